def matmul_kernel(
    a_ptr,
    b_ptr,
    c_ptr,
    M,
    N,
    K,
    stride_am,
    stride_ak,
    stride_bk,
    stride_bn,
    stride_cm,
    stride_cn,
    BLOCK_M: tl.constexpr,
    BLOCK_N: tl.constexpr,
    BLOCK_K: tl.constexpr,
    GROUP_M: tl.constexpr,
):
    pid = tl.program_id(axis=0)
    num_pid_m = tl.cdiv(M, BLOCK_M)
    num_pid_n = tl.cdiv(N, BLOCK_N)
    num_pid_in_group = GROUP_M * num_pid_n
    group_id = pid // num_pid_in_group
    first_pid_m = group_id * GROUP_M
    group_size_m = min(num_pid_m - first_pid_m, GROUP_M)
    pid_m = first_pid_m + ((pid % num_pid_in_group) % group_size_m)
    pid_n = (pid % num_pid_in_group) // group_size_m

    offs_am = (pid_m * BLOCK_M + tl.arange(0, BLOCK_M)) % M
    offs_bn = (pid_n * BLOCK_N + tl.arange(0, BLOCK_N)) % N
    offs_k = tl.arange(0, BLOCK_K)
    a_ptrs = a_ptr + offs_am[:, None] * stride_am + offs_k[None, :] * stride_ak
    b_ptrs = b_ptr + offs_k[:, None] * stride_bk + offs_bn[None, :] * stride_bn

    acc = tl.zeros((BLOCK_M, BLOCK_N), dtype=tl.float32)
    for kk in range(0, tl.cdiv(K, BLOCK_K)):
        a = tl.load(a_ptrs, mask=offs_k[None, :] < K - kk * BLOCK_K, other=0.0)
        b = tl.load(b_ptrs, mask=offs_k[:, None] < K - kk * BLOCK_K, other=0.0)
        acc = tl.dot(a, b, acc)
        a_ptrs += BLOCK_K * stride_ak
        b_ptrs += BLOCK_K * stride_bk

    c = acc.to(c_ptr.dtype.element_ty)
    offs_cm = pid_m * BLOCK_M + tl.arange(0, BLOCK_M)
    offs_cn = pid_n * BLOCK_N + tl.arange(0, BLOCK_N)
    c_ptrs = c_ptr + offs_cm[:, None] * stride_cm + offs_cn[None, :] * stride_cn
    mask = (offs_cm[:, None] < M) & (offs_cn[None, :] < N)
    tl.store(c_ptrs, c, mask=mask)

# config = {"BLOCK_K": 32, "BLOCK_M": 64, "BLOCK_N": 512, "GROUP_M": 8, "arch": "sm_90", "dtype": "fp8e4m3", "num_ctas": 2, "num_stages": 3, "num_warps": 4}
# arch = sm_90


// ===== COMPILED SASS (sm_90a) =====

	.target	sm_90a

	.elftype	@"ET_EXEC"


//--------------------- .note.nv.tkinfo           --------------------------
	.section	.note.nv.tkinfo,"",@"SHT_NOTE"
	.sectionflags	@"SHF_NOTE_NV_TKINFO"
	.tkinfo
        /*0018*/ 	.word	0x00000002
        /*0030*/ 	.string	""
        /*0030*/ 	.string	"ptxas"
        /*0030*/ 	.string	"Cuda compilation tools, release 13.0, V13.0.88"
        /*0030*/ 	.string	"Build cuda_13.0.r13.0/compiler.36424714_0"
        /*0030*/ 	.string	"-v  -suppress-debug-info  -lineinfo  -arch sm_90a "



//--------------------- .note.nv.cuinfo           --------------------------
	.section	.note.nv.cuinfo,"",@"SHT_NOTE"
	.sectionflags	@"SHF_NOTE_NV_CUINFO"
        /*0018*/ 	.short	0x0002
        /*001a*/ 	.short	0x005a
        /*001c*/ 	.short	0x0082
	.zero		2


//--------------------- .nv.info                  --------------------------
	.section	.nv.info,"",@"SHT_CUDA_INFO"
	.align	4


	//----- nvinfo : EIATTR_REGCOUNT
	.align		4
        /*0000*/ 	.byte	0x04, 0x2f
        /*0002*/ 	.short	(.L_1 - .L_0)
	.align		4
.L_0:
        /*0004*/ 	.word	index@(matmul_kernel)
        /*0008*/ 	.word	0x000000ff


	//----- nvinfo : EIATTR_FRAME_SIZE
	.align		4
.L_1:
        /*000c*/ 	.byte	0x04, 0x11
        /*000e*/ 	.short	(.L_3 - .L_2)
	.align		4
.L_2:
        /*0010*/ 	.word	index@(matmul_kernel)
        /*0014*/ 	.word	0x00000108


	//----- nvinfo : EIATTR_MIN_STACK_SIZE
	.align		4
.L_3:
        /*0018*/ 	.byte	0x04, 0x12
        /*001a*/ 	.short	(.L_5 - .L_4)
	.align		4
.L_4:
        /*001c*/ 	.word	index@(matmul_kernel)
        /*0020*/ 	.word	0x00000108
.L_5:


//--------------------- .nv.compat                --------------------------
	.section	.nv.compat,"",@"SHT_CUDA_COMPAT_INFO"
	.align	4
        /*0000*/ 	.byte	0x02, 0x09, 0x01, 0x00, 0x02, 0x02, 0x04, 0x00, 0x02, 0x05, 0x05, 0x00, 0x03, 0x07, 0x01, 0x01
        /*0010*/ 	.byte	0x02, 0x03, 0x00, 0x00, 0x02, 0x06, 0x01, 0x00, 0x04, 0x0b, 0x08, 0x00, 0x00, 0x00, 0x00, 0x00
        /*0020*/ 	.byte	0x00, 0x00, 0x00, 0x00


//--------------------- .nv.info.matmul_kernel    --------------------------
	.section	.nv.info.matmul_kernel,"",@"SHT_CUDA_INFO"
	.sectionflags	@""
	.align	4


	//----- nvinfo : EIATTR_CUDA_API_VERSION
	.align		4
        /*0000*/ 	.byte	0x04, 0x37
        /*0002*/ 	.short	(.L_7 - .L_6)
.L_6:
        /*0004*/ 	.word	0x00000082


	//----- nvinfo : EIATTR_KPARAM_INFO
	.align		4
.L_7:
        /*0008*/ 	.byte	0x04, 0x17
        /*000a*/ 	.short	(.L_9 - .L_8)
.L_8:
        /*000c*/ 	.word	0x00000000
        /*0010*/ 	.short	0x000d
        /*0012*/ 	.short	0x0048
        /*0014*/ 	.byte	0x00, 0xf4, 0x21, 0x00


	//----- nvinfo : EIATTR_KPARAM_INFO
	.align		4
.L_9:
        /*0018*/ 	.byte	0x04, 0x17
        /*001a*/ 	.short	(.L_11 - .L_10)
.L_10:
        /*001c*/ 	.word	0x00000000
        /*0020*/ 	.short	0x000c
        /*0022*/ 	.short	0x0040
        /*0024*/ 	.byte	0x00, 0xf4, 0x21, 0x00


	//----- nvinfo : EIATTR_KPARAM_INFO
	.align		4
.L_11:
        /*0028*/ 	.byte	0x04, 0x17
        /*002a*/ 	.short	(.L_13 - .L_12)
.L_12:
        /*002c*/ 	.word	0x00000000
        /*0030*/ 	.short	0x000b
        /*0032*/ 	.short	0x0038
        /*0034*/ 	.byte	0x00, 0xf0, 0x11, 0x00


	//----- nvinfo : EIATTR_KPARAM_INFO
	.align		4
.L_13:
        /*0038*/ 	.byte	0x04, 0x17
        /*003a*/ 	.short	(.L_15 - .L_14)
.L_14:
        /*003c*/ 	.word	0x00000000
        /*0040*/ 	.short	0x000a
        /*0042*/ 	.short	0x0034
        /*0044*/ 	.byte	0x00, 0xf0, 0x11, 0x00


	//----- nvinfo : EIATTR_KPARAM_INFO
	.align		4
.L_15:
        /*0048*/ 	.byte	0x04, 0x17
        /*004a*/ 	.short	(.L_17 - .L_16)
.L_16:
        /*004c*/ 	.word	0x00000000
        /*0050*/ 	.short	0x0009
        /*0052*/ 	.short	0x0030
        /*0054*/ 	.byte	0x00, 0xf0, 0x11, 0x00


	//----- nvinfo : EIATTR_KPARAM_INFO
	.align		4
.L_17:
        /*0058*/ 	.byte	0x04, 0x17
        /*005a*/ 	.short	(.L_19 - .L_18)
.L_18:
        /*005c*/ 	.word	0x00000000
        /*0060*/ 	.short	0x0008
        /*0062*/ 	.short	0x002c
        /*0064*/ 	.byte	0x00, 0xf0, 0x11, 0x00


	//----- nvinfo : EIATTR_KPARAM_INFO
	.align		4
.L_19:
        /*0068*/ 	.byte	0x04, 0x17
        /*006a*/ 	.short	(.L_21 - .L_20)
.L_20:
        /*006c*/ 	.word	0x00000000
        /*0070*/ 	.short	0x0007
        /*0072*/ 	.short	0x0028
        /*0074*/ 	.byte	0x00, 0xf0, 0x11, 0x00


	//----- nvinfo : EIATTR_KPARAM_INFO
	.align		4
.L_21:
        /*0078*/ 	.byte	0x04, 0x17
        /*007a*/ 	.short	(.L_23 - .L_22)
.L_22:
        /*007c*/ 	.word	0x00000000
        /*0080*/ 	.short	0x0006
        /*0082*/ 	.short	0x0024
        /*0084*/ 	.byte	0x00, 0xf0, 0x11, 0x00


	//----- nvinfo : EIATTR_KPARAM_INFO
	.align		4
.L_23:
        /*0088*/ 	.byte	0x04, 0x17
        /*008a*/ 	.short	(.L_25 - .L_24)
.L_24:
        /*008c*/ 	.word	0x00000000
        /*0090*/ 	.short	0x0005
        /*0092*/ 	.short	0x0020
        /*0094*/ 	.byte	0x00, 0xf0, 0x11, 0x00


	//----- nvinfo : EIATTR_KPARAM_INFO
	.align		4
.L_25:
        /*0098*/ 	.byte	0x04, 0x17
        /*009a*/ 	.short	(.L_27 - .L_26)
.L_26:
        /*009c*/ 	.word	0x00000000
        /*00a0*/ 	.short	0x0004
        /*00a2*/ 	.short	0x001c
        /*00a4*/ 	.byte	0x00, 0xf0, 0x11, 0x00


	//----- nvinfo : EIATTR_KPARAM_INFO
	.align		4
.L_27:
        /*00a8*/ 	.byte	0x04, 0x17
        /*00aa*/ 	.short	(.L_29 - .L_28)
.L_28:
        /*00ac*/ 	.word	0x00000000
        /*00b0*/ 	.short	0x0003
        /*00b2*/ 	.short	0x0018
        /*00b4*/ 	.byte	0x00, 0xf0, 0x11, 0x00


	//----- nvinfo : EIATTR_KPARAM_INFO
	.align		4
.L_29:
        /*00b8*/ 	.byte	0x04, 0x17
        /*00ba*/ 	.short	(.L_31 - .L_30)
.L_30:
        /*00bc*/ 	.word	0x00000000
        /*00c0*/ 	.short	0x0002
        /*00c2*/ 	.short	0x0010
        /*00c4*/ 	.byte	0x00, 0xf4, 0x21, 0x00


	//----- nvinfo : EIATTR_KPARAM_INFO
	.align		4
.L_31:
        /*00c8*/ 	.byte	0x04, 0x17
        /*00ca*/ 	.short	(.L_33 - .L_32)
.L_32:
        /*00cc*/ 	.word	0x00000000
        /*00d0*/ 	.short	0x0001
        /*00d2*/ 	.short	0x0008
        /*00d4*/ 	.byte	0x00, 0xf4, 0x21, 0x00


	//----- nvinfo : EIATTR_KPARAM_INFO
	.align		4
.L_33:
        /*00d8*/ 	.byte	0x04, 0x17
        /*00da*/ 	.short	(.L_35 - .L_34)
.L_34:
        /*00dc*/ 	.word	0x00000000
        /*00e0*/ 	.short	0x0000
        /*00e2*/ 	.short	0x0000
        /*00e4*/ 	.byte	0x00, 0xf4, 0x21, 0x00


	//----- nvinfo : EIATTR_EXPLICIT_CLUSTER
	.align		4
.L_35:
        /*00e8*/ 	.byte	0x01, 0x3e
	.zero		2


	//----- nvinfo : EIATTR_CTA_PER_CLUSTER
	.align		4
        /*00ec*/ 	.byte	0x04, 0x3d
        /*00ee*/ 	.short	(.L_37 - .L_36)
.L_36:
        /*00f0*/ 	.word	0x00000002
        /*00f4*/ 	.word	0x00000001
        /*00f8*/ 	.word	0x00000001


	//----- nvinfo : EIATTR_SPARSE_MMA_MASK
	.align		4
.L_37:
        /*00fc*/ 	.byte	0x03, 0x50
        /*00fe*/ 	.short	0x0000


	//----- nvinfo : EIATTR_MAXREG_COUNT
	.align		4
        /*0100*/ 	.byte	0x03, 0x1b
        /*0102*/ 	.short	0x00ff


	//----- nvinfo : EIATTR_NUM_BARRIERS
	.align		4
        /*0104*/ 	.byte	0x02, 0x4c
        /*0106*/ 	.byte	0x01
	.zero		1


	//----- nvinfo : EIATTR_ANNOTATIONS
	.align		4
        /*0108*/ 	.byte	0x04, 0x55
        /*010a*/ 	.short	(.L_39 - .L_38)


	//   ....[0]....
.L_38:
        /*010c*/ 	.word	0x00000001
        /*0110*/ 	.byte	0x60, 0x09, 0x00, 0x00, 0x01, 0x00, 0x00, 0x00, 0x80, 0x09, 0x00, 0x00, 0x01, 0x00, 0x00, 0x00
        /* <DEDUP_REMOVED lines=98> */
        /*0740*/ 	.byte	0x00, 0x8e, 0x00, 0x00


	//----- nvinfo : EIATTR_MERCURY_ISA_VERSION
	.align		4
.L_39:
        /*0744*/ 	.byte	0x03, 0x5f
        /*0746*/ 	.short	0x0101


	//----- nvinfo : EIATTR_EXIT_INSTR_OFFSETS
	.align		4
        /*0748*/ 	.byte	0x04, 0x1c
        /*074a*/ 	.short	(.L_41 - .L_40)


	//   ....[0]....
.L_40:
        /*074c*/ 	.word	0x0000ef00


	//   ....[1]....
        /*0750*/ 	.word	0x0000ef20


	//----- nvinfo : EIATTR_REQNTID
	.align		4
.L_41:
        /*0754*/ 	.byte	0x04, 0x10
        /*0756*/ 	.short	(.L_43 - .L_42)
.L_42:
        /*0758*/ 	.word	0x00000080
        /*075c*/ 	.word	0x00000001
        /*0760*/ 	.word	0x00000001


	//----- nvinfo : EIATTR_CBANK_PARAM_SIZE
	.align		4
.L_43:
        /*0764*/ 	.byte	0x03, 0x19
        /*0766*/ 	.short	0x0050


	//----- nvinfo : EIATTR_PARAM_CBANK
	.align		4
        /*0768*/ 	.byte	0x04, 0x0a
        /*076a*/ 	.short	(.L_45 - .L_44)
	.align		4
.L_44:
        /*076c*/ 	.word	index@(.nv.constant0.matmul_kernel)
        /*0770*/ 	.short	0x0210
        /*0772*/ 	.short	0x0050


	//----- nvinfo : EIATTR_SW_WAR
	.align		4
.L_45:
        /*0774*/ 	.byte	0x04, 0x36
        /*0776*/ 	.short	(.L_47 - .L_46)
.L_46:
        /*0778*/ 	.word	0x00000008
.L_47:


//--------------------- .nv.callgraph             --------------------------
	.section	.nv.callgraph,"",@"SHT_CUDA_CALLGRAPH"
	.align	4
	.sectionentsize	8
	.align		4
        /*0000*/ 	.word	0x00000000
	.align		4
        /*0004*/ 	.word	0xffffffff
	.align		4
        /*0008*/ 	.word	0x00000000
	.align		4
        /*000c*/ 	.word	0xfffffffe
	.align		4
        /*0010*/ 	.word	0x00000000
	.align		4
        /*0014*/ 	.word	0xfffffffd
	.align		4
        /*0018*/ 	.word	0x00000000
	.align		4
        /*001c*/ 	.word	0xfffffffc


//--------------------- .text.matmul_kernel       --------------------------
	.section	.text.matmul_kernel,"ax",@progbits
	.align	128
        .global         matmul_kernel
        .type           matmul_kernel,@function
        .size           matmul_kernel,(.L_x_3 - matmul_kernel)
        .other          matmul_kernel,@"STO_CUDA_ENTRY STV_DEFAULT"
matmul_kernel:
.text.matmul_kernel:
[----:B------:R-:W0:Y:S08]  /*0000*/  LDC R1, c[0x0][0x28] ;  /* 0x00000a00ff017b82 */ /* 0x000e300000000800 */
[----:B------:R-:W1:Y:S01]  /*0010*/  LDC.64 R152, c[0x0][0x228] ;  /* 0x00008a00ff987b82 */ /* 0x000e620000000a00 */
[----:B0-----:R-:W-:Y:S01]  /*0020*/  VIADD R1, R1, 0xfffffef8 ;  /* 0xfffffef801017836 */ /* 0x001fe20000000000 */
[----:B------:R-:W-:Y:S01]  /*0030*/  UMOV UR5, 0x400 ;  /* 0x0000040000057882 */ /* 0x000fe20000000000 */
[----:B------:R-:W-:Y:S01]  /*0040*/  ULDC.64 UR10, c[0x0][0x208] ;  /* 0x00008200000a7ab9 */ /* 0x000fe20000000a00 */
[----:B------:R-:W-:-:S02]  /*0050*/  CS2R R24, SRZ ;  /* 0x0000000000187805 */ /* 0x000fc4000001ff00 */
[----:B------:R-:W-:Y:S02]  /*0060*/  CS2R R26, SRZ ;  /* 0x00000000001a7805 */ /* 0x000fe4000001ff00 */
[----:B------:R-:W-:Y:S02]  /*0070*/  CS2R R28, SRZ ;  /* 0x00000000001c7805 */ /* 0x000fe4000001ff00 */
[----:B------:R-:W-:Y:S01]  /*0080*/  CS2R R30, SRZ ;  /* 0x00000000001e7805 */ /* 0x000fe2000001ff00 */
[----:B------:R-:W0:Y:S01]  /*0090*/  S2UR UR4, SR_CTAID.X ;  /* 0x00000000000479c3 */ /* 0x000e220000002500 */
[----:B------:R-:W-:Y:S02]  /*00a0*/  CS2R R32, SRZ ;  /* 0x0000000000207805 */ /* 0x000fe4000001ff00 */
[----:B------:R-:W-:Y:S02]  /*00b0*/  CS2R R34, SRZ ;  /* 0x0000000000227805 */ /* 0x000fe4000001ff00 */
[----:B------:R-:W-:-:S02]  /*00c0*/  CS2R R36, SRZ ;  /* 0x0000000000247805 */ /* 0x000fc4000001ff00 */
[----:B------:R-:W-:Y:S02]  /*00d0*/  CS2R R38, SRZ ;  /* 0x0000000000267805 */ /* 0x000fe4000001ff00 */
[----:B------:R-:W-:Y:S02]  /*00e0*/  CS2R R40, SRZ ;  /* 0x0000000000287805 */ /* 0x000fe4000001ff00 */
[----:B------:R-:W-:Y:S02]  /*00f0*/  CS2R R42, SRZ ;  /* 0x00000000002a7805 */ /* 0x000fe4000001ff00 */
[----:B------:R-:W-:Y:S01]  /*0100*/  CS2R R44, SRZ ;  /* 0x00000000002c7805 */ /* 0x000fe2000001ff00 */
[----:B------:R-:W2:Y:S01]  /*0110*/  S2UR UR9, SR_CgaCtaId ;  /* 0x00000000000979c3 */ /* 0x000ea20000008800 */
[----:B------:R-:W-:Y:S02]  /*0120*/  CS2R R46, SRZ ;  /* 0x00000000002e7805 */ /* 0x000fe4000001ff00 */
[----:B------:R-:W-:-:S02]  /*0130*/  CS2R R48, SRZ ;  /* 0x0000000000307805 */ /* 0x000fc4000001ff00 */
[----:B------:R-:W-:Y:S02]  /*0140*/  CS2R R50, SRZ ;  /* 0x0000000000327805 */ /* 0x000fe4000001ff00 */
[----:B------:R-:W-:Y:S02]  /*0150*/  CS2R R52, SRZ ;  /* 0x0000000000347805 */ /* 0x000fe4000001ff00 */
[----:B------:R-:W-:Y:S02]  /*0160*/  CS2R R54, SRZ ;  /* 0x0000000000367805 */ /* 0x000fe4000001ff00 */
[----:B------:R-:W-:Y:S02]  /*0170*/  CS2R R56, SRZ ;  /* 0x0000000000387805 */ /* 0x000fe4000001ff00 */
[----:B------:R-:W-:Y:S01]  /*0180*/  CS2R R58, SRZ ;  /* 0x00000000003a7805 */ /* 0x000fe2000001ff00 */
[----:B-1----:R-:W-:Y:S01]  /*0190*/  VIADD R0, R153, 0x1ff ;  /* 0x000001ff99007836 */ /* 0x002fe20000000000 */
[----:B------:R-:W-:-:S02]  /*01a0*/  CS2R R60, SRZ ;  /* 0x00000000003c7805 */ /* 0x000fc4000001ff00 */
[----:B------:R-:W-:Y:S02]  /*01b0*/  CS2R R62, SRZ ;  /* 0x00000000003e7805 */ /* 0x000fe4000001ff00 */
[----:B------:R-:W-:Y:S02]  /*01c0*/  CS2R R64, SRZ ;  /* 0x0000000000407805 */ /* 0x000fe4000001ff00 */
[----:B------:R-:W-:Y:S02]  /*01d0*/  CS2R R66, SRZ ;  /* 0x0000000000427805 */ /* 0x000fe4000001ff00 */
[----:B------:R-:W-:Y:S02]  /*01e0*/  SHF.R.S32.HI R3, RZ, 0x1f, R0 ;  /* 0x0000001fff037819 */ /* 0x000fe40000011400 */
[----:B------:R-:W-:Y:S02]  /*01f0*/  CS2R R68, SRZ ;  /* 0x0000000000447805 */ /* 0x000fe4000001ff00 */
[----:B------:R-:W-:-:S02]  /*0200*/  CS2R R70, SRZ ;  /* 0x0000000000467805 */ /* 0x000fc4000001ff00 */
[----:B0-----:R-:W-:Y:S01]  /*0210*/  I2FP.F32.U32 R5, UR4 ;  /* 0x0000000400057c45 */ /* 0x001fe20008201000 */
[----:B------:R-:W-:Y:S01]  /*0220*/  ULDC UR4, c[0x0][0x150] ;  /* 0x0000540000047ab9 */ /* 0x000fe20000000800 */
[----:B------:R-:W-:Y:S02]  /*0230*/  LEA.HI R3, R3, R0, RZ, 0x9 ;  /* 0x0000000003037211 */ /* 0x000fe400078f48ff */
[----:B------:R-:W-:Y:S02]  /*0240*/  CS2R R72, SRZ ;  /* 0x0000000000487805 */ /* 0x000fe4000001ff00 */
[----:B------:R-:W-:Y:S01]  /*0250*/  CS2R R74, SRZ ;  /* 0x00000000004a7805 */ /* 0x000fe2000001ff00 */
[----:B------:R-:W-:Y:S01]  /*0260*/  FMUL R5, R5, UR4 ;  /* 0x0000000405057c20 */ /* 0x000fe20008400000 */
[----:B------:R-:W-:Y:S02]  /*0270*/  SHF.R.S32.HI R3, RZ, 0x9, R3 ;  /* 0x00000009ff037819 */ /* 0x000fe40000011403 */
[----:B------:R-:W-:Y:S01]  /*0280*/  CS2R R76, SRZ ;  /* 0x00000000004c7805 */ /* 0x000fe2000001ff00 */
[----:B--2---:R-:W-:Y:S01]  /*0290*/  USHF.L.U32 UR4, UR9, 0x8, URZ ;  /* 0x0000000809047899 */ /* 0x004fe2000800063f */
[----:B------:R-:W-:Y:S01]  /*02a0*/  CS2R R78, SRZ ;  /* 0x00000000004e7805 */ /* 0x000fe2000001ff00 */
[----:B------:R-:W-:Y:S01]  /*02b0*/  ULEA UR9, UR9, UR5, 0x18 ;  /* 0x0000000509097291 */ /* 0x000fe2000f8ec03f */
[----:B------:R-:W-:Y:S01]  /*02c0*/  IMAD.SHL.U32 R4, R3, 0x8, RZ ;  /* 0x0000000803047824 */ /* 0x000fe200078e00ff */
[----:B------:R-:W0:Y:S01]  /*02d0*/  F2I.U32.TRUNC.NTZ R5, R5 ;  /* 0x0000000500057305 */ /* 0x000e22000020f000 */
[----:B------:R-:W-:Y:S01]  /*02e0*/  ULOP3.LUT UR8, UR4, 0x100, URZ, 0xc0, !UPT ;  /* 0x0000010004087892 */ /* 0x000fe2000f8ec03f */
[----:B------:R-:W-:-:S02]  /*02f0*/  CS2R R80, SRZ ;  /* 0x0000000000507805 */ /* 0x000fc4000001ff00 */
[----:B------:R-:W-:Y:S02]  /*0300*/  CS2R R82, SRZ ;  /* 0x0000000000527805 */ /* 0x000fe4000001ff00 */
[----:B------:R-:W-:Y:S02]  /*0310*/  IABS R7, R4 ;  /* 0x0000000400077213 */ /* 0x000fe40000000000 */
[----:B------:R-:W-:Y:S02]  /*0320*/  CS2R R84, SRZ ;  /* 0x0000000000547805 */ /* 0x000fe4000001ff00 */
[----:B------:R-:W-:Y:S02]  /*0330*/  CS2R R86, SRZ ;  /* 0x0000000000567805 */ /* 0x000fe4000001ff00 */
[----:B------:R-:W-:Y:S01]  /*0340*/  CS2R R88, SRZ ;  /* 0x0000000000587805 */ /* 0x000fe2000001ff00 */
[----:B------:R-:W1:Y:S01]  /*0350*/  I2F.RP R0, R7 ;  /* 0x0000000700007306 */ /* 0x000e620000209400 */
[----:B------:R-:W-:-:S02]  /*0360*/  CS2R R90, SRZ ;  /* 0x00000000005a7805 */ /* 0x000fc4000001ff00 */
[----:B------:R-:W-:Y:S02]  /*0370*/  CS2R R92, SRZ ;  /* 0x00000000005c7805 */ /* 0x000fe4000001ff00 */
[----:B------:R-:W-:Y:S02]  /*0380*/  CS2R R94, SRZ ;  /* 0x00000000005e7805 */ /* 0x000fe4000001ff00 */
[----:B------:R-:W-:Y:S02]  /*0390*/  CS2R R96, SRZ ;  /* 0x0000000000607805 */ /* 0x000fe4000001ff00 */
[----:B------:R-:W-:Y:S02]  /*03a0*/  CS2R R98, SRZ ;  /* 0x0000000000627805 */ /* 0x000fe4000001ff00 */
[----:B------:R-:W-:Y:S02]  /*03b0*/  CS2R R100, SRZ ;  /* 0x0000000000647805 */ /* 0x000fe4000001ff00 */
[----:B0-----:R-:W-:-:S02]  /*03c0*/  IABS R11, R5 ;  /* 0x00000005000b7213 */ /* 0x001fc40000000000 */
[----:B------:R-:W-:Y:S02]  /*03d0*/  CS2R R102, SRZ ;  /* 0x0000000000667805 */ /* 0x000fe4000001ff00 */
[----:B------:R-:W-:Y:S02]  /*03e0*/  CS2R R104, SRZ ;  /* 0x0000000000687805 */ /* 0x000fe4000001ff00 */
[----:B------:R-:W-:Y:S02]  /*03f0*/  CS2R R106, SRZ ;  /* 0x00000000006a7805 */ /* 0x000fe4000001ff00 */
[----:B------:R-:W-:Y:S02]  /*0400*/  CS2R R108, SRZ ;  /* 0x00000000006c7805 */ /* 0x000fe4000001ff00 */
[----:B------:R-:W-:Y:S02]  /*0410*/  CS2R R110, SRZ ;  /* 0x00000000006e7805 */ /* 0x000fe4000001ff00 */
[----:B------:R-:W-:-:S02]  /*0420*/  CS2R R112, SRZ ;  /* 0x0000000000707805 */ /* 0x000fc4000001ff00 */
[----:B------:R-:W-:Y:S01]  /*0430*/  CS2R R114, SRZ ;  /* 0x0000000000727805 */ /* 0x000fe2000001ff00 */
[----:B-1----:R-:W0:Y:S01]  /*0440*/  MUFU.RCP R0, R0 ;  /* 0x0000000000007308 */ /* 0x002e220000001000 */
[----:B------:R-:W-:Y:S02]  /*0450*/  CS2R R116, SRZ ;  /* 0x0000000000747805 */ /* 0x000fe4000001ff00 */
[----:B------:R-:W-:Y:S02]  /*0460*/  CS2R R118, SRZ ;  /* 0x0000000000767805 */ /* 0x000fe4000001ff00 */
[----:B------:R-:W-:Y:S02]  /*0470*/  CS2R R120, SRZ ;  /* 0x0000000000787805 */ /* 0x000fe4000001ff00 */
[----:B------:R-:W-:Y:S02]  /*0480*/  CS2R R122, SRZ ;  /* 0x00000000007a7805 */ /* 0x000fe4000001ff00 */
[----:B------:R-:W-:-:S02]  /*0490*/  CS2R R124, SRZ ;  /* 0x00000000007c7805 */ /* 0x000fc4000001ff00 */
[----:B------:R-:W-:Y:S02]  /*04a0*/  CS2R R126, SRZ ;  /* 0x00000000007e7805 */ /* 0x000fe4000001ff00 */
        /* <DEDUP_REMOVED lines=9> */
[----:B------:R-:W-:Y:S01]  /*0540*/  CS2R R146, SRZ ;  /* 0x0000000000927805 */ /* 0x000fe2000001ff00 */
[----:B0-----:R-:W-:Y:S01]  /*0550*/  VIADD R2, R0, 0xffffffe ;  /* 0x0ffffffe00027836 */ /* 0x001fe20000000000 */
[----:B------:R-:W-:-:S02]  /*0560*/  IABS R0, R4 ;  /* 0x0000000400007213 */ /* 0x000fc40000000000 */
[----:B------:R-:W-:Y:S02]  /*0570*/  CS2R R148, SRZ ;  /* 0x0000000000947805 */ /* 0x000fe4000001ff00 */
[----:B------:R-:W-:Y:S01]  /*0580*/  CS2R R150, SRZ ;  /* 0x0000000000967805 */ /* 0x000fe2000001ff00 */
[----:B------:R0:W1:Y:S01]  /*0590*/  F2I.FTZ.U32.TRUNC.NTZ R3, R2 ;  /* 0x0000000200037305 */ /* 0x000062000021f000 */
[----:B------:R-:W-:Y:S02]  /*05a0*/  IMAD.MOV R0, RZ, RZ, -R0 ;  /* 0x000000ffff007224 */ /* 0x000fe400078e0a00 */
[----:B0-----:R-:W-:Y:S02]  /*05b0*/  IMAD.MOV.U32 R2, RZ, RZ, RZ ;  /* 0x000000ffff027224 */ /* 0x001fe400078e00ff */
[----:B-1----:R-:W-:-:S04]  /*05c0*/  IMAD.MOV R6, RZ, RZ, -R3 ;  /* 0x000000ffff067224 */ /* 0x002fc800078e0a03 */
[----:B------:R-:W-:-:S04]  /*05d0*/  IMAD R9, R6, R7, RZ ;  /* 0x0000000706097224 */ /* 0x000fc800078e02ff */
[----:B------:R-:W-:-:S06]  /*05e0*/  IMAD.HI.U32 R2, R3, R9, R2 ;  /* 0x0000000903027227 */ /* 0x000fcc00078e0002 */
[----:B------:R-:W-:-:S04]  /*05f0*/  IMAD.HI.U32 R2, R2, R11, RZ ;  /* 0x0000000b02027227 */ /* 0x000fc800078e00ff */
[----:B------:R-:W-:-:S05]  /*0600*/  IMAD R0, R2, R0, R11 ;  /* 0x0000000002007224 */ /* 0x000fca00078e020b */
[----:B------:R-:W-:-:S13]  /*0610*/  ISETP.GT.U32.AND P1, PT, R7, R0, PT ;  /* 0x000000000700720c */ /* 0x000fda0003f24070 */
[----:B------:R-:W-:Y:S02]  /*0620*/  @!P1 IMAD.IADD R0, R0, 0x1, -R7 ;  /* 0x0000000100009824 */ /* 0x000fe400078e0a07 */
[----:B------:R-:W-:Y:S01]  /*0630*/  @!P1 VIADD R2, R2, 0x1 ;  /* 0x0000000102029836 */ /* 0x000fe20000000000 */
[----:B------:R-:W-:Y:S02]  /*0640*/  ISETP.NE.AND P1, PT, R4, RZ, PT ;  /* 0x000000ff0400720c */ /* 0x000fe40003f25270 */
[----:B------:R-:W-:Y:S02]  /*0650*/  ISETP.GE.U32.AND P0, PT, R0, R7, PT ;  /* 0x000000070000720c */ /* 0x000fe40003f06070 */
[----:B------:R-:W-:-:S04]  /*0660*/  LOP3.LUT R0, R5, R4, RZ, 0x3c, !PT ;  /* 0x0000000405007212 */ /* 0x000fc800078e3cff */
[----:B------:R-:W-:Y:S01]  /*0670*/  ISETP.GE.AND P2, PT, R0, RZ, PT ;  /* 0x000000ff0000720c */ /* 0x000fe20003f46270 */
[----:B------:R-:W-:-:S05]  /*0680*/  VIADD R0, R152, 0x3f ;  /* 0x0000003f98007836 */ /* 0x000fca0000000000 */
[----:B------:R-:W-:Y:S01]  /*0690*/  SHF.R.S32.HI R3, RZ, 0x1f, R0 ;  /* 0x0000001fff037819 */ /* 0x000fe20000011400 */
[----:B------:R-:W-:-:S03]  /*06a0*/  @P0 VIADD R2, R2, 0x1 ;  /* 0x0000000102020836 */ /* 0x000fc60000000000 */
[----:B------:R-:W-:-:S03]  /*06b0*/  LEA.HI R3, R3, R0, RZ, 0x6 ;  /* 0x0000000003037211 */ /* 0x000fc600078f30ff */
[----:B------:R-:W-:Y:S01]  /*06c0*/  @!P2 IMAD.MOV R2, RZ, RZ, -R2 ;  /* 0x000000ffff02a224 */ /* 0x000fe200078e0a02 */
[----:B------:R-:W-:-:S05]  /*06d0*/  @!P1 LOP3.LUT R2, RZ, R4, RZ, 0x33, !PT ;  /* 0x00000004ff029212 */ /* 0x000fca00078e33ff */
[----:B------:R-:W-:Y:S02]  /*06e0*/  IMAD.SHL.U32 R6, R2, 0x8, RZ ;  /* 0x0000000802067824 */ /* 0x000fe400078e00ff */
[----:B------:R-:W-:-:S03]  /*06f0*/  IMAD.MOV R2, RZ, RZ, -R2 ;  /* 0x000000ffff027224 */ /* 0x000fc600078e0a02 */
[----:B------:R-:W-:Y:S01]  /*0700*/  LEA.HI.SX32 R3, R3, -R6, 0x1a ;  /* 0x8000000603037211 */ /* 0x000fe200078fd2ff */
[----:B------:R-:W-:-:S03]  /*0710*/  IMAD R4, R4, R2, R5 ;  /* 0x0000000204047224 */ /* 0x000fc600078e0205 */
[----:B------:R-:W-:Y:S02]  /*0720*/  VIMNMX R11, R3, 0x8, PT ;  /* 0x00000008030b7848 */ /* 0x000fe40003fe0100 */
[----:B------:R-:W-:Y:S02]  /*0730*/  IABS R9, R4 ;  /* 0x0000000400097213 */ /* 0x000fe40000000000 */
[----:B------:R-:W-:-:S04]  /*0740*/  IABS R7, R11 ;  /* 0x0000000b00077213 */ /* 0x000fc80000000000 */
[----:B------:R-:W0:Y:S08]  /*0750*/  I2F.RP R0, R7 ;  /* 0x0000000700007306 */ /* 0x000e300000209400 */
[----:B0-----:R-:W0:Y:S02]  /*0760*/  MUFU.RCP R0, R0 ;  /* 0x0000000000007308 */ /* 0x001e240000001000 */
[----:B0-----:R-:W-:-:S06]  /*0770*/  VIADD R3, R0, 0xffffffe ;  /* 0x0ffffffe00037836 */ /* 0x001fcc0000000000 */
[----:B------:R-:W0:Y:S02]  /*0780*/  F2I.FTZ.U32.TRUNC.NTZ R3, R3 ;  /* 0x0000000300037305 */ /* 0x000e24000021f000 */
[----:B0-----:R-:W-:-:S04]  /*0790*/  IMAD.MOV R8, RZ, RZ, -R3 ;  /* 0x000000ffff087224 */ /* 0x001fc800078e0a03 */
[----:B------:R-:W-:Y:S01]  /*07a0*/  IMAD.MOV.U32 R2, RZ, RZ, R8 ;  /* 0x000000ffff027224 */ /* 0x000fe200078e0008 */
[----:B------:R-:W-:-:S03]  /*07b0*/  IABS R8, R11 ;  /* 0x0000000b00087213 */ /* 0x000fc60000000000 */
[----:B------:R-:W-:Y:S02]  /*07c0*/  IMAD R5, R2, R7, RZ ;  /* 0x0000000702057224 */ /* 0x000fe400078e02ff */
[----:B------:R-:W-:Y:S02]  /*07d0*/  IMAD.MOV.U32 R2, RZ, RZ, RZ ;  /* 0x000000ffff027224 */ /* 0x000fe400078e00ff */
[----:B------:R-:W-:Y:S02]  /*07e0*/  IMAD.MOV R0, RZ, RZ, -R8 ;  /* 0x000000ffff007224 */ /* 0x000fe400078e0a08 */
[----:B------:R-:W-:Y:S02]  /*07f0*/  IMAD.HI.U32 R2, R3, R5, R2 ;  /* 0x0000000503027227 */ /* 0x000fe400078e0002 */
[----:B------:R-:W0:Y:S04]  /*0800*/  S2R R5, SR_TID.X ;  /* 0x0000000000057919 */ /* 0x000e280000002100 */
[----:B------:R-:W-:-:S04]  /*0810*/  IMAD.HI.U32 R2, R2, R9, RZ ;  /* 0x0000000902027227 */ /* 0x000fc800078e00ff */
[----:B------:R-:W-:-:S05]  /*0820*/  IMAD R0, R2, R0, R9 ;  /* 0x0000000002007224 */ /* 0x000fca00078e0209 */
[----:B------:R-:W-:-:S13]  /*0830*/  ISETP.GT.U32.AND P1, PT, R7, R0, PT ;  /* 0x000000000700720c */ /* 0x000fda0003f24070 */
[----:B------:R-:W-:Y:S02]  /*0840*/  @!P1 IMAD.IADD R0, R0, 0x1, -R7 ;  /* 0x0000000100009824 */ /* 0x000fe400078e0a07 */
[----:B------:R-:W-:Y:S01]  /*0850*/  @!P1 VIADD R2, R2, 0x1 ;  /* 0x0000000102029836 */ /* 0x000fe20000000000 */
[----:B------:R-:W-:Y:S02]  /*0860*/  ISETP.NE.AND P1, PT, R11, RZ, PT ;  /* 0x000000ff0b00720c */ /* 0x000fe40003f25270 */
[----:B------:R-:W-:Y:S02]  /*0870*/  ISETP.GE.U32.AND P0, PT, R0, R7, PT ;  /* 0x000000070000720c */ /* 0x000fe40003f06070 */
[----:B------:R-:W-:Y:S02]  /*0880*/  LOP3.LUT R0, R4, R11, RZ, 0x3c, !PT ;  /* 0x0000000b04007212 */ /* 0x000fe400078e3cff */
[----:B0-----:R-:W-:Y:S02]  /*0890*/  LOP3.LUT R3, R5, 0x3f, RZ, 0xc0, !PT ;  /* 0x0000003f05037812 */ /* 0x001fe400078ec0ff */
[----:B------:R-:W-:-:S02]  /*08a0*/  ISETP.GE.AND P2, PT, R0, RZ, PT ;  /* 0x000000ff0000720c */ /* 0x000fc40003f46270 */
[----:B------:R-:W-:-:S05]  /*08b0*/  LOP3.LUT R203, R5, 0x7f, RZ, 0xc0, !PT ;  /* 0x0000007f05cb7812 */ /* 0x000fca00078ec0ff */
[----:B------:R-:W-:-:S06]  /*08c0*/  @P0 VIADD R2, R2, 0x1 ;  /* 0x0000000102020836 */ /* 0x000fcc0000000000 */
[----:B------:R-:W-:Y:S01]  /*08d0*/  @!P2 IMAD.MOV R2, RZ, RZ, -R2 ;  /* 0x000000ffff02a224 */ /* 0x000fe200078e0a02 */
[----:B------:R-:W-:-:S05]  /*08e0*/  @!P1 LOP3.LUT R2, RZ, R11, RZ, 0x33, !PT ;  /* 0x0000000bff029212 */ /* 0x000fca00078e33ff */
[----:B------:R-:W-:Y:S02]  /*08f0*/  IMAD.MOV R0, RZ, RZ, -R2 ;  /* 0x000000ffff007224 */ /* 0x000fe400078e0a02 */
[----:B------:R-:W-:Y:S02]  /*0900*/  IMAD.SHL.U32 R12, R2, 0x200, RZ ;  /* 0x00000200020c7824 */ /* 0x000fe400078e00ff */
[----:B------:R-:W-:-:S04]  /*0910*/  IMAD R0, R11, R0, R4 ;  /* 0x000000000b007224 */ /* 0x000fc800078e0204 */
[----:B------:R-:W-:-:S04]  /*0920*/  IMAD.IADD R0, R6, 0x1, R0 ;  /* 0x0000000106007824 */ /* 0x000fc800078e0200 */
[----:B------:R-:W-:Y:S01]  /*0930*/  IMAD R19, R0, 0x40, R3 ;  /* 0x0000004000137824 */ /* 0x000fe200078e0203 */
[----:B------:R-:W-:Y:S01]  /*0940*/  SHF.R.U32.HI R3, RZ, 0x6, R5 ;  /* 0x00000006ff037819 */ /* 0x000fe20000011605 */
[----:B------:R-:W0:Y:S03]  /*0950*/  LDC R0, c[0x0][0x230] ;  /* 0x00008c00ff007b82 */ /* 0x000e260000000800 */
[----:B------:R1:W-:Y:S01]  /*0960*/  STL [R1+0x94], R19 ;  /* 0x0000941301007387 */ /* 0x0003e20000100800 */
[----:B------:R-:W-:-:S03]  /*0970*/  SGXT.U32 R187, R3, 0x1 ;  /* 0x0000000103bb781a */ /* 0x000fc60000000000 */
[----:B------:R1:W-:Y:S01]  /*0980*/  STL [R1+0xcc], R12 ;  /* 0x0000cc0c01007387 */ /* 0x0003e20000100800 */
[----:B0-----:R-:W-:-:S05]  /*0990*/  VIADD R0, R0, 0x1f ;  /* 0x0000001f00007836 */ /* 0x001fca0000000000 */
[----:B------:R-:W-:-:S13]  /*09a0*/  ISETP.GE.AND P0, PT, R0, 0x20, PT ;  /* 0x000000200000780c */ /* 0x000fda0003f06270 */
[----:B-1----:R-:W-:Y:S05]  /*09b0*/  @!P0 BRA `(.L_x_0) ;  /* 0x0000008000fc8947 */ /* 0x002fea0003800000 */
[----:B------:R-:W-:Y:S01]  /*09c0*/  IABS R14, R152 ;  /* 0x00000098000e7213 */ /* 0x000fe20000000000 */
[----:B------:R-:W-:Y:S01]  /*09d0*/  ULDC UR4, c[0x0][0x240] ;  /* 0x0000900000047ab9 */ /* 0x000fe20000000800 */
[----:B------:R-:W-:Y:S01]  /*09e0*/  IABS R3, R153 ;  /* 0x0000009900037213 */ /* 0x000fe20000000000 */
[----:B------:R-:W-:Y:S01]  /*09f0*/  ULDC.64 UR14, c[0x0][0x218] ;  /* 0x00008600000e7ab9 */ /* 0x000fe20000000a00 */
[----:B------:R-:W0:Y:S01]  /*0a00*/  I2F.RP R4, R14 ;  /* 0x0000000e00047306 */ /* 0x000e220000209400 */
[----:B------:R-:W-:Y:S01]  /*0a10*/  IABS R10, R19 ;  /* 0x00000013000a7213 */ /* 0x000fe20000000000 */
[----:B------:R-:W-:Y:S01]  /*0a20*/  ULDC UR6, c[0x0][0x234] ;  /* 0x00008d0000067ab9 */ /* 0x000fe20000000800 */
[----:B------:R-:W-:Y:S01]  /*0a30*/  ULDC.64 UR12, c[0x0][0x210] ;  /* 0x00008400000c7ab9 */ /* 0x000fe20000000a00 */
[C---:B------:R-:W-:Y:S01]  /*0a40*/  LOP3.LUT R200, R187.reuse, 0x1c, RZ, 0xfc, !PT ;  /* 0x0000001cbbc87812 */ /* 0x040fe200078efcff */
[----:B------:R-:W-:Y:S01]  /*0a50*/  ULDC UR5, c[0x0][0x23c] ;  /* 0x00008f0000057ab9 */ /* 0x000fe20000000800 */
[----:B------:R-:W-:-:S02]  /*0a60*/  LOP3.LUT R199, R187, 0x1a, RZ, 0xfc, !PT ;  /* 0x0000001abbc77812 */ /* 0x000fc400078efcff */
[----:B------:R-:W-:Y:S01]  /*0a70*/  CS2R R100, SRZ ;  /* 0x0000000000647805 */ /* 0x000fe2000001ff00 */
[----:B------:R-:W1:Y:S01]  /*0a80*/  I2F.RP R2, R3 ;  /* 0x0000000300027306 */ /* 0x000e620000209400 */
[C---:B------:R-:W-:Y:S02]  /*0a90*/  LOP3.LUT R198, R187.reuse, 0x18, RZ, 0xfc, !PT ;  /* 0x00000018bbc67812 */ /* 0x040fe400078efcff */
[----:B------:R-:W-:Y:S02]  /*0aa0*/  CS2R R102, SRZ ;  /* 0x0000000000667805 */ /* 0x000fe4000001ff00 */
[C---:B------:R-:W-:Y:S02]  /*0ab0*/  LOP3.LUT R197, R187.reuse, 0x16, RZ, 0xfc, !PT ;  /* 0x00000016bbc57812 */ /* 0x040fe400078efcff */
[----:B------:R-:W-:Y:S02]  /*0ac0*/  CS2R R104, SRZ ;  /* 0x0000000000687805 */ /* 0x000fe4000001ff00 */
[----:B------:R-:W-:-:S02]  /*0ad0*/  LOP3.LUT R196, R187, 0x14, RZ, 0xfc, !PT ;  /* 0x00000014bbc47812 */ /* 0x000fc400078efcff */
[----:B------:R-:W-:Y:S02]  /*0ae0*/  CS2R R106, SRZ ;  /* 0x00000000006a7805 */ /* 0x000fe4000001ff00 */
[C---:B------:R-:W-:Y:S01]  /*0af0*/  LOP3.LUT R195, R187.reuse, 0x12, RZ, 0xfc, !PT ;  /* 0x00000012bbc37812 */ /* 0x040fe200078efcff */
[----:B0-----:R-:W0:Y:S01]  /*0b00*/  MUFU.RCP R4, R4 ;  /* 0x0000000400047308 */ /* 0x001e220000001000 */
[C---:B------:R-:W-:Y:S02]  /*0b10*/  LOP3.LUT R194, R187.reuse, 0x10, RZ, 0xfc, !PT ;  /* 0x00000010bbc27812 */ /* 0x040fe400078efcff */
[----:B------:R-:W-:Y:S02]  /*0b20*/  CS2R R108, SRZ ;  /* 0x00000000006c7805 */ /* 0x000fe4000001ff00 */
[----:B------:R-:W-:Y:S02]  /*0b30*/  LOP3.LUT R193, R187, 0xc, RZ, 0xfc, !PT ;  /* 0x0000000cbbc17812 */ /* 0x000fe400078efcff */
[----:B------:R-:W-:-:S02]  /*0b40*/  CS2R R110, SRZ ;  /* 0x00000000006e7805 */ /* 0x000fc4000001ff00 */
[----:B------:R-:W-:Y:S02]  /*0b50*/  LOP3.LUT R192, R187, 0xa, RZ, 0xfc, !PT ;  /* 0x0000000abbc07812 */ /* 0x000fe400078efcff */
[----:B------:R-:W-:Y:S02]  /*0b60*/  CS2R R112, SRZ ;  /* 0x0000000000707805 */ /* 0x000fe4000001ff00 */
[----:B------:R-:W-:Y:S01]  /*0b70*/  LEA.HI R202, R5, 0x1e, RZ, 0x1a ;  /* 0x0000001e05ca7811 */ /* 0x000fe200078fd0ff */
[----:B-1----:R-:W1:Y:S01]  /*0b80*/  MUFU.RCP R2, R2 ;  /* 0x0000000200027308 */ /* 0x002e620000001000 */
[----:B------:R-:W-:Y:S02]  /*0b90*/  LOP3.LUT R191, R187, 0x8, RZ, 0xfc, !PT ;  /* 0x00000008bbbf7812 */ /* 0x000fe400078efcff */
[----:B------:R-:W-:Y:S02]  /*0ba0*/  CS2R R114, SRZ ;  /* 0x0000000000727805 */ /* 0x000fe4000001ff00 */
[----:B------:R-:W-:-:S02]  /*0bb0*/  LEA.HI R201, R5, 0xe, RZ, 0x1a ;  /* 0x0000000e05c97811 */ /* 0x000fc400078fd0ff */
[----:B------:R-:W-:Y:S02]  /*0bc0*/  CS2R R116, SRZ ;  /* 0x0000000000747805 */ /* 0x000fe4000001ff00 */
[----:B------:R-:W-:Y:S02]  /*0bd0*/  LOP3.LUT R190, R187, 0x6, RZ, 0xfc, !PT ;  /* 0x00000006bbbe7812 */ /* 0x000fe400078efcff */
[----:B------:R-:W-:Y:S02]  /*0be0*/  CS2R R118, SRZ ;  /* 0x0000000000767805 */ /* 0x000fe4000001ff00 */
[----:B------:R-:W-:Y:S02]  /*0bf0*/  CS2R R120, SRZ ;  /* 0x0000000000787805 */ /* 0x000fe4000001ff00 */
[----:B------:R-:W-:Y:S01]  /*0c00*/  CS2R R122, SRZ ;  /* 0x00000000007a7805 */ /* 0x000fe2000001ff00 */
[----:B0-----:R-:W-:Y:S01]  /*0c10*/  VIADD R8, R4, 0xffffffe ;  /* 0x0ffffffe04087836 */ /* 0x001fe20000000000 */
[----:B------:R-:W-:-:S02]  /*0c20*/  SHF.R.U32.HI R4, RZ, 0x5, R5 ;  /* 0x00000005ff047819 */ /* 0x000fc40000011605 */
[----:B------:R-:W-:Y:S02]  /*0c30*/  CS2R R124, SRZ ;  /* 0x00000000007c7805 */ /* 0x000fe4000001ff00 */
[----:B------:R-:W-:Y:S01]  /*0c40*/  CS2R R126, SRZ ;  /* 0x00000000007e7805 */ /* 0x000fe2000001ff00 */
[----:B------:R0:W2:Y:S01]  /*0c50*/  F2I.FTZ.U32.TRUNC.NTZ R9, R8 ;  /* 0x0000000800097305 */ /* 0x0000a2000021f000 */
[----:B------:R-:W-:Y:S02]  /*0c60*/  SGXT.U32 R4, R4, 0x2 ;  /* 0x000000020404781a */ /* 0x000fe40000000000 */
[----:B------:R-:W-:Y:S02]  /*0c70*/  CS2R R128, SRZ ;  /* 0x0000000000807805 */ /* 0x000fe4000001ff00 */
[----:B------:R-:W-:Y:S01]  /*0c80*/  CS2R R130, SRZ ;  /* 0x0000000000827805 */ /* 0x000fe2000001ff00 */
[----:B-1----:R-:W-:Y:S01]  /*0c90*/  VIADD R6, R2, 0xffffffe ;  /* 0x0ffffffe02067836 */ /* 0x002fe20000000000 */
[----:B------:R-:W-:-:S02]  /*0ca0*/  LOP3.LUT R4, R12, UR8, R4, 0xfe, !PT ;  /* 0x000000080c047c12 */ /* 0x000fc4000f8efe04 */
[----:B------:R-:W-:Y:S02]  /*0cb0*/  CS2R R132, SRZ ;  /* 0x0000000000847805 */ /* 0x000fe4000001ff00 */
[----:B------:R-:W-:Y:S01]  /*0cc0*/  CS2R R134, SRZ ;  /* 0x0000000000867805 */ /* 0x000fe2000001ff00 */
[----:B------:R1:W3:Y:S01]  /*0cd0*/  F2I.FTZ.U32.TRUNC.NTZ R7, R6 ;  /* 0x0000000600077305 */ /* 0x0002e2000021f000 */
[----:B0-----:R-:W-:Y:S01]  /*0ce0*/  IMAD.MOV.U32 R8, RZ, RZ, RZ ;  /* 0x000000ffff087224 */ /* 0x001fe200078e00ff */
[C---:B------:R-:W-:Y:S02]  /*0cf0*/  LOP3.LUT R13, R4.reuse, 0xfc, RZ, 0xfc, !PT ;  /* 0x000000fc040d7812 */ /* 0x040fe400078efcff */
[----:B------:R-:W-:Y:S02]  /*0d00*/  CS2R R136, SRZ ;  /* 0x0000000000887805 */ /* 0x000fe4000001ff00 */
[----:B------:R-:W-:Y:S02]  /*0d10*/  LOP3.LUT R15, R4, 0xf8, RZ, 0xfc, !PT ;  /* 0x000000f8040f7812 */ /* 0x000fe400078efcff */
[----:B------:R-:W-:-:S02]  /*0d20*/  CS2R R138, SRZ ;  /* 0x00000000008a7805 */ /* 0x000fc4000001ff00 */
[C---:B------:R-:W-:Y:S01]  /*0d30*/  LOP3.LUT R16, R4.reuse, 0xf4, RZ, 0xfc, !PT ;  /* 0x000000f404107812 */ /* 0x040fe200078efcff */
[--C-:B--2---:R-:W-:Y:S01]  /*0d40*/  IMAD.MOV R11, RZ, RZ, -R9.reuse ;  /* 0x000000ffff0b7224 */ /* 0x104fe200078e0a09 */
[C---:B------:R-:W-:Y:S01]  /*0d50*/  LOP3.LUT R17, R4.reuse, 0xf0, RZ, 0xfc, !PT ;  /* 0x000000f004117812 */ /* 0x040fe200078efcff */
[----:B-1----:R-:W-:Y:S01]  /*0d60*/  IMAD.MOV.U32 R6, RZ, RZ, RZ ;  /* 0x000000ffff067224 */ /* 0x002fe200078e00ff */
[C---:B------:R-:W-:Y:S01]  /*0d70*/  LOP3.LUT R18, R4.reuse, 0xec, RZ, 0xfc, !PT ;  /* 0x000000ec04127812 */ /* 0x040fe200078efcff */
[----:B------:R-:W-:Y:S01]  /*0d80*/  IMAD R11, R11, R14, RZ ;  /* 0x0000000e0b0b7224 */ /* 0x000fe200078e02ff */
[----:B------:R-:W-:Y:S02]  /*0d90*/  ISETP.GE.AND P4, PT, R13, RZ, PT ;  /* 0x000000ff0d00720c */ /* 0x000fe40003f86270 */
[----:B------:R-:W-:Y:S02]  /*0da0*/  CS2R R140, SRZ ;  /* 0x00000000008c7805 */ /* 0x000fe4000001ff00 */
[----:B------:R-:W-:Y:S01]  /*0db0*/  LOP3.LUT R21, R4, 0xe8, RZ, 0xfc, !PT ;  /* 0x000000e804157812 */ /* 0x000fe200078efcff */
[----:B------:R-:W-:Y:S01]  /*0dc0*/  IMAD.HI.U32 R9, R9, R11, R8 ;  /* 0x0000000b09097227 */ /* 0x000fe200078e0008 */
[----:B------:R-:W-:-:S02]  /*0dd0*/  IABS R8, R13 ;  /* 0x0000000d00087213 */ /* 0x000fc40000000000 */
[----:B------:R-:W-:Y:S02]  /*0de0*/  CS2R R142, SRZ ;  /* 0x00000000008e7805 */ /* 0x000fe4000001ff00 */
[----:B------:R-:W-:Y:S01]  /*0df0*/  IABS R13, R18 ;  /* 0x00000012000d7213 */ /* 0x000fe20000000000 */
[----:B------:R-:W-:Y:S01]  /*0e00*/  IMAD.MOV.U32 R11, RZ, RZ, R10 ;  /* 0x000000ffff0b7224 */ /* 0x000fe200078e000a */
[----:B------:R-:W-:Y:S01]  /*0e10*/  IABS R10, R15 ;  /* 0x0000000f000a7213 */ /* 0x000fe20000000000 */
[----:B---3--:R-:W-:Y:S01]  /*0e20*/  IMAD.MOV R2, RZ, RZ, -R7 ;  /* 0x000000ffff027224 */ /* 0x008fe200078e0a07 */
[C---:B------:R-:W-:Y:S01]  /*0e30*/  LOP3.LUT R24, R4.reuse, 0xdc, RZ, 0xfc, !PT ;  /* 0x000000dc04187812 */ /* 0x040fe200078efcff */
[----:B------:R-:W-:Y:S01]  /*0e40*/  IMAD.HI.U32 R9, R9, R11, RZ ;  /* 0x0000000b09097227 */ /* 0x000fe200078e00ff */
[----:B------:R-:W-:Y:S02]  /*0e50*/  LOP3.LUT R22, R4, 0xe4, RZ, 0xfc, !PT ;  /* 0x000000e404167812 */ /* 0x000fe400078efcff */
[----:B------:R-:W-:-:S02]  /*0e60*/  CS2R R144, SRZ ;  /* 0x0000000000907805 */ /* 0x000fc4000001ff00 */
[C---:B------:R-:W-:Y:S01]  /*0e70*/  LOP3.LUT R23, R4.reuse, 0xe0, RZ, 0xfc, !PT ;  /* 0x000000e004177812 */ /* 0x040fe200078efcff */
[----:B------:R-:W-:Y:S01]  /*0e80*/  IMAD.MOV R9, RZ, RZ, -R9 ;  /* 0x000000ffff097224 */ /* 0x000fe200078e0a09 */
[C---:B------:R-:W-:Y:S02]  /*0e90*/  LOP3.LUT R25, R4.reuse, 0xd8, RZ, 0xfc, !PT ;  /* 0x000000d804197812 */ /* 0x040fe400078efcff */
[----:B------:R-:W-:Y:S02]  /*0ea0*/  CS2R R146, SRZ ;  /* 0x0000000000927805 */ /* 0x000fe4000001ff00 */
[----:B------:R-:W-:Y:S01]  /*0eb0*/  LOP3.LUT R26, R4, 0xc4, RZ, 0xfc, !PT ;  /* 0x000000c4041a7812 */ /* 0x000fe200078efcff */
[----:B------:R-:W-:Y:S01]  /*0ec0*/  IMAD R11, R14, R9, R11 ;  /* 0x000000090e0b7224 */ /* 0x000fe200078e020b */
[----:B------:R-:W-:Y:S01]  /*0ed0*/  LOP3.LUT R30, R4, 0xbc, RZ, 0xfc, !PT ;  /* 0x000000bc041e7812 */ /* 0x000fe200078efcff */
[----:B------:R-:W-:Y:S01]  /*0ee0*/  IMAD R9, R2, R3, RZ ;  /* 0x0000000302097224 */ /* 0x000fe200078e02ff */
[----:B------:R-:W-:-:S02]  /*0ef0*/  LOP3.LUT R32, R4, 0xb4, RZ, 0xfc, !PT ;  /* 0x000000b404207812 */ /* 0x000fc400078efcff */
[----:B------:R-:W-:Y:S02]  /*0f00*/  CS2R R148, SRZ ;  /* 0x0000000000947805 */ /* 0x000fe4000001ff00 */
[----:B------:R-:W-:Y:S01]  /*0f10*/  ISETP.GT.U32.AND P0, PT, R14, R11, PT ;  /* 0x0000000b0e00720c */ /* 0x000fe20003f04070 */
[----:B------:R-:W-:Y:S01]  /*0f20*/  IMAD.HI.U32 R2, R7, R9, R6 ;  /* 0x0000000907027227 */ /* 0x000fe200078e0006 */
[----:B------:R-:W-:Y:S02]  /*0f30*/  IABS R9, R16 ;  /* 0x0000001000097213 */ /* 0x000fe40000000000 */
[----:B------:R-:W-:Y:S02]  /*0f40*/  CS2R R150, SRZ ;  /* 0x0000000000967805 */ /* 0x000fe4000001ff00 */
[----:B------:R-:W-:Y:S02]  /*0f50*/  LOP3.LUT R31, R4, 0xb8, RZ, 0xfc, !PT ;  /* 0x000000b8041f7812 */ /* 0x000fe400078efcff */
[----:B------:R-:W-:Y:S01]  /*0f60*/  IABS R29, R32 ;  /* 0x00000020001d7213 */ /* 0x000fe20000000000 */
[----:B------:R-:W-:Y:S01]  /*0f70*/  IMAD.HI.U32 R6, R2, R8, RZ ;  /* 0x0000000802067227 */ /* 0x000fe200078e00ff */
[----:B------:R-:W-:-:S02]  /*0f80*/  IABS R27, R31 ;  /* 0x0000001f001b7213 */ /* 0x000fc40000000000 */
[C---:B------:R-:W-:Y:S01]  /*0f90*/  LOP3.LUT R33, R4.reuse, 0xa4, RZ, 0xfc, !PT ;  /* 0x000000a404217812 */ /* 0x040fe200078efcff */
[----:B------:R-:W-:Y:S01]  /*0fa0*/  IMAD.MOV R6, RZ, RZ, -R6 ;  /* 0x000000ffff067224 */ /* 0x000fe200078e0a06 */
[----:B------:R-:W-:Y:S01]  /*0fb0*/  LOP3.LUT R36, R4, 0x98, RZ, 0xfc, !PT ;  /* 0x0000009804247812 */ /* 0x000fe200078efcff */
[----:B------:R-:W-:Y:S01]  /*0fc0*/  IMAD.HI.U32 R7, R2, R10, RZ ;  /* 0x0000000a02077227 */ /* 0x000fe200078e00ff */
[C---:B------:R-:W-:Y:S02]  /*0fd0*/  LOP3.LUT R37, R4.reuse, 0x94, RZ, 0xfc, !PT ;  /* 0x0000009404257812 */ /* 0x040fe400078efcff */
[----:B------:R-:W-:Y:S01]  /*0fe0*/  IABS R35, R36 ;  /* 0x0000002400237213 */ /* 0x000fe20000000000 */
[C---:B------:R-:W-:Y:S01]  /*0ff0*/  IMAD R8, R3.reuse, R6, R8 ;  /* 0x0000000603087224 */ /* 0x040fe200078e0208 */
[C---:B------:R-:W-:Y:S01]  /*1000*/  LOP3.LUT R39, R4.reuse, 0x90, RZ, 0xfc, !PT ;  /* 0x0000009004277812 */ /* 0x040fe200078efcff */
[----:B------:R-:W-:Y:S01]  /*1010*/  IMAD.MOV R7, RZ, RZ, -R7 ;  /* 0x000000ffff077224 */ /* 0x000fe200078e0a07 */
[----:B------:R-:W-:Y:S01]  /*1020*/  LOP3.LUT R40, R4, 0x8c, RZ, 0xfc, !PT ;  /* 0x0000008c04287812 */ /* 0x000fe200078efcff */
[----:B------:R-:W-:Y:S01]  /*1030*/  IMAD.HI.U32 R6, R2, R9, RZ ;  /* 0x0000000902067227 */ /* 0x000fe200078e00ff */
[----:B------:R-:W-:-:S02]  /*1040*/  ISETP.GT.U32.AND P1, PT, R3, R8, PT ;  /* 0x000000080300720c */ /* 0x000fc40003f24070 */
[----:B------:R-:W-:Y:S01]  /*1050*/  IABS R38, R40 ;  /* 0x0000002800267213 */ /* 0x000fe20000000000 */
[----:B------:R-:W-:Y:S01]  /*1060*/  IMAD R10, R3, R7, R10 ;  /* 0x00000007030a7224 */ /* 0x000fe200078e020a */
[----:B------:R-:W-:Y:S01]  /*1070*/  SHF.R.S32.HI R7, RZ, 0x1f, R0 ;  /* 0x0000001fff077819 */ /* 0x000fe20000011400 */
[----:B------:R-:W-:Y:S01]  /*1080*/  IMAD.MOV R12, RZ, RZ, -R6 ;  /* 0x000000ffff0c7224 */ /* 0x000fe200078e0a06 */
[----:B------:R-:W-:Y:S01]  /*1090*/  LOP3.LUT R42, R4, 0x80, RZ, 0xfc, !PT ;  /* 0x00000080042a7812 */ /* 0x000fe200078efcff */
[----:B------:R-:W-:Y:S01]  /*10a0*/  @!P0 IMAD.IADD R11, R11, 0x1, -R14 ;  /* 0x000000010b0b8824 */ /* 0x000fe200078e0a0e */
[----:B------:R-:W-:Y:S01]  /*10b0*/  LEA.HI R6, R7, R0, RZ, 0x5 ;  /* 0x0000000007067211 */ /* 0x000fe200078f28ff */
[C---:B------:R-:W-:Y:S01]  /*10c0*/  IMAD R9, R3.reuse, R12, R9 ;  /* 0x0000000c03097224 */ /* 0x040fe200078e0209 */
[----:B------:R-:W-:Y:S02]  /*10d0*/  IABS R0, R17 ;  /* 0x0000001100007213 */ /* 0x000fe40000000000 */
[----:B------:R-:W-:Y:S01]  /*10e0*/  ISETP.GT.U32.AND P3, PT, R14, R11, PT ;  /* 0x0000000b0e00720c */ /* 0x000fe20003f64070 */
[----:B------:R-:W-:Y:S01]  /*10f0*/  @!P1 IMAD.IADD R8, R8, 0x1, -R3 ;  /* 0x0000000108089824 */ /* 0x000fe200078e0a03 */
[C---:B------:R-:W-:Y:S01]  /*1100*/  ISETP.GT.U32.AND P1, PT, R3.reuse, R9, PT ;  /* 0x000000090300720c */ /* 0x040fe20003f24070 */
[----:B------:R-:W-:Y:S01]  /*1110*/  IMAD.MOV.U32 R12, RZ, RZ, R0 ;  /* 0x000000ffff0c7224 */ /* 0x000fe200078e0000 */
[----:B------:R-:W-:-:S02]  /*1120*/  ISETP.GT.U32.AND P2, PT, R3, R10, PT ;  /* 0x0000000a0300720c */ /* 0x000fc40003f44070 */
[----:B------:R-:W-:Y:S01]  /*1130*/  ISETP.GT.U32.AND P6, PT, R3, R8, PT ;  /* 0x000000080300720c */ /* 0x000fe20003fc4070 */
[----:B------:R-:W-:Y:S01]  /*1140*/  IMAD.HI.U32 R7, R2, R12, RZ ;  /* 0x0000000c02077227 */ /* 0x000fe200078e00ff */
[----:B------:R-:W-:Y:S02]  /*1150*/  ISETP.GE.AND P0, PT, R19, RZ, PT ;  /* 0x000000ff1300720c */ /* 0x000fe40003f06270 */
[----:B------:R-:W-:Y:S01]  /*1160*/  IABS R19, R24 ;  /* 0x0000001800137213 */ /* 0x000fe20000000000 */
[----:B------:R-:W-:Y:S01]  /*1170*/  IMAD.MOV R7, RZ, RZ, -R7 ;  /* 0x000000ffff077224 */ /* 0x000fe200078e0a07 */
[----:B------:R-:W-:Y:S01]  /*1180*/  IABS R41, R42 ;  /* 0x0000002a00297213 */ /* 0x000fe20000000000 */
[----:B------:R-:W-:Y:S01]  /*1190*/  @!P3 IMAD.IADD R11, R11, 0x1, -R14 ;  /* 0x000000010b0bb824 */ /* 0x000fe200078e0a0e */
[----:B------:R-:W-:Y:S01]  /*11a0*/  ISETP.NE.AND P3, PT, R152, RZ, PT ;  /* 0x000000ff9800720c */ /* 0x000fe20003f65270 */
[----:B------:R-:W-:Y:S01]  /*11b0*/  IMAD R12, R3, R7, R12 ;  /* 0x00000007030c7224 */ /* 0x000fe200078e020c */
[----:B------:R-:W-:Y:S01]  /*11c0*/  LOP3.LUT R45, R4, 0x7c, RZ, 0xfc, !PT ;  /* 0x0000007c042d7812 */ /* 0x000fe200078efcff */
[----:B------:R-:W-:Y:S01]  /*11d0*/  IMAD.HI.U32 R7, R2, R13, RZ ;  /* 0x0000000d02077227 */ /* 0x000fe200078e00ff */
[----:B------:R-:W-:-:S02]  /*11e0*/  LOP3.LUT R51, R4, 0x70, RZ, 0xfc, !PT ;  /* 0x0000007004337812 */ /* 0x000fc400078efcff */
[----:B------:R-:W-:Y:S01]  /*11f0*/  IABS R43, R45 ;  /* 0x0000002d002b7213 */ /* 0x000fe20000000000 */
[----:B------:R-:W-:Y:S01]  /*1200*/  @!P6 IMAD.IADD R8, R8, 0x1, -R3 ;  /* 0x000000010808e824 */ /* 0x000fe200078e0a03 */
[----:B------:R-:W-:Y:S01]  /*1210*/  ISETP.GT.U32.AND P6, PT, R3, R12, PT ;  /* 0x0000000c0300720c */ /* 0x000fe20003fc4070 */
[----:B------:R-:W-:Y:S01]  /*1220*/  IMAD.MOV R14, RZ, RZ, -R7 ;  /* 0x000000ffff0e7224 */ /* 0x000fe200078e0a07 */
[----:B------:R-:W-:Y:S01]  /*1230*/  IABS R7, R21 ;  /* 0x0000001500077213 */ /* 0x000fe20000000000 */
[----:B------:R-:W-:Y:S01]  /*1240*/  @!P1 IMAD.IADD R9, R9, 0x1, -R3 ;  /* 0x0000000109099824 */ /* 0x000fe200078e0a03 */
[----:B------:R-:W-:Y:S01]  /*1250*/  IABS R47, R51 ;  /* 0x00000033002f7213 */ /* 0x000fe20000000000 */
[----:B------:R-:W-:Y:S01]  /*1260*/  IMAD.MOV.U32 R0, RZ, RZ, R11 ;  /* 0x000000ffff007224 */ /* 0x000fe200078e000b */
[----:B------:R-:W-:Y:S01]  /*1270*/  LOP3.LUT R49, R4, 0x74, RZ, 0xfc, !PT ;  /* 0x0000007404317812 */ /* 0x000fe200078efcff */
[C---:B------:R-:W-:Y:S01]  /*1280*/  IMAD R11, R3.reuse, R14, R13 ;  /* 0x0000000e030b7224 */ /* 0x040fe200078e020d */
[C---:B------:R-:W-:Y:S01]  /*1290*/  ISETP.GT.U32.AND P1, PT, R3.reuse, R9, PT ;  /* 0x000000090300720c */ /* 0x040fe20003f24070 */
[----:B------:R-:W-:Y:S01]  /*12a0*/  IMAD.MOV.U32 R14, RZ, RZ, R7 ;  /* 0x000000ffff0e7224 */ /* 0x000fe200078e0007 */
[----:B------:R-:W-:Y:S01]  /*12b0*/  IABS R46, R49 ;  /* 0x00000031002e7213 */ /* 0x000fe20000000000 */
[--C-:B------:R-:W-:Y:S01]  /*12c0*/  @!P2 IMAD.IADD R10, R10, 0x1, -R3.reuse ;  /* 0x000000010a0aa824 */ /* 0x100fe200078e0a03 */
[----:B------:R-:W-:Y:S01]  /*12d0*/  ISETP.GE.AND P2, PT, R16, RZ, PT ;  /* 0x000000ff1000720c */ /* 0x000fe20003f46270 */
[----:B------:R-:W-:Y:S01]  /*12e0*/  @!P6 IMAD.IADD R12, R12, 0x1, -R3 ;  /* 0x000000010c0ce824 */ /* 0x000fe200078e0a03 */
[----:B------:R-:W-:Y:S01]  /*12f0*/  IABS R16, R22 ;  /* 0x0000001600107213 */ /* 0x000fe20000000000 */
[----:B------:R-:W-:Y:S01]  /*1300*/  IMAD.HI.U32 R7, R2, R14, RZ ;  /* 0x0000000e02077227 */ /* 0x000fe200078e00ff */
[----:B------:R-:W-:-:S02]  /*1310*/  ISETP.GT.U32.AND P5, PT, R3, R10, PT ;  /* 0x0000000a0300720c */ /* 0x000fc40003fa4070 */
[----:B------:R-:W-:Y:S01]  /*1320*/  ISETP.GT.U32.AND P6, PT, R3, R12, PT ;  /* 0x0000000c0300720c */ /* 0x000fe20003fc4070 */
[----:B------:R-:W-:Y:S01]  /*1330*/  IMAD.MOV R7, RZ, RZ, -R7 ;  /* 0x000000ffff077224 */ /* 0x000fe200078e0a07 */
[----:B------:R-:W-:Y:S01]  /*1340*/  LOP3.LUT R53, R4, 0x6c, RZ, 0xfc, !PT ;  /* 0x0000006c04357812 */ /* 0x000fe200078efcff */
[----:B------:R-:W-:Y:S01]  /*1350*/  @!P1 IMAD.IADD R9, R9, 0x1, -R3 ;  /* 0x0000000109099824 */ /* 0x000fe200078e0a03 */
[C---:B------:R-:W-:Y:S01]  /*1360*/  ISETP.GT.U32.AND P1, PT, R3.reuse, R11, PT ;  /* 0x0000000b0300720c */ /* 0x040fe20003f24070 */
[----:B------:R-:W-:Y:S01]  /*1370*/  IMAD R14, R3, R7, R14 ;  /* 0x00000007030e7224 */ /* 0x000fe200078e020e */
[----:B------:R-:W-:Y:S01]  /*1380*/  IABS R48, R53 ;  /* 0x0000003500307213 */ /* 0x000fe20000000000 */
[----:B------:R-:W-:Y:S01]  /*1390*/  @!P0 IMAD.MOV R0, RZ, RZ, -R0 ;  /* 0x000000ffff008224 */ /* 0x000fe200078e0a00 */
[----:B------:R-:W-:Y:S01]  /*13a0*/  ISETP.GE.AND P0, PT, R15, RZ, PT ;  /* 0x000000ff0f00720c */ /* 0x000fe20003f06270 */
[----:B------:R-:W-:Y:S01]  /*13b0*/  IMAD.HI.U32 R15, R2, R19, RZ ;  /* 0x00000013020f7227 */ /* 0x000fe200078e00ff */
[----:B------:R-:W-:-:S02]  /*13c0*/  @!P3 LOP3.LUT R0, RZ, R152, RZ, 0x33, !PT ;  /* 0x00000098ff00b212 */ /* 0x000fc400078e33ff */
[----:B------:R-:W-:Y:S01]  /*13d0*/  ISETP.GE.AND P3, PT, R17, RZ, PT ;  /* 0x000000ff1100720c */ /* 0x000fe20003f66270 */
[----:B------:R-:W-:Y:S01]  /*13e0*/  @!P6 IMAD.IADD R12, R12, 0x1, -R3 ;  /* 0x000000010c0ce824 */ /* 0x000fe200078e0a03 */
[----:B------:R-:W-:Y:S01]  /*13f0*/  ISETP.GT.U32.AND P6, PT, R3, R14, PT ;  /* 0x0000000e0300720c */ /* 0x000fe20003fc4070 */
[----:B------:R-:W-:Y:S01]  /*1400*/  IMAD.MOV R20, RZ, RZ, -R15 ;  /* 0x000000ffff147224 */ /* 0x000fe200078e0a0f */
[----:B------:R-:W-:Y:S01]  /*1410*/  IABS R17, R23 ;  /* 0x0000001700117213 */ /* 0x000fe20000000000 */
[----:B------:R-:W-:Y:S01]  /*1420*/  @!P1 IMAD.IADD R11, R11, 0x1, -R3 ;  /* 0x000000010b0b9824 */ /* 0x000fe200078e0a03 */
[----:B------:R-:W-:Y:S01]  /*1430*/  ISETP.GE.AND P1, PT, R21, RZ, PT ;  /* 0x000000ff1500720c */ /* 0x000fe20003f26270 */
[----:B------:R-:W-:Y:S01]  /*1440*/  IMAD.HI.U32 R7, R2, R16, RZ ;  /* 0x0000001002077227 */ /* 0x000fe200078e00ff */
[----:B------:R-:W-:Y:S02]  /*1450*/  IABS R21, R25 ;  /* 0x0000001900157213 */ /* 0x000fe40000000000 */
[----:B------:R-:W-:Y:S01]  /*1460*/  LOP3.LUT R55, R4, 0x60, RZ, 0xfc, !PT ;  /* 0x0000006004377812 */ /* 0x000fe200078efcff */
[----:B------:R-:W-:Y:S01]  /*1470*/  IMAD.HI.U32 R13, R2, R17, RZ ;  /* 0x00000011020d7227 */ /* 0x000fe200078e00ff */
[----:B------:R-:W-:-:S02]  /*1480*/  LOP3.LUT R57, R4, 0x5c, RZ, 0xfc, !PT ;  /* 0x0000005c04397812 */ /* 0x000fc400078efcff */
[----:B------:R-:W-:Y:S01]  /*1490*/  IABS R52, R55 ;  /* 0x0000003700347213 */ /* 0x000fe20000000000 */
[----:B------:R-:W-:Y:S01]  /*14a0*/  @!P6 IMAD.IADD R14, R14, 0x1, -R3 ;  /* 0x000000010e0ee824 */ /* 0x000fe200078e0a03 */
[C---:B------:R-:W-:Y:S01]  /*14b0*/  ISETP.GT.U32.AND P6, PT, R3.reuse, R11, PT ;  /* 0x0000000b0300720c */ /* 0x040fe20003fc4070 */
[C---:B------:R-:W-:Y:S01]  /*14c0*/  IMAD R15, R3.reuse, R20, R19 ;  /* 0x00000014030f7224 */ /* 0x040fe200078e0213 */
[----:B------:R-:W-:Y:S01]  /*14d0*/  IABS R54, R57 ;  /* 0x0000003900367213 */ /* 0x000fe20000000000 */
[----:B------:R-:W-:Y:S01]  /*14e0*/  @!P5 IMAD.IADD R10, R10, 0x1, -R3 ;  /* 0x000000010a0ad824 */ /* 0x000fe200078e0a03 */
[----:B------:R-:W-:Y:S01]  /*14f0*/  ISETP.GE.AND P5, PT, R18, RZ, PT ;  /* 0x000000ff1200720c */ /* 0x000fe20003fa6270 */
[----:B------:R-:W-:Y:S01]  /*1500*/  IMAD.MOV R7, RZ, RZ, -R7 ;  /* 0x000000ffff077224 */ /* 0x000fe200078e0a07 */
[C---:B------:R-:W-:Y:S01]  /*1510*/  LOP3.LUT R61, R4.reuse, 0x20, RZ, 0xfc, !PT ;  /* 0x00000020043d7812 */ /* 0x040fe200078efcff */
[----:B------:R-:W-:Y:S01]  /*1520*/  IMAD.MOV R18, RZ, RZ, -R13 ;  /* 0x000000ffff127224 */ /* 0x000fe200078e0a0d */
[C---:B------:R-:W-:Y:S01]  /*1530*/  LOP3.LUT R59, R4.reuse, 0x24, RZ, 0xfc, !PT ;  /* 0x00000024043b7812 */ /* 0x040fe200078efcff */
[C---:B------:R-:W-:Y:S01]  /*1540*/  IMAD R13, R3.reuse, R7, R16 ;  /* 0x00000007030d7224 */ /* 0x040fe200078e0210 */
[----:B------:R-:W-:Y:S01]  /*1550*/  IABS R82, R61 ;  /* 0x0000003d00527213 */ /* 0x000fe20000000000 */
[----:B------:R-:W-:Y:S01]  /*1560*/  IMAD R16, R3, R18, R17 ;  /* 0x0000001203107224 */ /* 0x000fe200078e0211 */
[----:B------:R-:W-:Y:S01]  /*1570*/  IABS R80, R59 ;  /* 0x0000003b00507213 */ /* 0x000fe20000000000 */
[----:B------:R-:W-:Y:S01]  /*1580*/  @!P6 IMAD.IADD R11, R11, 0x1, -R3 ;  /* 0x000000010b0be824 */ /* 0x000fe200078e0a03 */
[C---:B------:R-:W-:Y:S01]  /*1590*/  ISETP.GT.U32.AND P6, PT, R3.reuse, R15, PT ;  /* 0x0000000f0300720c */ /* 0x040fe20003fc4070 */
[----:B------:R-:W-:Y:S01]  /*15a0*/  @!P0 IMAD.MOV R10, RZ, RZ, -R10 ;  /* 0x000000ffff0a8224 */ /* 0x000fe200078e0a0a */
[C---:B------:R-:W-:Y:S01]  /*15b0*/  ISETP.GT.U32.AND P0, PT, R3.reuse, R14, PT ;  /* 0x0000000e0300720c */ /* 0x040fe20003f04070 */
[----:B------:R-:W-:Y:S01]  /*15c0*/  @!P2 IMAD.MOV R9, RZ, RZ, -R9 ;  /* 0x000000ffff09a224 */ /* 0x000fe200078e0a09 */
[C---:B------:R-:W-:Y:S01]  /*15d0*/  ISETP.GT.U32.AND P2, PT, R3.reuse, R16, PT ;  /* 0x000000100300720c */ /* 0x040fe20003f44070 */
[----:B------:R-:W-:Y:S01]  /*15e0*/  IMAD.MOV.U32 R7, RZ, RZ, R8 ;  /* 0x000000ffff077224 */ /* 0x000fe200078e0008 */
[C---:B------:R-:W-:Y:S01]  /*15f0*/  LOP3.LUT R63, R4.reuse, 0x1c, RZ, 0xfc, !PT ;  /* 0x0000001c043f7812 */ /* 0x040fe200078efcff */
[----:B------:R-:W-:Y:S01]  /*1600*/  IMAD.MOV.U32 R18, RZ, RZ, R21 ;  /* 0x000000ffff127224 */ /* 0x000fe200078e0015 */
[----:B------:R-:W-:Y:S01]  /*1610*/  LOP3.LUT R21, R4, 0xd4, RZ, 0xfc, !PT ;  /* 0x000000d404157812 */ /* 0x000fe200078efcff */
[----:B------:R-:W-:Y:S01]  /*1620*/  @!P4 IMAD.MOV R7, RZ, RZ, -R7 ;  /* 0x000000ffff07c224 */ /* 0x000fe200078e0a07 */
[----:B------:R-:W-:Y:S01]  /*1630*/  ISETP.GT.U32.AND P4, PT, R3, R13, PT ;  /* 0x0000000d0300720c */ /* 0x000fe20003f84070 */
[----:B------:R-:W-:Y:S01]  /*1640*/  IMAD.MOV.U32 R8, RZ, RZ, R12 ;  /* 0x000000ffff087224 */ /* 0x000fe200078e000c */
[----:B------:R-:W-:Y:S01]  /*1650*/  IABS R19, R21 ;  /* 0x0000001500137213 */ /* 0x000fe20000000000 */
[----:B------:R-:W-:Y:S01]  /*1660*/  IMAD.HI.U32 R12, R2, R18, RZ ;  /* 0x00000012020c7227 */ /* 0x000fe200078e00ff */
[----:B------:R-:W-:-:S02]  /*1670*/  IABS R84, R63 ;  /* 0x0000003f00547213 */ /* 0x000fc40000000000 */
[C---:B------:R-:W-:Y:S01]  /*1680*/  LOP3.LUT R65, R4.reuse, 0x18, RZ, 0xfc, !PT ;  /* 0x0000001804417812 */ /* 0x040fe200078efcff */
[--C-:B------:R-:W-:Y:S01]  /*1690*/  @!P6 IMAD.IADD R15, R15, 0x1, -R3.reuse ;  /* 0x000000010f0fe824 */ /* 0x100fe200078e0a03 */
[----:B------:R-:W-:Y:S01]  /*16a0*/  LOP3.LUT R67, R4, 0x14, RZ, 0xfc, !PT ;  /* 0x0000001404437812 */ /* 0x000fe200078efcff */
[----:B------:R-:W-:Y:S01]  /*16b0*/  IMAD.MOV R12, RZ, RZ, -R12 ;  /* 0x000000ffff0c7224 */ /* 0x000fe200078e0a0c */
[----:B------:R-:W-:Y:S01]  /*16c0*/  IABS R86, R65 ;  /* 0x0000004100567213 */ /* 0x000fe20000000000 */
[--C-:B------:R-:W-:Y:S01]  /*16d0*/  @!P0 IMAD.IADD R14, R14, 0x1, -R3.reuse ;  /* 0x000000010e0e8824 */ /* 0x100fe200078e0a03 */
[----:B------:R-:W-:Y:S01]  /*16e0*/  ISETP.GT.U32.AND P6, PT, R3, R15, PT ;  /* 0x0000000f0300720c */ /* 0x000fe20003fc4070 */
[----:B------:R-:W-:Y:S01]  /*16f0*/  IMAD.HI.U32 R17, R2, R19, RZ ;  /* 0x0000001302117227 */ /* 0x000fe200078e00ff */
[----:B------:R-:W-:Y:S02]  /*1700*/  ISETP.GE.AND P0, PT, R23, RZ, PT ;  /* 0x000000ff1700720c */ /* 0x000fe40003f06270 */
[----:B------:R-:W-:Y:S01]  /*1710*/  IABS R23, R26 ;  /* 0x0000001a00177213 */ /* 0x000fe20000000000 */
[----:B------:R-:W-:Y:S01]  /*1720*/  @!P2 IMAD.IADD R16, R16, 0x1, -R3 ;  /* 0x000000011010a824 */ /* 0x000fe200078e0a03 */
[----:B------:R-:W-:Y:S01]  /*1730*/  IABS R88, R67 ;  /* 0x0000004300587213 */ /* 0x000fe20000000000 */
[C---:B------:R-:W-:Y:S01]  /*1740*/  IMAD R18, R3.reuse, R12, R18 ;  /* 0x0000000c03127224 */ /* 0x040fe200078e0212 */
[----:B------:R-:W-:Y:S01]  /*1750*/  IABS R98, R4 ;  /* 0x0000000400627213 */ /* 0x000fe20000000000 */
[----:B------:R-:W-:Y:S01]  /*1760*/  IMAD.MOV.U32 R12, RZ, RZ, R14 ;  /* 0x000000ffff0c7224 */ /* 0x000fe200078e000e */
[C---:B------:R-:W-:Y:S01]  /*1770*/  LOP3.LUT R69, R4.reuse, 0x8, RZ, 0xfc, !PT ;  /* 0x0000000804457812 */ /* 0x040fe200078efcff */
[----:B------:R-:W-:Y:S01]  /*1780*/  IMAD.MOV R14, RZ, RZ, -R17 ;  /* 0x000000ffff0e7224 */ /* 0x000fe200078e0a11 */
[----:B------:R-:W-:Y:S01]  /*1790*/  LOP3.LUT R71, R4, 0x4, RZ, 0xfc, !PT ;  /* 0x0000000404477812 */ /* 0x000fe200078efcff */
[----:B------:R-:W-:Y:S01]  /*17a0*/  @!P5 IMAD.MOV R11, RZ, RZ, -R11 ;  /* 0x000000ffff0bd224 */ /* 0x000fe200078e0a0b */
[----:B------:R-:W-:Y:S01]  /*17b0*/  ISETP.GT.U32.AND P5, PT, R3, R16, PT ;  /* 0x000000100300720c */ /* 0x000fe20003fa4070 */
[----:B------:R-:W-:Y:S01]  /*17c0*/  @!P4 IMAD.IADD R13, R13, 0x1, -R3 ;  /* 0x000000010d0dc824 */ /* 0x000fe200078e0a03 */
[----:B------:R-:W-:Y:S01]  /*17d0*/  ISETP.GE.AND P4, PT, R24, RZ, PT ;  /* 0x000000ff1800720c */ /* 0x000fe20003f86270 */
[----:B------:R-:W-:Y:S01]  /*17e0*/  @!P3 IMAD.MOV R8, RZ, RZ, -R8 ;  /* 0x000000ffff08b224 */ /* 0x000fe200078e0a08 */
[----:B------:R-:W-:Y:S01]  /*17f0*/  ISETP.GE.AND P3, PT, R22, RZ, PT ;  /* 0x000000ff1600720c */ /* 0x000fe20003f66270 */
[----:B------:R-:W-:Y:S01]  /*1800*/  @!P1 IMAD.MOV R12, RZ, RZ, -R12 ;  /* 0x000000ffff0c9224 */ /* 0x000fe200078e0a0c */
[----:B------:R-:W-:Y:S01]  /*1810*/  LOP3.LUT R22, R4, 0xd0, RZ, 0xfc, !PT ;  /* 0x000000d004167812 */ /* 0x000fe200078efcff */
[C---:B------:R-:W-:Y:S01]  /*1820*/  IMAD R17, R3.reuse, R14, R19 ;  /* 0x0000000e03117224 */ /* 0x040fe200078e0213 */
[----:B------:R-:W-:Y:S01]  /*1830*/  ISETP.GT.U32.AND P1, PT, R3, R18, PT ;  /* 0x000000120300720c */ /* 0x000fe20003f24070 */
[--C-:B------:R-:W-:Y:S01]  /*1840*/  @!P6 IMAD.IADD R15, R15, 0x1, -R3.reuse ;  /* 0x000000010f0fe824 */ /* 0x100fe200078e0a03 */
[C---:B------:R-:W-:Y:S01]  /*1850*/  ISETP.GT.U32.AND P2, PT, R3.reuse, R13, PT ;  /* 0x0000000d0300720c */ /* 0x040fe20003f44070 */
[----:B------:R-:W-:Y:S01]  /*1860*/  IMAD R0, R0, UR6, RZ ;  /* 0x0000000600007c24 */ /* 0x000fe2000f8e02ff */
[----:B------:R-:W-:Y:S01]  /*1870*/  IABS R20, R22 ;  /* 0x0000001600147213 */ /* 0x000fe20000000000 */
[----:B------:R-:W-:Y:S01]  /*1880*/  @!P5 IMAD.IADD R16, R16, 0x1, -R3 ;  /* 0x000000011010d824 */ /* 0x000fe200078e0a03 */
[----:B------:R-:W-:Y:S01]  /*1890*/  ISETP.GT.U32.AND P6, PT, R3, R17, PT ;  /* 0x000000110300720c */ /* 0x000fe20003fc4070 */
[----:B------:R-:W-:Y:S01]  /*18a0*/  @!P4 IMAD.MOV R15, RZ, RZ, -R15 ;  /* 0x000000ffff0fc224 */ /* 0x000fe200078e0a0f */
[----:B------:R-:W-:Y:S01]  /*18b0*/  LOP3.LUT R24, R4, 0xcc, RZ, 0xfc, !PT ;  /* 0x000000cc04187812 */ /* 0x000fe200078efcff */
[----:B------:R-:W-:Y:S01]  /*18c0*/  IMAD.HI.U32 R14, R2, R20, RZ ;  /* 0x00000014020e7227 */ /* 0x000fe200078e00ff */
[----:B------:R-:W-:Y:S01]  /*18d0*/  ISETP.GE.AND P5, PT, R21, RZ, PT ;  /* 0x000000ff1500720c */ /* 0x000fe20003fa6270 */
[----:B------:R-:W-:Y:S01]  /*18e0*/  USHF.R.U32.HI UR6, URZ, 0x4, UR9 ;  /* 0x000000043f067899 */ /* 0x000fe20008011609 */
[----:B------:R-:W-:Y:S01]  /*18f0*/  IABS R21, R24 ;  /* 0x0000001800157213 */ /* 0x000fe20000000000 */
[----:B------:R-:W-:Y:S01]  /*1900*/  IMAD.MOV R14, RZ, RZ, -R14 ;  /* 0x000000ffff0e7224 */ /* 0x000fe200078e0a0e */
[----:B------:R-:W-:Y:S01]  /*1910*/  ISETP.GE.AND P4, PT, R24, RZ, PT ;  /* 0x000000ff1800720c */ /* 0x000fe20003f86270 */
[--C-:B------:R-:W-:Y:S01]  /*1920*/  @!P1 IMAD.IADD R18, R18, 0x1, -R3.reuse ;  /* 0x0000000112129824 */ /* 0x100fe200078e0a03 */
[----:B------:R-:W-:Y:S01]  /*1930*/  ISETP.GE.AND P1, PT, R22, RZ, PT ;  /* 0x000000ff1600720c */ /* 0x000fe20003f26270 */
[--C-:B------:R-:W-:Y:S01]  /*1940*/  @!P2 IMAD.IADD R13, R13, 0x1, -R3.reuse ;  /* 0x000000010d0da824 */ /* 0x100fe200078e0a03 */
[----:B------:R-:W-:Y:S01]  /*1950*/  ISETP.GE.AND P2, PT, R25, RZ, PT ;  /* 0x000000ff1900720c */ /* 0x000fe20003f46270 */
[----:B------:R-:W-:Y:S01]  /*1960*/  IMAD R20, R3, R14, R20 ;  /* 0x0000000e03147224 */ /* 0x000fe200078e0214 */
[----:B------:R-:W-:Y:S01]  /*1970*/  LOP3.LUT R25, R4, 0xc8, RZ, 0xfc, !PT ;  /* 0x000000c804197812 */ /* 0x000fe200078efcff */
[----:B------:R-:W-:Y:S01]  /*1980*/  IMAD.HI.U32 R19, R2, R21, RZ ;  /* 0x0000001502137227 */ /* 0x000fe200078e00ff */
[----:B------:R-:W-:Y:S01]  /*1990*/  IABS R94, R69 ;  /* 0x00000045005e7213 */ /* 0x000fe20000000000 */
[----:B------:R-:W-:Y:S01]  /*19a0*/  USGXT.U32 UR6, UR6, 0xe ;  /* 0x0000000e0606789a */ /* 0x000fe20008000000 */
[----:B------:R-:W-:Y:S01]  /*19b0*/  IABS R22, R25 ;  /* 0x0000001900167213 */ /* 0x000fe20000000000 */
[----:B------:R-:W-:Y:S01]  /*19c0*/  @!P6 IMAD.IADD R17, R17, 0x1, -R3 ;  /* 0x000000011111e824 */ /* 0x000fe200078e0a03 */
[C---:B------:R-:W-:Y:S01]  /*19d0*/  ISETP.GT.U32.AND P6, PT, R3.reuse, R18, PT ;  /* 0x000000120300720c */ /* 0x040fe20003fc4070 */
[----:B------:R-:W-:Y:S01]  /*19e0*/  IMAD.MOV.U32 R14, RZ, RZ, R16 ;  /* 0x000000ffff0e7224 */ /* 0x000fe200078e0010 */
[----:B------:R-:W-:Y:S01]  /*19f0*/  IABS R96, R71 ;  /* 0x0000004700607213 */ /* 0x000fe20000000000 */
[----:B------:R-:W-:Y:S01]  /*1a00*/  @!P3 IMAD.MOV R13, RZ, RZ, -R13 ;  /* 0x000000ffff0db224 */ /* 0x000fe200078e0a0d */
[C---:B------:R-:W-:Y:S01]  /*1a10*/  ISETP.GT.U32.AND P3, PT, R3.reuse, R20, PT ;  /* 0x000000140300720c */ /* 0x040fe20003f64070 */
[----:B------:R-:W-:Y:S01]  /*1a20*/  IMAD.MOV R16, RZ, RZ, -R19 ;  /* 0x000000ffff107224 */ /* 0x000fe200078e0a13 */
[----:B------:R-:W-:Y:S01]  /*1a30*/  SHF.R.S32.HI R6, RZ, 0x5, R6 ;  /* 0x00000005ff067819 */ /* 0x000fe20000011406 */
[----:B------:R-:W-:Y:S01]  /*1a40*/  @!P0 IMAD.MOV R14, RZ, RZ, -R14 ;  /* 0x000000ffff0e8224 */ /* 0x000fe200078e0a0e */
[C---:B------:R-:W-:Y:S01]  /*1a50*/  ISETP.GT.U32.AND P0, PT, R3.reuse, R17, PT ;  /* 0x000000110300720c */ /* 0x040fe20003f04070 */
[----:B------:R-:W-:-:S02]  /*1a60*/  IMAD R19, R3, R16, R21 ;  /* 0x0000001003137224 */ /* 0x000fc400078e0215 */
[----:B------:R-:W-:-:S04]  /*1a70*/  IMAD.HI.U32 R16, R2, R22, RZ ;  /* 0x0000001602107227 */ /* 0x000fc800078e00ff */
[----:B------:R-:W-:Y:S02]  /*1a80*/  IMAD.MOV R16, RZ, RZ, -R16 ;  /* 0x000000ffff107224 */ /* 0x000fe400078e0a10 */
[--C-:B------:R-:W-:Y:S01]  /*1a90*/  @!P6 IMAD.IADD R18, R18, 0x1, -R3.reuse ;  /* 0x000000011212e824 */ /* 0x100fe200078e0a03 */
[C---:B------:R-:W-:Y:S01]  /*1aa0*/  ISETP.GT.U32.AND P6, PT, R3.reuse, R19, PT ;  /* 0x000000130300720c */ /* 0x040fe20003fc4070 */
[----:B------:R-:W-:Y:S02]  /*1ab0*/  IMAD R22, R3, R16, R22 ;  /* 0x0000001003167224 */ /* 0x000fe400078e0216 */
[----:B------:R-:W-:Y:S01]  /*1ac0*/  @!P3 IMAD.IADD R20, R20, 0x1, -R3 ;  /* 0x000000011414b824 */ /* 0x000fe200078e0a03 */
[----:B------:R-:W-:Y:S01]  /*1ad0*/  ISETP.GE.AND P3, PT, R26, RZ, PT ;  /* 0x000000ff1a00720c */ /* 0x000fe20003f66270 */
[----:B------:R-:W-:Y:S01]  /*1ae0*/  IMAD.MOV.U32 R16, RZ, RZ, R18 ;  /* 0x000000ffff107224 */ /* 0x000fe200078e0012 */
[----:B------:R-:W-:Y:S01]  /*1af0*/  IABS R26, R30 ;  /* 0x0000001e001a7213 */ /* 0x000fe20000000000 */
[----:B------:R-:W-:-:S04]  /*1b00*/  IMAD.HI.U32 R21, R2, R23, RZ ;  /* 0x0000001702157227 */ /* 0x000fc800078e00ff */
[----:B------:R-:W-:Y:S01]  /*1b10*/  @!P2 IMAD.MOV R16, RZ, RZ, -R16 ;  /* 0x000000ffff10a224 */ /* 0x000fe200078e0a10 */
[----:B------:R-:W-:Y:S01]  /*1b20*/  ISETP.GT.U32.AND P2, PT, R3, R20, PT ;  /* 0x000000140300720c */ /* 0x000fe20003f44070 */
[----:B------:R-:W-:Y:S01]  /*1b30*/  @!P0 IMAD.IADD R17, R17, 0x1, -R3 ;  /* 0x0000000111118824 */ /* 0x000fe200078e0a03 */
[----:B------:R-:W-:Y:S01]  /*1b40*/  ISETP.GE.AND P0, PT, R25, RZ, PT ;  /* 0x000000ff1900720c */ /* 0x000fe20003f06270 */
[----:B------:R-:W-:Y:S01]  /*1b50*/  IMAD.MOV R24, RZ, RZ, -R21 ;  /* 0x000000ffff187224 */ /* 0x000fe200078e0a15 */
[----:B------:R-:W-:Y:S01]  /*1b60*/  LOP3.LUT R25, R4, 0xc0, RZ, 0xfc, !PT ;  /* 0x000000c004197812 */ /* 0x000fe200078efcff */
[----:B------:R-:W-:Y:S01]  /*1b70*/  @!P5 IMAD.MOV R17, RZ, RZ, -R17 ;  /* 0x000000ffff11d224 */ /* 0x000fe200078e0a11 */
[C---:B------:R-:W-:Y:S01]  /*1b80*/  ISETP.GT.U32.AND P5, PT, R3.reuse, R22, PT ;  /* 0x000000160300720c */ /* 0x040fe20003fa4070 */
[----:B------:R-:W-:Y:S01]  /*1b90*/  IMAD R21, R3, R24, R23 ;  /* 0x0000001803157224 */ /* 0x000fe200078e0217 */
[----:B------:R-:W-:Y:S01]  /*1ba0*/  IABS R24, R25 ;  /* 0x0000001900187213 */ /* 0x000fe20000000000 */
[----:B------:R-:W-:-:S02]  /*1bb0*/  @!P6 IMAD.IADD R19, R19, 0x1, -R3 ;  /* 0x000000011313e824 */ /* 0x000fc400078e0a03 */
[----:B------:R-:W-:-:S03]  /*1bc0*/  IMAD.HI.U32 R23, R2, R26, RZ ;  /* 0x0000001a02177227 */ /* 0x000fc600078e00ff */
[C---:B------:R-:W-:Y:S01]  /*1bd0*/  ISETP.GT.U32.AND P6, PT, R3.reuse, R19, PT ;  /* 0x000000130300720c */ /* 0x040fe20003fc4070 */
[----:B------:R-:W-:Y:S01]  /*1be0*/  @!P2 IMAD.IADD R20, R20, 0x1, -R3 ;  /* 0x000000011414a824 */ /* 0x000fe200078e0a03 */
[----:B------:R-:W-:Y:S01]  /*1bf0*/  ISETP.GT.U32.AND P2, PT, R3, R21, PT ;  /* 0x000000150300720c */ /* 0x000fe20003f44070 */
[----:B------:R-:W-:-:S04]  /*1c00*/  IMAD.HI.U32 R18, R2, R24, RZ ;  /* 0x0000001802127227 */ /* 0x000fc800078e00ff */
[----:B------:R-:W-:Y:S02]  /*1c10*/  @!P5 IMAD.IADD R22, R22, 0x1, -R3 ;  /* 0x000000011616d824 */ /* 0x000fe400078e0a03 */
[----:B------:R-:W-:Y:S02]  /*1c20*/  IMAD.MOV R18, RZ, RZ, -R18 ;  /* 0x000000ffff127224 */ /* 0x000fe400078e0a12 */
[----:B------:R-:W-:Y:S02]  /*1c30*/  IMAD.MOV R23, RZ, RZ, -R23 ;  /* 0x000000ffff177224 */ /* 0x000fe400078e0a17 */
[----:B------:R-:W-:Y:S02]  /*1c40*/  IMAD R24, R3, R18, R24 ;  /* 0x0000001203187224 */ /* 0x000fe400078e0218 */
[----:B------:R-:W-:Y:S01]  /*1c50*/  @!P2 IMAD.IADD R21, R21, 0x1, -R3 ;  /* 0x000000011515a824 */ /* 0x000fe200078e0a03 */
[C---:B------:R-:W-:Y:S01]  /*1c60*/  ISETP.GT.U32.AND P2, PT, R3.reuse, R22, PT ;  /* 0x000000160300720c */ /* 0x040fe20003f44070 */
[----:B------:R-:W-:Y:S01]  /*1c70*/  IMAD.MOV.U32 R18, RZ, RZ, R20 ;  /* 0x000000ffff127224 */ /* 0x000fe200078e0014 */
[C---:B------:R-:W-:Y:S01]  /*1c80*/  ISETP.GT.U32.AND P5, PT, R3.reuse, R24, PT ;  /* 0x000000180300720c */ /* 0x040fe20003fa4070 */
[----:B------:R-:W-:-:S02]  /*1c90*/  IMAD R26, R3, R23, R26 ;  /* 0x00000017031a7224 */ /* 0x000fc400078e021a */
[----:B------:R-:W-:Y:S01]  /*1ca0*/  @!P1 IMAD.MOV R18, RZ, RZ, -R18 ;  /* 0x000000ffff129224 */ /* 0x000fe200078e0a12 */
[----:B------:R-:W-:Y:S01]  /*1cb0*/  ISETP.GT.U32.AND P1, PT, R3, R21, PT ;  /* 0x000000150300720c */ /* 0x000fe20003f24070 */
[----:B------:R-:W-:-:S04]  /*1cc0*/  IMAD.HI.U32 R20, R2, R29, RZ ;  /* 0x0000001d02147227 */ /* 0x000fc800078e00ff */
[--C-:B------:R-:W-:Y:S01]  /*1cd0*/  @!P6 IMAD.IADD R19, R19, 0x1, -R3.reuse ;  /* 0x000000011313e824 */ /* 0x100fe200078e0a03 */
[----:B------:R-:W-:Y:S01]  /*1ce0*/  ISETP.GE.AND P6, PT, R25, RZ, PT ;  /* 0x000000ff1900720c */ /* 0x000fe20003fc6270 */
[----:B------:R-:W-:Y:S01]  /*1cf0*/  @!P2 IMAD.IADD R22, R22, 0x1, -R3 ;  /* 0x000000011616a824 */ /* 0x000fe200078e0a03 */
[----:B------:R-:W-:Y:S01]  /*1d00*/  ISETP.GT.U32.AND P2, PT, R3, R26, PT ;  /* 0x0000001a0300720c */ /* 0x000fe20003f44070 */
[----:B------:R-:W-:-:S04]  /*1d10*/  IMAD.HI.U32 R25, R2, R27, RZ ;  /* 0x0000001b02197227 */ /* 0x000fc800078e00ff */
[----:B------:R-:W-:Y:S02]  /*1d20*/  IMAD.MOV R20, RZ, RZ, -R20 ;  /* 0x000000ffff147224 */ /* 0x000fe400078e0a14 */
[----:B------:R-:W-:Y:S02]  /*1d30*/  IMAD.MOV R28, RZ, RZ, -R25 ;  /* 0x000000ffff1c7224 */ /* 0x000fe400078e0a19 */
[----:B------:R-:W-:Y:S02]  /*1d40*/  IMAD R25, R3, R20, R29 ;  /* 0x0000001403197224 */ /* 0x000fe400078e021d */
[--C-:B------:R-:W-:Y:S02]  /*1d50*/  @!P1 IMAD.IADD R21, R21, 0x1, -R3.reuse ;  /* 0x0000000115159824 */ /* 0x100fe400078e0a03 */
[----:B------:R-:W-:Y:S02]  /*1d60*/  @!P5 IMAD.IADD R24, R24, 0x1, -R3 ;  /* 0x000000011818d824 */ /* 0x000fe400078e0a03 */
[----:B------:R-:W-:Y:S01]  /*1d70*/  @!P4 IMAD.MOV R19, RZ, RZ, -R19 ;  /* 0x000000ffff13c224 */ /* 0x000fe200078e0a13 */
[----:B------:R-:W-:Y:S01]  /*1d80*/  ISETP.GE.AND P4, PT, R30, RZ, PT ;  /* 0x000000ff1e00720c */ /* 0x000fe20003f86270 */
[----:B------:R-:W-:Y:S01]  /*1d90*/  @!P3 IMAD.MOV R21, RZ, RZ, -R21 ;  /* 0x000000ffff15b224 */ /* 0x000fe200078e0a15 */
[----:B------:R-:W-:Y:S01]  /*1da0*/  LOP3.LUT R30, R4, 0xb0, RZ, 0xfc, !PT ;  /* 0x000000b0041e7812 */ /* 0x000fe200078efcff */
[C---:B------:R-:W-:Y:S01]  /*1db0*/  IMAD R23, R3.reuse, R28, R27 ;  /* 0x0000001c03177224 */ /* 0x040fe200078e021b */
[C---:B------:R-:W-:Y:S01]  /*1dc0*/  ISETP.GT.U32.AND P3, PT, R3.reuse, R25, PT ;  /* 0x000000190300720c */ /* 0x040fe20003f64070 */
[----:B------:R-:W-:Y:S01]  /*1dd0*/  @!P2 IMAD.IADD R26, R26, 0x1, -R3 ;  /* 0x000000011a1aa824 */ /* 0x000fe200078e0a03 */
[----:B------:R-:W-:Y:S01]  /*1de0*/  ISETP.GT.U32.AND P5, PT, R3, R24, PT ;  /* 0x000000180300720c */ /* 0x000fe20003fa4070 */
[----:B------:R-:W-:Y:S01]  /*1df0*/  IMAD.MOV.U32 R20, RZ, RZ, R22 ;  /* 0x000000ffff147224 */ /* 0x000fe200078e0016 */
[----:B------:R-:W-:-:S02]  /*1e00*/  IABS R28, R30 ;  /* 0x0000001e001c7213 */ /* 0x000fc40000000000 */
[----:B------:R-:W-:Y:S01]  /*1e10*/  ISETP.GT.U32.AND P2, PT, R3, R26, PT ;  /* 0x0000001a0300720c */ /* 0x000fe20003f44070 */
[----:B------:R-:W-:Y:S01]  /*1e20*/  @!P0 IMAD.MOV R20, RZ, RZ, -R20 ;  /* 0x000000ffff148224 */ /* 0x000fe200078e0a14 */
[----:B------:R-:W-:Y:S01]  /*1e30*/  ISETP.GE.AND P0, PT, R31, RZ, PT ;  /* 0x000000ff1f00720c */ /* 0x000fe20003f06270 */
[----:B------:R-:W-:Y:S01]  /*1e40*/  IMAD.HI.U32 R22, R2, R28, RZ ;  /* 0x0000001c02167227 */ /* 0x000fe200078e00ff */
[----:B------:R-:W-:Y:S02]  /*1e50*/  LOP3.LUT R31, R4, 0xac, RZ, 0xfc, !PT ;  /* 0x000000ac041f7812 */ /* 0x000fe400078efcff */
[----:B------:R-:W-:Y:S01]  /*1e60*/  ISETP.GT.U32.AND P1, PT, R3, R23, PT ;  /* 0x000000170300720c */ /* 0x000fe20003f24070 */
[----:B------:R-:W-:Y:S01]  /*1e70*/  IMAD.MOV R22, RZ, RZ, -R22 ;  /* 0x000000ffff167224 */ /* 0x000fe200078e0a16 */
[----:B------:R-:W-:Y:S01]  /*1e80*/  IABS R27, R31 ;  /* 0x0000001f001b7213 */ /* 0x000fe20000000000 */
[--C-:B------:R-:W-:Y:S02]  /*1e90*/  @!P3 IMAD.IADD R25, R25, 0x1, -R3.reuse ;  /* 0x000000011919b824 */ /* 0x100fe400078e0a03 */
[----:B------:R-:W-:Y:S01]  /*1ea0*/  @!P5 IMAD.IADD R24, R24, 0x1, -R3 ;  /* 0x000000011818d824 */ /* 0x000fe200078e0a03 */
[----:B------:R-:W-:Y:S01]  /*1eb0*/  ISETP.GE.AND P5, PT, R32, RZ, PT ;  /* 0x000000ff2000720c */ /* 0x000fe20003fa6270 */
[C---:B------:R-:W-:Y:S01]  /*1ec0*/  IMAD R28, R3.reuse, R22, R28 ;  /* 0x00000016031c7224 */ /* 0x040fe200078e021c */
[----:B------:R-:W-:Y:S01]  /*1ed0*/  ISETP.GT.U32.AND P3, PT, R3, R25, PT ;  /* 0x000000190300720c */ /* 0x000fe20003f64070 */
[----:B------:R-:W-:Y:S01]  /*1ee0*/  IMAD.MOV.U32 R22, RZ, RZ, R24 ;  /* 0x000000ffff167224 */ /* 0x000fe200078e0018 */
[----:B------:R-:W-:Y:S01]  /*1ef0*/  LOP3.LUT R32, R4, 0xa8, RZ, 0xfc, !PT ;  /* 0x000000a804207812 */ /* 0x000fe200078efcff */
[----:B------:R-:W-:-:S03]  /*1f00*/  IMAD.HI.U32 R24, R2, R27, RZ ;  /* 0x0000001b02187227 */ /* 0x000fc600078e00ff */
[----:B------:R-:W-:Y:S01]  /*1f10*/  IABS R29, R32 ;  /* 0x00000020001d7213 */ /* 0x000fe20000000000 */
[--C-:B------:R-:W-:Y:S01]  /*1f20*/  @!P2 IMAD.IADD R26, R26, 0x1, -R3.reuse ;  /* 0x000000011a1aa824 */ /* 0x100fe200078e0a03 */
[----:B------:R-:W-:Y:S01]  /*1f30*/  ISETP.GE.AND P2, PT, R30, RZ, PT ;  /* 0x000000ff1e00720c */ /* 0x000fe20003f46270 */
[----:B------:R-:W-:Y:S02]  /*1f40*/  IMAD.MOV R30, RZ, RZ, -R24 ;  /* 0x000000ffff1e7224 */ /* 0x000fe400078e0a18 */
[----:B------:R-:W-:Y:S01]  /*1f50*/  @!P6 IMAD.MOV R22, RZ, RZ, -R22 ;  /* 0x000000ffff16e224 */ /* 0x000fe200078e0a16 */
[----:B------:R-:W-:Y:S01]  /*1f60*/  ISETP.GT.U32.AND P6, PT, R3, R28, PT ;  /* 0x0000001c0300720c */ /* 0x000fe20003fc4070 */
[----:B------:R-:W-:Y:S02]  /*1f70*/  @!P1 IMAD.IADD R23, R23, 0x1, -R3 ;  /* 0x0000000117179824 */ /* 0x000fe400078e0a03 */
[C---:B------:R-:W-:Y:S02]  /*1f80*/  IMAD R27, R3.reuse, R30, R27 ;  /* 0x0000001e031b7224 */ /* 0x040fe400078e021b */
[----:B------:R-:W-:Y:S01]  /*1f90*/  IMAD.HI.U32 R24, R2, R29, RZ ;  /* 0x0000001d02187227 */ /* 0x000fe200078e00ff */
[----:B------:R-:W-:-:S03]  /*1fa0*/  ISETP.GT.U32.AND P1, PT, R3, R23, PT ;  /* 0x000000170300720c */ /* 0x000fc60003f24070 */
[--C-:B------:R-:W-:Y:S01]  /*1fb0*/  @!P3 IMAD.IADD R25, R25, 0x1, -R3.reuse ;  /* 0x000000011919b824 */ /* 0x100fe200078e0a03 */
[C---:B------:R-:W-:Y:S01]  /*1fc0*/  ISETP.GT.U32.AND P3, PT, R3.reuse, R27, PT ;  /* 0x0000001b0300720c */ /* 0x040fe20003f64070 */
[----:B------:R-:W-:Y:S02]  /*1fd0*/  IMAD.MOV R30, RZ, RZ, -R24 ;  /* 0x000000ffff1e7224 */ /* 0x000fe400078e0a18 */
[----:B------:R-:W-:Y:S02]  /*1fe0*/  IMAD.MOV.U32 R24, RZ, RZ, R26 ;  /* 0x000000ffff187224 */ /* 0x000fe400078e001a */
[----:B------:R-:W-:Y:S01]  /*1ff0*/  @!P6 IMAD.IADD R28, R28, 0x1, -R3 ;  /* 0x000000011c1ce824 */ /* 0x000fe200078e0a03 */
[----:B------:R-:W-:Y:S01]  /*2000*/  ISETP.GE.AND P6, PT, R32, RZ, PT ;  /* 0x000000ff2000720c */ /* 0x000fe20003fc6270 */
[C---:B------:R-:W-:Y:S01]  /*2010*/  IMAD R30, R3.reuse, R30, R29 ;  /* 0x0000001e031e7224 */ /* 0x040fe200078e021d */
[----:B------:R-:W-:Y:S01]  /*2020*/  LOP3.LUT R29, R4, 0xa0, RZ, 0xfc, !PT ;  /* 0x000000a0041d7812 */ /* 0x000fe200078efcff */
[----:B------:R-:W-:Y:S01]  /*2030*/  @!P4 IMAD.MOV R24, RZ, RZ, -R24 ;  /* 0x000000ffff18c224 */ /* 0x000fe200078e0a18 */
[C---:B------:R-:W-:Y:S01]  /*2040*/  ISETP.GT.U32.AND P4, PT, R3.reuse, R28, PT ;  /* 0x0000001c0300720c */ /* 0x040fe20003f84070 */
[----:B------:R-:W-:Y:S01]  /*2050*/  @!P5 IMAD.MOV R25, RZ, RZ, -R25 ;  /* 0x000000ffff19d224 */ /* 0x000fe200078e0a19 */
[----:B------:R-:W-:Y:S01]  /*2060*/  ISETP.GT.U32.AND P5, PT, R3, R30, PT ;  /* 0x0000001e0300720c */ /* 0x000fe20003fa4070 */
[--C-:B------:R-:W-:Y:S01]  /*2070*/  @!P1 IMAD.IADD R23, R23, 0x1, -R3.reuse ;  /* 0x0000000117179824 */ /* 0x100fe200078e0a03 */
[----:B------:R-:W-:Y:S01]  /*2080*/  ISETP.GE.AND P1, PT, R31, RZ, PT ;  /* 0x000000ff1f00720c */ /* 0x000fe20003f26270 */
[----:B------:R-:W-:Y:S01]  /*2090*/  @!P3 IMAD.IADD R27, R27, 0x1, -R3 ;  /* 0x000000011b1bb824 */ /* 0x000fe200078e0a03 */
[----:B------:R-:W-:Y:S01]  /*20a0*/  IABS R31, R33 ;  /* 0x00000021001f7213 */ /* 0x000fe20000000000 */
[----:B------:R-:W-:Y:S01]  /*20b0*/  @!P0 IMAD.MOV R23, RZ, RZ, -R23 ;  /* 0x000000ffff178224 */ /* 0x000fe200078e0a17 */
[----:B------:R-:W-:-:S02]  /*20c0*/  IABS R32, R29 ;  /* 0x0000001d00207213 */ /* 0x000fc40000000000 */
[----:B------:R-:W-:Y:S01]  /*20d0*/  ISETP.GT.U32.AND P3, PT, R3, R27, PT ;  /* 0x0000001b0300720c */ /* 0x000fe20003f64070 */
[----:B------:R-:W-:Y:S01]  /*20e0*/  IMAD.HI.U32 R26, R2, R31, RZ ;  /* 0x0000001f021a7227 */ /* 0x000fe200078e00ff */
[----:B------:R-:W-:Y:S02]  /*20f0*/  ISETP.GE.AND P0, PT, R33, RZ, PT ;  /* 0x000000ff2100720c */ /* 0x000fe40003f06270 */
[----:B------:R-:W-:Y:S01]  /*2100*/  LOP3.LUT R33, R4, 0x9c, RZ, 0xfc, !PT ;  /* 0x0000009c04217812 */ /* 0x000fe200078efcff */
[----:B------:R-:W-:Y:S02]  /*2110*/  IMAD.MOV R26, RZ, RZ, -R26 ;  /* 0x000000ffff1a7224 */ /* 0x000fe400078e0a1a */
[--C-:B------:R-:W-:Y:S01]  /*2120*/  @!P4 IMAD.IADD R28, R28, 0x1, -R3.reuse ;  /* 0x000000011c1cc824 */ /* 0x100fe200078e0a03 */
[----:B------:R-:W-:Y:S01]  /*2130*/  ISETP.GE.AND P4, PT, R29, RZ, PT ;  /* 0x000000ff1d00720c */ /* 0x000fe20003f86270 */
[----:B------:R-:W-:Y:S01]  /*2140*/  @!P5 IMAD.IADD R30, R30, 0x1, -R3 ;  /* 0x000000011e1ed824 */ /* 0x000fe200078e0a03 */
[----:B------:R-:W-:Y:S01]  /*2150*/  IABS R34, R33 ;  /* 0x0000002100227213 */ /* 0x000fe20000000000 */
[----:B------:R-:W-:-:S02]  /*2160*/  IMAD R29, R3, R26, R31 ;  /* 0x0000001a031d7224 */ /* 0x000fc400078e021f */
[----:B------:R-:W-:Y:S01]  /*2170*/  @!P3 IMAD.IADD R27, R27, 0x1, -R3 ;  /* 0x000000011b1bb824 */ /* 0x000fe200078e0a03 */
[C---:B------:R-:W-:Y:S01]  /*2180*/  ISETP.GT.U32.AND P5, PT, R3.reuse, R30, PT ;  /* 0x0000001e0300720c */ /* 0x040fe20003fa4070 */
[----:B------:R-:W-:Y:S01]  /*2190*/  IMAD.MOV.U32 R26, RZ, RZ, R28 ;  /* 0x000000ffff1a7224 */ /* 0x000fe200078e001c */
[----:B------:R-:W-:Y:S01]  /*21a0*/  ISETP.GT.U32.AND P3, PT, R3, R29, PT ;  /* 0x0000001d0300720c */ /* 0x000fe20003f64070 */
[----:B------:R-:W-:-:S04]  /*21b0*/  IMAD.HI.U32 R28, R2, R32, RZ ;  /* 0x00000020021c7227 */ /* 0x000fc800078e00ff */
[----:B------:R-:W-:Y:S02]  /*21c0*/  IMAD.MOV R31, RZ, RZ, -R28 ;  /* 0x000000ffff1f7224 */ /* 0x000fe400078e0a1c */
[----:B------:R-:W-:-:S04]  /*21d0*/  IMAD.HI.U32 R28, R2, R34, RZ ;  /* 0x00000022021c7227 */ /* 0x000fc800078e00ff */
[----:B------:R-:W-:Y:S02]  /*21e0*/  IMAD.MOV R28, RZ, RZ, -R28 ;  /* 0x000000ffff1c7224 */ /* 0x000fe400078e0a1c */
[--C-:B------:R-:W-:Y:S02]  /*21f0*/  @!P5 IMAD.IADD R30, R30, 0x1, -R3.reuse ;  /* 0x000000011e1ed824 */ /* 0x100fe400078e0a03 */
[----:B------:R-:W-:Y:S02]  /*2200*/  IMAD R32, R3, R31, R32 ;  /* 0x0000001f03207224 */ /* 0x000fe400078e0220 */
[----:B------:R-:W-:Y:S02]  /*2210*/  @!P3 IMAD.IADD R29, R29, 0x1, -R3 ;  /* 0x000000011d1db824 */ /* 0x000fe400078e0a03 */
[C---:B------:R-:W-:Y:S01]  /*2220*/  IMAD R31, R3.reuse, R28, R34 ;  /* 0x0000001c031f7224 */ /* 0x040fe200078e0222 */
[C---:B------:R-:W-:Y:S01]  /*2230*/  ISETP.GT.U32.AND P5, PT, R3.reuse, R32, PT ;  /* 0x000000200300720c */ /* 0x040fe20003fa4070 */
[----:B------:R-:W-:Y:S01]  /*2240*/  IMAD.MOV.U32 R28, RZ, RZ, R30 ;  /* 0x000000ffff1c7224 */ /* 0x000fe200078e001e */
[----:B------:R-:W-:Y:S01]  /*2250*/  ISETP.GT.U32.AND P3, PT, R3, R29, PT ;  /* 0x0000001d0300720c */ /* 0x000fe20003f64070 */
[----:B------:R-:W-:Y:S01]  /*2260*/  @!P2 IMAD.MOV R26, RZ, RZ, -R26 ;  /* 0x000000ffff1aa224 */ /* 0x000fe200078e0a1a */
[----:B------:R-:W-:Y:S01]  /*2270*/  ISETP.GE.AND P2, PT, R33, RZ, PT ;  /* 0x000000ff2100720c */ /* 0x000fe20003f46270 */
[----:B------:R-:W-:-:S04]  /*2280*/  IMAD.HI.U32 R33, R2, R35, RZ ;  /* 0x0000002302217227 */ /* 0x000fc800078e00ff */
[----:B------:R-:W-:Y:S01]  /*2290*/  @!P6 IMAD.MOV R28, RZ, RZ, -R28 ;  /* 0x000000ffff1ce224 */ /* 0x000fe200078e0a1c */
[C---:B------:R-:W-:Y:S01]  /*22a0*/  ISETP.GT.U32.AND P6, PT, R3.reuse, R31, PT ;  /* 0x0000001f0300720c */ /* 0x040fe20003fc4070 */
[----:B------:R-:W-:Y:S02]  /*22b0*/  IMAD.MOV R34, RZ, RZ, -R33 ;  /* 0x000000ffff227224 */ /* 0x000fe400078e0a21 */
[----:B------:R-:W-:Y:S01]  /*22c0*/  @!P1 IMAD.MOV R27, RZ, RZ, -R27 ;  /* 0x000000ffff1b9224 */ /* 0x000fe200078e0a1b */
[----:B------:R-:W-:Y:S01]  /*22d0*/  ISETP.GE.AND P1, PT, R36, RZ, PT ;  /* 0x000000ff2400720c */ /* 0x000fe20003f26270 */
[----:B------:R-:W-:Y:S01]  /*22e0*/  IMAD R34, R3, R34, R35 ;  /* 0x0000002203227224 */ /* 0x000fe200078e0223 */
[----:B------:R-:W-:Y:S01]  /*22f0*/  IABS R35, R37 ;  /* 0x0000002500237213 */ /* 0x000fe20000000000 */
[--C-:B------:R-:W-:Y:S01]  /*2300*/  @!P3 IMAD.IADD R29, R29, 0x1, -R3.reuse ;  /* 0x000000011d1db824 */ /* 0x100fe200078e0a03 */
[----:B------:R-:W-:Y:S01]  /*2310*/  IABS R36, R39 ;  /* 0x0000002700247213 */ /* 0x000fe20000000000 */
[----:B------:R-:W-:Y:S01]  /*2320*/  @!P5 IMAD.IADD R32, R32, 0x1, -R3 ;  /* 0x000000012020d824 */ /* 0x000fe200078e0a03 */
[----:B------:R-:W-:Y:S01]  /*2330*/  ISETP.GT.U32.AND P3, PT, R3, R34, PT ;  /* 0x000000220300720c */ /* 0x000fe20003f64070 */
[----:B------:R-:W-:-:S03]  /*2340*/  IMAD.HI.U32 R30, R2, R35, RZ ;  /* 0x00000023021e7227 */ /* 0x000fc600078e00ff */
[----:B------:R-:W-:Y:S01]  /*2350*/  ISETP.GT.U32.AND P5, PT, R3, R32, PT ;  /* 0x000000200300720c */ /* 0x000fe20003fa4070 */
[----:B------:R-:W-:Y:S02]  /*2360*/  @!P6 IMAD.IADD R31, R31, 0x1, -R3 ;  /* 0x000000011f1fe824 */ /* 0x000fe400078e0a03 */
[----:B------:R-:W-:-:S03]  /*2370*/  IMAD.HI.U32 R33, R2, R36, RZ ;  /* 0x0000002402217227 */ /* 0x000fc600078e00ff */
[----:B------:R-:W-:Y:S01]  /*2380*/  ISETP.GT.U32.AND P6, PT, R3, R31, PT ;  /* 0x0000001f0300720c */ /* 0x000fe20003fc4070 */
[----:B------:R-:W-:Y:S02]  /*2390*/  IMAD.MOV R30, RZ, RZ, -R30 ;  /* 0x000000ffff1e7224 */ /* 0x000fe400078e0a1e */
[----:B------:R-:W-:Y:S01]  /*23a0*/  @!P0 IMAD.MOV R29, RZ, RZ, -R29 ;  /* 0x000000ffff1d8224 */ /* 0x000fe200078e0a1d */
[----:B------:R-:W-:Y:S01]  /*23b0*/  ISETP.GE.AND P0, PT, R37, RZ, PT ;  /* 0x000000ff2500720c */ /* 0x000fe20003f06270 */
[----:B------:R-:W-:Y:S02]  /*23c0*/  @!P3 IMAD.IADD R34, R34, 0x1, -R3 ;  /* 0x000000012222b824 */ /* 0x000fe400078e0a03 */
[----:B------:R-:W-:Y:S02]  /*23d0*/  IMAD.MOV R37, RZ, RZ, -R33 ;  /* 0x000000ffff257224 */ /* 0x000fe400078e0a21 */
[C---:B------:R-:W-:Y:S01]  /*23e0*/  IMAD R33, R3.reuse, R30, R35 ;  /* 0x0000001e03217224 */ /* 0x040fe200078e0223 */
[----:B------:R-:W-:Y:S01]  /*23f0*/  ISETP.GT.U32.AND P3, PT, R3, R34, PT ;  /* 0x000000220300720c */ /* 0x000fe20003f64070 */
[--C-:B------:R-:W-:Y:S01]  /*2400*/  @!P5 IMAD.IADD R32, R32, 0x1, -R3.reuse ;  /* 0x000000012020d824 */ /* 0x100fe200078e0a03 */
[----:B------:R-:W-:Y:S01]  /*2410*/  ISETP.GE.AND P5, PT, R39, RZ, PT ;  /* 0x000000ff2700720c */ /* 0x000fe20003fa6270 */
[----:B------:R-:W-:Y:S01]  /*2420*/  @!P6 IMAD.IADD R31, R31, 0x1, -R3 ;  /* 0x000000011f1fe824 */ /* 0x000fe200078e0a03 */
[----:B------:R-:W-:Y:S01]  /*2430*/  ISETP.GT.U32.AND P6, PT, R3, R33, PT ;  /* 0x000000210300720c */ /* 0x000fe20003fc4070 */
[----:B------:R-:W-:-:S04]  /*2440*/  IMAD.HI.U32 R35, R2, R38, RZ ;  /* 0x0000002602237227 */ /* 0x000fc800078e00ff */
[----:B------:R-:W-:Y:S01]  /*2450*/  IMAD.MOV.U32 R30, RZ, RZ, R32 ;  /* 0x000000ffff1e7224 */ /* 0x000fe200078e0020 */
[----:B------:R-:W-:Y:S01]  /*2460*/  LOP3.LUT R32, R4, 0x88, RZ, 0xfc, !PT ;  /* 0x0000008804207812 */ /* 0x000fe200078efcff */
[----:B------:R-:W-:Y:S02]  /*2470*/  IMAD.MOV R35, RZ, RZ, -R35 ;  /* 0x000000ffff237224 */ /* 0x000fe400078e0a23 */
[--C-:B------:R-:W-:Y:S02]  /*2480*/  @!P3 IMAD.IADD R34, R34, 0x1, -R3.reuse ;  /* 0x000000012222b824 */ /* 0x100fe400078e0a03 */
[----:B------:R-:W-:Y:S01]  /*2490*/  IMAD R35, R3, R35, R38 ;  /* 0x0000002303237224 */ /* 0x000fe200078e0226 */
[----:B------:R-:W-:Y:S01]  /*24a0*/  IABS R38, R32 ;  /* 0x0000002000267213 */ /* 0x000fe20000000000 */
[----:B------:R-:W-:Y:S01]  /*24b0*/  @!P6 IMAD.IADD R33, R33, 0x1, -R3 ;  /* 0x000000012121e824 */ /* 0x000fe200078e0a03 */
[----:B------:R-:W-:Y:S01]  /*24c0*/  ISETP.GE.AND P6, PT, R32, RZ, PT ;  /* 0x000000ff2000720c */ /* 0x000fe20003fc6270 */
[C---:B------:R-:W-:Y:S01]  /*24d0*/  IMAD R36, R3.reuse, R37, R36 ;  /* 0x0000002503247224 */ /* 0x040fe200078e0224 */
[C---:B------:R-:W-:Y:S01]  /*24e0*/  ISETP.GT.U32.AND P3, PT, R3.reuse, R35, PT ;  /* 0x000000230300720c */ /* 0x040fe20003f64070 */
[----:B------:R-:W-:Y:S01]  /*24f0*/  IMAD.MOV.U32 R32, RZ, RZ, R34 ;  /* 0x000000ffff207224 */ /* 0x000fe200078e0022 */
[----:B------:R-:W-:Y:S01]  /*2500*/  LOP3.LUT R37, R4, 0x84, RZ, 0xfc, !PT ;  /* 0x0000008404257812 */ /* 0x000fe200078efcff */
[----:B------:R-:W-:Y:S01]  /*2510*/  @!P4 IMAD.MOV R30, RZ, RZ, -R30 ;  /* 0x000000ffff1ec224 */ /* 0x000fe200078e0a1e */
[C---:B------:R-:W-:Y:S01]  /*2520*/  ISETP.GT.U32.AND P4, PT, R3.reuse, R36, PT ;  /* 0x000000240300720c */ /* 0x040fe20003f84070 */
[----:B------:R-:W-:Y:S01]  /*2530*/  @!P1 IMAD.MOV R32, RZ, RZ, -R32 ;  /* 0x000000ffff209224 */ /* 0x000fe200078e0a20 */
[----:B------:R-:W-:Y:S01]  /*2540*/  ISETP.GT.U32.AND P1, PT, R3, R33, PT ;  /* 0x000000210300720c */ /* 0x000fe20003f24070 */
[----:B------:R-:W-:-:S04]  /*2550*/  IMAD.HI.U32 R34, R2, R38, RZ ;  /* 0x0000002602227227 */ /* 0x000fc800078e00ff */
[----:B------:R-:W-:Y:S02]  /*2560*/  IMAD.MOV R34, RZ, RZ, -R34 ;  /* 0x000000ffff227224 */ /* 0x000fe400078e0a22 */
[--C-:B------:R-:W-:Y:S02]  /*2570*/  @!P3 IMAD.IADD R35, R35, 0x1, -R3.reuse ;  /* 0x000000012323b824 */ /* 0x100fe400078e0a03 */
[C---:B------:R-:W-:Y:S02]  /*2580*/  IMAD R38, R3.reuse, R34, R38 ;  /* 0x0000002203267224 */ /* 0x040fe400078e0226 */
[--C-:B------:R-:W-:Y:S01]  /*2590*/  @!P4 IMAD.IADD R36, R36, 0x1, -R3.reuse ;  /* 0x000000012424c824 */ /* 0x100fe200078e0a03 */
[----:B------:R-:W-:Y:S01]  /*25a0*/  ISETP.GT.U32.AND P3, PT, R3, R35, PT ;  /* 0x000000230300720c */ /* 0x000fe20003f64070 */
[----:B------:R-:W-:Y:S01]  /*25b0*/  @!P1 IMAD.IADD R33, R33, 0x1, -R3 ;  /* 0x0000000121219824 */ /* 0x000fe200078e0a03 */
[C---:B------:R-:W-:Y:S01]  /*25c0*/  ISETP.GT.U32.AND P1, PT, R3.reuse, R38, PT ;  /* 0x000000260300720c */ /* 0x040fe20003f24070 */
[----:B------:R-:W-:Y:S01]  /*25d0*/  @!P2 IMAD.MOV R31, RZ, RZ, -R31 ;  /* 0x000000ffff1fa224 */ /* 0x000fe200078e0a1f */
[----:B------:R-:W-:Y:S01]  /*25e0*/  ISETP.GT.U32.AND P4, PT, R3, R36, PT ;  /* 0x000000240300720c */ /* 0x000fe20003f84070 */
[----:B------:R-:W-:Y:S01]  /*25f0*/  @!P0 IMAD.MOV R33, RZ, RZ, -R33 ;  /* 0x000000ffff218224 */ /* 0x000fe200078e0a21 */
[----:B------:R-:W-:Y:S01]  /*2600*/  ISETP.GE.AND P2, PT, R40, RZ, PT ;  /* 0x000000ff2800720c */ /* 0x000fe20003f46270 */
[----:B------:R-:W-:Y:S01]  /*2610*/  IMAD.HI.U32 R39, R2, R43, RZ ;  /* 0x0000002b02277227 */ /* 0x000fe200078e00ff */
[----:B------:R-:W-:-:S03]  /*2620*/  IABS R40, R37 ;  /* 0x0000002500287213 */ /* 0x000fc60000000000 */
[----:B------:R-:W-:Y:S02]  /*2630*/  IMAD.MOV R44, RZ, RZ, -R39 ;  /* 0x000000ffff2c7224 */ /* 0x000fe400078e0a27 */
[----:B------:R-:W-:-:S04]  /*2640*/  IMAD.HI.U32 R34, R2, R40, RZ ;  /* 0x0000002802227227 */ /* 0x000fc800078e00ff */
[--C-:B------:R-:W-:Y:S01]  /*2650*/  @!P1 IMAD.IADD R38, R38, 0x1, -R3.reuse ;  /* 0x0000000126269824 */ /* 0x100fe200078e0a03 */
[----:B------:R-:W-:Y:S01]  /*2660*/  ISETP.GE.AND P1, PT, R45, RZ, PT ;  /* 0x000000ff2d00720c */ /* 0x000fe20003f26270 */
[----:B------:R-:W-:Y:S01]  /*2670*/  @!P4 IMAD.IADD R36, R36, 0x1, -R3 ;  /* 0x000000012424c824 */ /* 0x000fe200078e0a03 */
[----:B------:R-:W-:Y:S01]  /*2680*/  ISETP.GE.AND P4, PT, R37, RZ, PT ;  /* 0x000000ff2500720c */ /* 0x000fe20003f86270 */
[----:B------:R-:W-:Y:S01]  /*2690*/  IMAD.HI.U32 R37, R2, R41, RZ ;  /* 0x0000002902257227 */ /* 0x000fe200078e00ff */
[----:B------:R-:W-:-:S03]  /*26a0*/  ISETP.GT.U32.AND P0, PT, R3, R38, PT ;  /* 0x000000260300720c */ /* 0x000fc60003f04070 */
[----:B------:R-:W-:Y:S01]  /*26b0*/  @!P3 IMAD.IADD R35, R35, 0x1, -R3 ;  /* 0x000000012323b824 */ /* 0x000fe200078e0a03 */
[----:B------:R-:W-:Y:S01]  /*26c0*/  ISETP.GE.AND P3, PT, R42, RZ, PT ;  /* 0x000000ff2a00720c */ /* 0x000fe20003f66270 */
[----:B------:R-:W-:Y:S02]  /*26d0*/  IMAD.MOV R34, RZ, RZ, -R34 ;  /* 0x000000ffff227224 */ /* 0x000fe400078e0a22 */
[----:B------:R-:W-:Y:S02]  /*26e0*/  IMAD.MOV R42, RZ, RZ, -R37 ;  /* 0x000000ffff2a7224 */ /* 0x000fe400078e0a25 */
[C---:B------:R-:W-:Y:S02]  /*26f0*/  IMAD R37, R3.reuse, R34, R40 ;  /* 0x0000002203257224 */ /* 0x040fe400078e0228 */
[----:B------:R-:W-:Y:S02]  /*2700*/  IMAD R40, R3, R42, R41 ;  /* 0x0000002a03287224 */ /* 0x000fe400078e0229 */
[----:B------:R-:W-:-:S02]  /*2710*/  @!P0 IMAD.IADD R38, R38, 0x1, -R3 ;  /* 0x0000000126268824 */ /* 0x000fc400078e0a03 */
[----:B------:R-:W-:Y:S01]  /*2720*/  IMAD.MOV.U32 R34, RZ, RZ, R36 ;  /* 0x000000ffff227224 */ /* 0x000fe200078e0024 */
[C---:B------:R-:W-:Y:S01]  /*2730*/  ISETP.GT.U32.AND P0, PT, R3.reuse, R40, PT ;  /* 0x000000280300720c */ /* 0x040fe20003f04070 */
[C---:B------:R-:W-:Y:S01]  /*2740*/  IMAD R39, R3.reuse, R44, R43 ;  /* 0x0000002c03277224 */ /* 0x040fe200078e022b */
[----:B------:R-:W-:Y:S01]  /*2750*/  LOP3.LUT R36, R4, 0x78, RZ, 0xfc, !PT ;  /* 0x0000007804247812 */ /* 0x000fe200078efcff */
[----:B------:R-:W-:Y:S01]  /*2760*/  @!P5 IMAD.MOV R34, RZ, RZ, -R34 ;  /* 0x000000ffff22d224 */ /* 0x000fe200078e0a22 */
[----:B------:R-:W-:Y:S01]  /*2770*/  ISETP.GT.U32.AND P5, PT, R3, R37, PT ;  /* 0x000000250300720c */ /* 0x000fe20003fa4070 */
[----:B------:R-:W-:Y:S01]  /*2780*/  @!P2 IMAD.MOV R35, RZ, RZ, -R35 ;  /* 0x000000ffff23a224 */ /* 0x000fe200078e0a23 */
[----:B------:R-:W-:Y:S01]  /*2790*/  IABS R44, R36 ;  /* 0x00000024002c7213 */ /* 0x000fe20000000000 */
[----:B------:R-:W-:Y:S01]  /*27a0*/  IMAD.HI.U32 R42, R2, R47, RZ ;  /* 0x0000002f022a7227 */ /* 0x000fe200078e00ff */
[----:B------:R-:W-:-:S03]  /*27b0*/  ISETP.GE.AND P2, PT, R36, RZ, PT ;  /* 0x000000ff2400720c */ /* 0x000fc60003f46270 */
[----:B------:R-:W-:-:S04]  /*27c0*/  IMAD.HI.U32 R36, R2, R44, RZ ;  /* 0x0000002c02247227 */ /* 0x000fc800078e00ff */
[--C-:B------:R-:W-:Y:S02]  /*27d0*/  @!P0 IMAD.IADD R40, R40, 0x1, -R3.reuse ;  /* 0x0000000128288824 */ /* 0x100fe400078e0a03 */
[----:B------:R-:W-:Y:S02]  /*27e0*/  IMAD.MOV R45, RZ, RZ, -R36 ;  /* 0x000000ffff2d7224 */ /* 0x000fe400078e0a24 */
[----:B------:R-:W-:Y:S01]  /*27f0*/  IMAD.MOV.U32 R36, RZ, RZ, R38 ;  /* 0x000000ffff247224 */ /* 0x000fe200078e0026 */
[----:B------:R-:W-:Y:S01]  /*2800*/  ISETP.GT.U32.AND P0, PT, R3, R40, PT ;  /* 0x000000280300720c */ /* 0x000fe20003f04070 */
[----:B------:R-:W-:Y:S02]  /*2810*/  IMAD.MOV R38, RZ, RZ, -R42 ;  /* 0x000000ffff267224 */ /* 0x000fe400078e0a2a */
[----:B------:R-:W-:Y:S02]  /*2820*/  @!P5 IMAD.IADD R37, R37, 0x1, -R3 ;  /* 0x000000012525d824 */ /* 0x000fe400078e0a03 */
[----:B------:R-:W-:-:S02]  /*2830*/  IMAD R42, R3, R45, R44 ;  /* 0x0000002d032a7224 */ /* 0x000fc400078e022c */
[----:B------:R-:W-:Y:S01]  /*2840*/  @!P6 IMAD.MOV R36, RZ, RZ, -R36 ;  /* 0x000000ffff24e224 */ /* 0x000fe200078e0a24 */
[C---:B------:R-:W-:Y:S01]  /*2850*/  ISETP.GT.U32.AND P6, PT, R3.reuse, R39, PT ;  /* 0x000000270300720c */ /* 0x040fe20003fc4070 */
[----:B------:R-:W-:Y:S01]  /*2860*/  IMAD.HI.U32 R41, R2, R46, RZ ;  /* 0x0000002e02297227 */ /* 0x000fe200078e00ff */
[----:B------:R-:W-:-:S03]  /*2870*/  ISETP.GT.U32.AND P5, PT, R3, R37, PT ;  /* 0x000000250300720c */ /* 0x000fc60003fa4070 */
[----:B------:R-:W-:Y:S01]  /*2880*/  @!P0 IMAD.IADD R40, R40, 0x1, -R3 ;  /* 0x0000000128288824 */ /* 0x000fe200078e0a03 */
[----:B------:R-:W-:Y:S01]  /*2890*/  ISETP.GT.U32.AND P0, PT, R3, R42, PT ;  /* 0x0000002a0300720c */ /* 0x000fe20003f04070 */
[----:B------:R-:W-:Y:S02]  /*28a0*/  IMAD.MOV R41, RZ, RZ, -R41 ;  /* 0x000000ffff297224 */ /* 0x000fe400078e0a29 */
[----:B------:R-:W-:-:S04]  /*28b0*/  IMAD.HI.U32 R43, R2, R48, RZ ;  /* 0x00000030022b7227 */ /* 0x000fc800078e00ff */
[C---:B------:R-:W-:Y:S02]  /*28c0*/  IMAD R41, R3.reuse, R41, R46 ;  /* 0x0000002903297224 */ /* 0x040fe400078e022e */
[----:B------:R-:W-:Y:S02]  /*28d0*/  IMAD.MOV R43, RZ, RZ, -R43 ;  /* 0x000000ffff2b7224 */ /* 0x000fe400078e0a2b */
[----:B------:R-:W-:Y:S01]  /*28e0*/  IMAD R44, R3, R38, R47 ;  /* 0x00000026032c7224 */ /* 0x000fe200078e022f */
[----:B------:R-:W-:Y:S01]  /*28f0*/  LOP3.LUT R47, R4, 0x68, RZ, 0xfc, !PT ;  /* 0x00000068042f7812 */ /* 0x000fe200078efcff */
[--C-:B------:R-:W-:Y:S01]  /*2900*/  @!P6 IMAD.IADD R39, R39, 0x1, -R3.reuse ;  /* 0x000000012727e824 */ /* 0x100fe200078e0a03 */
[----:B------:R-:W-:Y:S01]  /*2910*/  ISETP.GT.U32.AND P6, PT, R3, R41, PT ;  /* 0x000000290300720c */ /* 0x000fe20003fc4070 */
[--C-:B------:R-:W-:Y:S01]  /*2920*/  @!P5 IMAD.IADD R37, R37, 0x1, -R3.reuse ;  /* 0x000000012525d824 */ /* 0x100fe200078e0a03 */
[----:B------:R-:W-:Y:S01]  /*2930*/  ISETP.GE.AND P5, PT, R49, RZ, PT ;  /* 0x000000ff3100720c */ /* 0x000fe20003fa6270 */
[C---:B------:R-:W-:Y:S01]  /*2940*/  IMAD R46, R3.reuse, R43, R48 ;  /* 0x0000002b032e7224 */ /* 0x040fe200078e0230 */
[----:B------:R-:W-:Y:S01]  /*2950*/  IABS R48, R47 ;  /* 0x0000002f00307213 */ /* 0x000fe20000000000 */
[----:B------:R-:W-:Y:S01]  /*2960*/  @!P0 IMAD.IADD R42, R42, 0x1, -R3 ;  /* 0x000000012a2a8824 */ /* 0x000fe200078e0a03 */
[----:B------:R-:W-:Y:S01]  /*2970*/  LOP3.LUT R49, R4, 0x64, RZ, 0xfc, !PT ;  /* 0x0000006404317812 */ /* 0x000fe200078efcff */
[----:B------:R-:W-:Y:S01]  /*2980*/  @!P4 IMAD.MOV R37, RZ, RZ, -R37 ;  /* 0x000000ffff25c224 */ /* 0x000fe200078e0a25 */
[C---:B------:R-:W-:Y:S01]  /*2990*/  ISETP.GT.U32.AND P0, PT, R3.reuse, R39, PT ;  /* 0x000000270300720c */ /* 0x040fe20003f04070 */
[----:B------:R-:W-:Y:S01]  /*29a0*/  IMAD.HI.U32 R43, R2, R48, RZ ;  /* 0x00000030022b7227 */ /* 0x000fe200078e00ff */
[----:B------:R-:W-:-:S02]  /*29b0*/  ISETP.GT.U32.AND P4, PT, R3, R42, PT ;  /* 0x0000002a0300720c */ /* 0x000fc40003f84070 */
[----:B------:R-:W-:Y:S01]  /*29c0*/  IABS R50, R49 ;  /* 0x0000003100327213 */ /* 0x000fe20000000000 */
[----:B------:R-:W-:Y:S02]  /*29d0*/  IMAD.MOV.U32 R38, RZ, RZ, R40 ;  /* 0x000000ffff267224 */ /* 0x000fe400078e0028 */
[----:B------:R-:W-:Y:S02]  /*29e0*/  IMAD.MOV R43, RZ, RZ, -R43 ;  /* 0x000000ffff2b7224 */ /* 0x000fe400078e0a2b */
[----:B------:R-:W-:Y:S02]  /*29f0*/  @!P6 IMAD.IADD R41, R41, 0x1, -R3 ;  /* 0x000000012929e824 */ /* 0x000fe400078e0a03 */
[----:B------:R-:W-:Y:S01]  /*2a00*/  @!P3 IMAD.MOV R38, RZ, RZ, -R38 ;  /* 0x000000ffff26b224 */ /* 0x000fe200078e0a26 */
[C---:B------:R-:W-:Y:S01]  /*2a10*/  ISETP.GT.U32.AND P3, PT, R3.reuse, R44, PT ;  /* 0x0000002c0300720c */ /* 0x040fe20003f64070 */
[C---:B------:R-:W-:Y:S01]  /*2a20*/  IMAD R48, R3.reuse, R43, R48 ;  /* 0x0000002b03307224 */ /* 0x040fe200078e0230 */
[----:B------:R-:W-:Y:S01]  /*2a30*/  ISETP.GT.U32.AND P6, PT, R3, R41, PT ;  /* 0x000000290300720c */ /* 0x000fe20003fc4070 */
[----:B------:R-:W-:-:S04]  /*2a40*/  IMAD.HI.U32 R45, R2, R50, RZ ;  /* 0x00000032022d7227 */ /* 0x000fc800078e00ff */
[----:B------:R-:W-:Y:S01]  /*2a50*/  @!P4 IMAD.IADD R42, R42, 0x1, -R3 ;  /* 0x000000012a2ac824 */ /* 0x000fe200078e0a03 */
[----:B------:R-:W-:Y:S01]  /*2a60*/  ISETP.GT.U32.AND P4, PT, R3, R48, PT ;  /* 0x000000300300720c */ /* 0x000fe20003f84070 */
[----:B------:R-:W-:Y:S02]  /*2a70*/  IMAD.MOV R45, RZ, RZ, -R45 ;  /* 0x000000ffff2d7224 */ /* 0x000fe400078e0a2d */
[--C-:B------:R-:W-:Y:S01]  /*2a80*/  @!P0 IMAD.IADD R39, R39, 0x1, -R3.reuse ;  /* 0x0000000127278824 */ /* 0x100fe200078e0a03 */
[C---:B------:R-:W-:Y:S01]  /*2a90*/  ISETP.GT.U32.AND P0, PT, R3.reuse, R46, PT ;  /* 0x0000002e0300720c */ /* 0x040fe20003f04070 */
[----:B------:R-:W-:Y:S02]  /*2aa0*/  IMAD R50, R3, R45, R50 ;  /* 0x0000002d03327224 */ /* 0x000fe400078e0232 */
[--C-:B------:R-:W-:Y:S02]  /*2ab0*/  @!P3 IMAD.IADD R44, R44, 0x1, -R3.reuse ;  /* 0x000000012c2cb824 */ /* 0x100fe400078e0a03 */
[----:B------:R-:W-:Y:S01]  /*2ac0*/  @!P6 IMAD.IADD R41, R41, 0x1, -R3 ;  /* 0x000000012929e824 */ /* 0x000fe200078e0a03 */
[----:B------:R-:W-:Y:S01]  /*2ad0*/  ISETP.GT.U32.AND P3, PT, R3, R50, PT ;  /* 0x000000320300720c */ /* 0x000fe20003f64070 */
[----:B------:R-:W-:Y:S01]  /*2ae0*/  IMAD.HI.U32 R40, R2, R52, RZ ;  /* 0x0000003402287227 */ /* 0x000fe200078e00ff */
[----:B------:R-:W-:-:S02]  /*2af0*/  ISETP.GE.AND P6, PT, R51, RZ, PT ;  /* 0x000000ff3300720c */ /* 0x000fc40003fc6270 */
[----:B------:R-:W-:Y:S01]  /*2b00*/  LOP3.LUT R51, R4, 0x58, RZ, 0xfc, !PT ;  /* 0x0000005804337812 */ /* 0x000fe200078efcff */
[--C-:B------:R-:W-:Y:S01]  /*2b10*/  @!P4 IMAD.IADD R48, R48, 0x1, -R3.reuse ;  /* 0x000000013030c824 */ /* 0x100fe200078e0a03 */
[----:B------:R-:W-:Y:S01]  /*2b20*/  ISETP.GT.U32.AND P4, PT, R3, R44, PT ;  /* 0x0000002c0300720c */ /* 0x000fe20003f84070 */
[----:B------:R-:W-:Y:S01]  /*2b30*/  IMAD.MOV R40, RZ, RZ, -R40 ;  /* 0x000000ffff287224 */ /* 0x000fe200078e0a28 */
[----:B------:R-:W-:Y:S01]  /*2b40*/  IABS R56, R51 ;  /* 0x0000003300387213 */ /* 0x000fe20000000000 */
[----:B------:R-:W-:Y:S01]  /*2b50*/  @!P0 IMAD.IADD R46, R46, 0x1, -R3 ;  /* 0x000000012e2e8824 */ /* 0x000fe200078e0a03 */
[----:B------:R-:W-:Y:S01]  /*2b60*/  ISETP.GE.AND P0, PT, R53, RZ, PT ;  /* 0x000000ff3500720c */ /* 0x000fe20003f06270 */
[----:B------:R-:W-:Y:S01]  /*2b70*/  IMAD.HI.U32 R43, R2, R54, RZ ;  /* 0x00000036022b7227 */ /* 0x000fe200078e00ff */
[----:B------:R-:W-:-:S03]  /*2b80*/  LOP3.LUT R53, R4, 0x54, RZ, 0xfc, !PT ;  /* 0x0000005404357812 */ /* 0x000fc600078efcff */
[C---:B------:R-:W-:Y:S01]  /*2b90*/  IMAD R52, R3.reuse, R40, R52 ;  /* 0x0000002803347224 */ /* 0x040fe200078e0234 */
[----:B------:R-:W-:Y:S01]  /*2ba0*/  IABS R45, R53 ;  /* 0x00000035002d7213 */ /* 0x000fe20000000000 */
[----:B------:R-:W-:Y:S02]  /*2bb0*/  IMAD.MOV.U32 R40, RZ, RZ, R42 ;  /* 0x000000ffff287224 */ /* 0x000fe400078e002a */
[----:B------:R-:W-:Y:S01]  /*2bc0*/  @!P3 IMAD.IADD R50, R50, 0x1, -R3 ;  /* 0x000000013232b824 */ /* 0x000fe200078e0a03 */
[----:B------:R-:W-:Y:S01]  /*2bd0*/  ISETP.GT.U32.AND P3, PT, R3, R48, PT ;  /* 0x000000300300720c */ /* 0x000fe20003f64070 */
[----:B------:R-:W-:-:S04]  /*2be0*/  IMAD.HI.U32 R42, R2, R56, RZ ;  /* 0x00000038022a7227 */ /* 0x000fc800078e00ff */
[----:B------:R-:W-:Y:S02]  /*2bf0*/  IMAD.MOV R43, RZ, RZ, -R43 ;  /* 0x000000ffff2b7224 */ /* 0x000fe400078e0a2b */
[----:B------:R-:W-:Y:S01]  /*2c00*/  @!P4 IMAD.IADD R44, R44, 0x1, -R3 ;  /* 0x000000012c2cc824 */ /* 0x000fe200078e0a03 */
[----:B------:R-:W-:Y:S01]  /*2c10*/  ISETP.GE.AND P4, PT, R47, RZ, PT ;  /* 0x000000ff2f00720c */ /* 0x000fe20003f86270 */
[----:B------:R-:W-:Y:S01]  /*2c20*/  IMAD.MOV R42, RZ, RZ, -R42 ;  /* 0x000000ffff2a7224 */ /* 0x000fe200078e0a2a */
[----:B------:R-:W-:Y:S01]  /*2c30*/  LOP3.LUT R47, R4, 0x50, RZ, 0xfc, !PT ;  /* 0x00000050042f7812 */ /* 0x000fe200078efcff */
[C---:B------:R-:W-:Y:S02]  /*2c40*/  IMAD R54, R3.reuse, R43, R54 ;  /* 0x0000002b03367224 */ /* 0x040fe400078e0236 */
[----:B------:R-:W-:Y:S01]  /*2c50*/  @!P1 IMAD.MOV R39, RZ, RZ, -R39 ;  /* 0x000000ffff279224 */ /* 0x000fe200078e0a27 */
[----:B------:R-:W-:Y:S01]  /*2c60*/  ISETP.GT.U32.AND P1, PT, R3, R46, PT ;  /* 0x0000002e0300720c */ /* 0x000fe20003f24070 */
[----:B------:R-:W-:Y:S01]  /*2c70*/  IMAD.HI.U32 R43, R2, R45, RZ ;  /* 0x0000002d022b7227 */ /* 0x000fe200078e00ff */
[----:B------:R-:W-:-:S03]  /*2c80*/  IABS R58, R47 ;  /* 0x0000002f003a7213 */ /* 0x000fc60000000000 */
[----:B------:R-:W-:Y:S02]  /*2c90*/  IMAD R56, R3, R42, R56 ;  /* 0x0000002a03387224 */ /* 0x000fe400078e0238 */
[----:B------:R-:W-:Y:S02]  /*2ca0*/  IMAD.MOV.U32 R42, RZ, RZ, R44 ;  /* 0x000000ffff2a7224 */ /* 0x000fe400078e002c */
[----:B------:R-:W-:Y:S02]  /*2cb0*/  IMAD.MOV R44, RZ, RZ, -R43 ;  /* 0x000000ffff2c7224 */ /* 0x000fe400078e0a2b */
[----:B------:R-:W-:Y:S01]  /*2cc0*/  @!P3 IMAD.IADD R48, R48, 0x1, -R3 ;  /* 0x000000013030b824 */ /* 0x000fe200078e0a03 */
[----:B------:R-:W-:Y:S01]  /*2cd0*/  ISETP.GE.AND P3, PT, R49, RZ, PT ;  /* 0x000000ff3100720c */ /* 0x000fe20003f66270 */
[----:B------:R-:W-:Y:S01]  /*2ce0*/  @!P6 IMAD.MOV R42, RZ, RZ, -R42 ;  /* 0x000000ffff2ae224 */ /* 0x000fe200078e0a2a */
[C---:B------:R-:W-:Y:S01]  /*2cf0*/  ISETP.GT.U32.AND P6, PT, R3.reuse, R56, PT ;  /* 0x000000380300720c */ /* 0x040fe20003fc4070 */
[C---:B------:R-:W-:Y:S01]  /*2d00*/  IMAD R44, R3.reuse, R44, R45 ;  /* 0x0000002c032c7224 */ /* 0x040fe200078e022d */
[----:B------:R-:W-:Y:S01]  /*2d10*/  LOP3.LUT R45, R4, 0x4c, RZ, 0xfc, !PT ;  /* 0x0000004c042d7812 */ /* 0x000fe200078efcff */
[----:B------:R-:W-:Y:S01]  /*2d20*/  @!P5 IMAD.MOV R41, RZ, RZ, -R41 ;  /* 0x000000ffff29d224 */ /* 0x000fe200078e0a29 */
[C---:B------:R-:W-:Y:S01]  /*2d30*/  ISETP.GT.U32.AND P5, PT, R3.reuse, R52, PT ;  /* 0x000000340300720c */ /* 0x040fe20003fa4070 */
[----:B------:R-:W-:Y:S01]  /*2d40*/  @!P2 IMAD.MOV R40, RZ, RZ, -R40 ;  /* 0x000000ffff28a224 */ /* 0x000fe200078e0a28 */
[C---:B------:R-:W-:Y:S01]  /*2d50*/  ISETP.GT.U32.AND P2, PT, R3.reuse, R50, PT ;  /* 0x000000320300720c */ /* 0x040fe20003f44070 */
[----:B------:R-:W-:Y:S01]  /*2d60*/  @!P4 IMAD.MOV R48, RZ, RZ, -R48 ;  /* 0x000000ffff30c224 */ /* 0x000fe200078e0a30 */
[C---:B------:R-:W-:Y:S01]  /*2d70*/  ISETP.GT.U32.AND P4, PT, R3.reuse, R44, PT ;  /* 0x0000002c0300720c */ /* 0x040fe20003f84070 */
[----:B------:R-:W-:Y:S01]  /*2d80*/  @!P1 IMAD.IADD R46, R46, 0x1, -R3 ;  /* 0x000000012e2e9824 */ /* 0x000fe200078e0a03 */
[----:B------:R-:W-:Y:S01]  /*2d90*/  ISETP.GT.U32.AND P1, PT, R3, R54, PT ;  /* 0x000000360300720c */ /* 0x000fe20003f24070 */
[----:B------:R-:W-:Y:S01]  /*2da0*/  IMAD.HI.U32 R43, R2, R58, RZ ;  /* 0x0000003a022b7227 */ /* 0x000fe200078e00ff */
[----:B------:R-:W-:-:S02]  /*2db0*/  IABS R60, R45 ;  /* 0x0000002d003c7213 */ /* 0x000fc40000000000 */
[----:B------:R-:W-:Y:S01]  /*2dc0*/  LOP3.LUT R49, R4, 0x40, RZ, 0xfc, !PT ;  /* 0x0000004004317812 */ /* 0x000fe200078efcff */
[--C-:B------:R-:W-:Y:S01]  /*2dd0*/  @!P6 IMAD.IADD R56, R56, 0x1, -R3.reuse ;  /* 0x000000013838e824 */ /* 0x100fe200078e0a03 */
[----:B------:R-:W-:Y:S01]  /*2de0*/  ISETP.GE.AND P6, PT, R45, RZ, PT ;  /* 0x000000ff2d00720c */ /* 0x000fe20003fc6270 */
[--C-:B------:R-:W-:Y:S01]  /*2df0*/  @!P5 IMAD.IADD R52, R52, 0x1, -R3.reuse ;  /* 0x000000013434d824 */ /* 0x100fe200078e0a03 */
[----:B------:R-:W-:Y:S01]  /*2e00*/  LOP3.LUT R45, R4, 0x48, RZ, 0xfc, !PT ;  /* 0x00000048042d7812 */ /* 0x000fe200078efcff */
[--C-:B------:R-:W-:Y:S01]  /*2e10*/  @!P2 IMAD.IADD R50, R50, 0x1, -R3.reuse ;  /* 0x000000013232a824 */ /* 0x100fe200078e0a03 */
[----:B------:R-:W-:Y:S01]  /*2e20*/  ISETP.GE.AND P2, PT, R55, RZ, PT ;  /* 0x000000ff3700720c */ /* 0x000fe20003f46270 */
[----:B------:R-:W-:Y:S01]  /*2e30*/  @!P4 IMAD.IADD R44, R44, 0x1, -R3 ;  /* 0x000000012c2cc824 */ /* 0x000fe200078e0a03 */
[C---:B------:R-:W-:Y:S01]  /*2e40*/  ISETP.GT.U32.AND P4, PT, R3.reuse, R56, PT ;  /* 0x000000380300720c */ /* 0x040fe20003f84070 */
[----:B------:R-:W-:Y:S01]  /*2e50*/  IMAD.MOV R43, RZ, RZ, -R43 ;  /* 0x000000ffff2b7224 */ /* 0x000fe200078e0a2b */
[----:B------:R-:W-:Y:S01]  /*2e60*/  IABS R62, R45 ;  /* 0x0000002d003e7213 */ /* 0x000fe20000000000 */
[----:B------:R-:W-:Y:S01]  /*2e70*/  @!P1 IMAD.IADD R54, R54, 0x1, -R3 ;  /* 0x0000000136369824 */ /* 0x000fe200078e0a03 */
[----:B------:R-:W-:Y:S01]  /*2e80*/  ISETP.GT.U32.AND P1, PT, R3, R52, PT ;  /* 0x000000340300720c */ /* 0x000fe20003f24070 */
[----:B------:R-:W-:Y:S01]  /*2e90*/  @!P3 IMAD.MOV R50, RZ, RZ, -R50 ;  /* 0x000000ffff32b224 */ /* 0x000fe200078e0a32 */
[----:B------:R-:W-:Y:S01]  /*2ea0*/  ISETP.GE.AND P3, PT, R51, RZ, PT ;  /* 0x000000ff3300720c */ /* 0x000fe20003f66270 */
[----:B------:R-:W-:Y:S01]  /*2eb0*/  IMAD R58, R3, R43, R58 ;  /* 0x0000002b033a7224 */ /* 0x000fe200078e023a */
[----:B------:R-:W-:Y:S01]  /*2ec0*/  IABS R66, R49 ;  /* 0x0000003100427213 */ /* 0x000fe20000000000 */
[----:B------:R-:W-:Y:S01]  /*2ed0*/  IMAD.HI.U32 R43, R2, R60, RZ ;  /* 0x0000003c022b7227 */ /* 0x000fe200078e00ff */
[----:B------:R-:W-:-:S02]  /*2ee0*/  LOP3.LUT R51, R4, 0x3c, RZ, 0xfc, !PT ;  /* 0x0000003c04337812 */ /* 0x000fc400078efcff */
[----:B------:R-:W-:Y:S01]  /*2ef0*/  ISETP.GE.AND P5, PT, R57, RZ, PT ;  /* 0x000000ff3900720c */ /* 0x000fe20003fa6270 */
[----:B------:R-:W-:Y:S01]  /*2f00*/  IMAD.MOV R43, RZ, RZ, -R43 ;  /* 0x000000ffff2b7224 */ /* 0x000fe200078e0a2b */
[----:B------:R-:W-:Y:S01]  /*2f10*/  IABS R68, R51 ;  /* 0x0000003300447213 */ /* 0x000fe20000000000 */
[--C-:B------:R-:W-:Y:S01]  /*2f20*/  @!P4 IMAD.IADD R56, R56, 0x1, -R3.reuse ;  /* 0x000000013838c824 */ /* 0x100fe200078e0a03 */
[C---:B------:R-:W-:Y:S01]  /*2f30*/  ISETP.GT.U32.AND P4, PT, R3.reuse, R58, PT ;  /* 0x0000003a0300720c */ /* 0x040fe20003f84070 */
[C---:B------:R-:W-:Y:S01]  /*2f40*/  IMAD R60, R3.reuse, R43, R60 ;  /* 0x0000002b033c7224 */ /* 0x040fe200078e023c */
[----:B------:R-:W-:Y:S01]  /*2f50*/  LOP3.LUT R55, R4, 0x30, RZ, 0xfc, !PT ;  /* 0x0000003004377812 */ /* 0x000fe200078efcff */
[----:B------:R-:W-:Y:S01]  /*2f60*/  @!P0 IMAD.MOV R46, RZ, RZ, -R46 ;  /* 0x000000ffff2e8224 */ /* 0x000fe200078e0a2e */
[----:B------:R-:W-:Y:S01]  /*2f70*/  ISETP.GT.U32.AND P0, PT, R3, R54, PT ;  /* 0x000000360300720c */ /* 0x000fe20003f04070 */
[----:B------:R-:W-:Y:S01]  /*2f80*/  @!P1 IMAD.IADD R52, R52, 0x1, -R3 ;  /* 0x0000000134349824 */ /* 0x000fe200078e0a03 */
[----:B------:R-:W-:Y:S01]  /*2f90*/  ISETP.GE.AND P1, PT, R53, RZ, PT ;  /* 0x000000ff3500720c */ /* 0x000fe20003f26270 */
[----:B------:R-:W-:Y:S01]  /*2fa0*/  @!P3 IMAD.MOV R56, RZ, RZ, -R56 ;  /* 0x000000ffff38b224 */ /* 0x000fe200078e0a38 */
[C---:B------:R-:W-:Y:S01]  /*2fb0*/  ISETP.GT.U32.AND P3, PT, R3.reuse, R60, PT ;  /* 0x0000003c0300720c */ /* 0x040fe20003f64070 */
[----:B------:R-:W-:Y:S01]  /*2fc0*/  @!P2 IMAD.MOV R52, RZ, RZ, -R52 ;  /* 0x000000ffff34a224 */ /* 0x000fe200078e0a34 */
[----:B------:R-:W-:Y:S01]  /*2fd0*/  ISETP.GT.U32.AND P2, PT, R3, R44, PT ;  /* 0x0000002c0300720c */ /* 0x000fe20003f44070 */
[----:B------:R-:W-:Y:S01]  /*2fe0*/  IMAD.HI.U32 R43, R2, R62, RZ ;  /* 0x0000003e022b7227 */ /* 0x000fe200078e00ff */
[----:B------:R-:W-:-:S02]  /*2ff0*/  LOP3.LUT R53, R4, 0x34, RZ, 0xfc, !PT ;  /* 0x0000003404357812 */ /* 0x000fc400078efcff */
[----:B------:R-:W-:Y:S01]  /*3000*/  IABS R74, R55 ;  /* 0x00000037004a7213 */ /* 0x000fe20000000000 */
[--C-:B------:R-:W-:Y:S01]  /*3010*/  @!P4 IMAD.IADD R58, R58, 0x1, -R3.reuse ;  /* 0x000000013a3ac824 */ /* 0x100fe200078e0a03 */
[----:B------:R-:W-:Y:S01]  /*3020*/  IABS R72, R53 ;  /* 0x0000003500487213 */ /* 0x000fe20000000000 */
[--C-:B------:R-:W-:Y:S01]  /*3030*/  @!P0 IMAD.IADD R54, R54, 0x1, -R3.reuse ;  /* 0x0000000136368824 */ /* 0x100fe200078e0a03 */
[----:B------:R-:W-:Y:S02]  /*3040*/  ISETP.GE.AND P0, PT, R47, RZ, PT ;  /* 0x000000ff2f00720c */ /* 0x000fe40003f06270 */
[----:B------:R-:W-:Y:S01]  /*3050*/  LOP3.LUT R47, R4, 0x44, RZ, 0xfc, !PT ;  /* 0x00000044042f7812 */ /* 0x000fe200078efcff */
[--C-:B------:R-:W-:Y:S01]  /*3060*/  @!P3 IMAD.IADD R60, R60, 0x1, -R3.reuse ;  /* 0x000000013c3cb824 */ /* 0x100fe200078e0a03 */
[----:B------:R-:W-:Y:S01]  /*3070*/  ISETP.GT.U32.AND P4, PT, R3, R58, PT ;  /* 0x0000003a0300720c */ /* 0x000fe20003f84070 */
[----:B------:R-:W-:Y:S01]  /*3080*/  @!P2 IMAD.IADD R44, R44, 0x1, -R3 ;  /* 0x000000012c2ca824 */ /* 0x000fe200078e0a03 */
[----:B------:R-:W-:Y:S01]  /*3090*/  ISETP.GE.AND P2, PT, R47, RZ, PT ;  /* 0x000000ff2f00720c */ /* 0x000fe20003f46270 */
[----:B------:R-:W-:Y:S01]  /*30a0*/  @!P5 IMAD.MOV R54, RZ, RZ, -R54 ;  /* 0x000000ffff36d224 */ /* 0x000fe200078e0a36 */
[----:B------:R-:W-:Y:S01]  /*30b0*/  IABS R64, R47 ;  /* 0x0000002f00407213 */ /* 0x000fe20000000000 */
[----:B------:R-:W-:Y:S01]  /*30c0*/  IMAD.MOV R47, RZ, RZ, -R43 ;  /* 0x000000ffff2f7224 */ /* 0x000fe200078e0a2b */
[----:B------:R-:W-:Y:S01]  /*30d0*/  ISETP.GT.U32.AND P3, PT, R3, R60, PT ;  /* 0x0000003c0300720c */ /* 0x000fe20003f64070 */
[----:B------:R-:W-:Y:S01]  /*30e0*/  IMAD.HI.U32 R43, R2, R66, RZ ;  /* 0x00000042022b7227 */ /* 0x000fe200078e00ff */
[----:B------:R-:W-:-:S02]  /*30f0*/  ISETP.GE.AND P5, PT, R45, RZ, PT ;  /* 0x000000ff2d00720c */ /* 0x000fc40003fa6270 */
[----:B------:R-:W-:Y:S01]  /*3100*/  LOP3.LUT R57, R4, 0x28, RZ, 0xfc, !PT ;  /* 0x0000002804397812 */ /* 0x000fe200078efcff */
[----:B------:R-:W-:Y:S02]  /*3110*/  IMAD R62, R3, R47, R62 ;  /* 0x0000002f033e7224 */ /* 0x000fe400078e023e */
[----:B------:R-:W-:Y:S01]  /*3120*/  IMAD.MOV R47, RZ, RZ, -R43 ;  /* 0x000000ffff2f7224 */ /* 0x000fe200078e0a2b */
[----:B------:R-:W-:Y:S01]  /*3130*/  IABS R78, R57 ;  /* 0x00000039004e7213 */ /* 0x000fe20000000000 */
[----:B------:R-:W-:-:S04]  /*3140*/  IMAD.HI.U32 R43, R2, R68, RZ ;  /* 0x00000044022b7227 */ /* 0x000fc800078e00ff */
[C---:B------:R-:W-:Y:S02]  /*3150*/  IMAD R66, R3.reuse, R47, R66 ;  /* 0x0000002f03427224 */ /* 0x040fe400078e0242 */
[----:B------:R-:W-:Y:S02]  /*3160*/  IMAD.MOV R43, RZ, RZ, -R43 ;  /* 0x000000ffff2b7224 */ /* 0x000fe400078e0a2b */
[----:B------:R-:W-:Y:S01]  /*3170*/  @!P3 IMAD.IADD R60, R60, 0x1, -R3 ;  /* 0x000000013c3cb824 */ /* 0x000fe200078e0a03 */
[C---:B------:R-:W-:Y:S01]  /*3180*/  ISETP.GT.U32.AND P3, PT, R3.reuse, R66, PT ;  /* 0x000000420300720c */ /* 0x040fe20003f64070 */
[C---:B------:R-:W-:Y:S02]  /*3190*/  IMAD R68, R3.reuse, R43, R68 ;  /* 0x0000002b03447224 */ /* 0x040fe400078e0244 */
[----:B------:R-:W-:Y:S02]  /*31a0*/  @!P6 IMAD.MOV R60, RZ, RZ, -R60 ;  /* 0x000000ffff3ce224 */ /* 0x000fe400078e0a3c */
[----:B------:R-:W-:Y:S01]  /*31b0*/  IMAD.HI.U32 R45, R2, R64, RZ ;  /* 0x00000040022d7227 */ /* 0x000fe200078e00ff */
[----:B------:R-:W-:-:S03]  /*31c0*/  ISETP.GT.U32.AND P6, PT, R3, R68, PT ;  /* 0x000000440300720c */ /* 0x000fc60003fc4070 */
[----:B------:R-:W-:Y:S02]  /*31d0*/  IMAD.MOV R45, RZ, RZ, -R45 ;  /* 0x000000ffff2d7224 */ /* 0x000fe400078e0a2d */
[--C-:B------:R-:W-:Y:S01]  /*31e0*/  @!P4 IMAD.IADD R58, R58, 0x1, -R3.reuse ;  /* 0x000000013a3ac824 */ /* 0x100fe200078e0a03 */
[C---:B------:R-:W-:Y:S01]  /*31f0*/  ISETP.GT.U32.AND P4, PT, R3.reuse, R62, PT ;  /* 0x0000003e0300720c */ /* 0x040fe20003f84070 */
[--C-:B------:R-:W-:Y:S02]  /*3200*/  @!P3 IMAD.IADD R66, R66, 0x1, -R3.reuse ;  /* 0x000000014242b824 */ /* 0x100fe400078e0a03 */
[C---:B------:R-:W-:Y:S02]  /*3210*/  IMAD R64, R3.reuse, R45, R64 ;  /* 0x0000002d03407224 */ /* 0x040fe400078e0240 */
[----:B------:R-:W-:Y:S01]  /*3220*/  @!P0 IMAD.MOV R58, RZ, RZ, -R58 ;  /* 0x000000ffff3a8224 */ /* 0x000fe200078e0a3a */
[C---:B------:R-:W-:Y:S01]  /*3230*/  ISETP.GT.U32.AND P3, PT, R3.reuse, R66, PT ;  /* 0x000000420300720c */ /* 0x040fe20003f64070 */
[----:B------:R-:W-:Y:S01]  /*3240*/  @!P6 IMAD.IADD R68, R68, 0x1, -R3 ;  /* 0x000000014444e824 */ /* 0x000fe200078e0a03 */
[----:B------:R-:W-:Y:S01]  /*3250*/  ISETP.GT.U32.AND P0, PT, R3, R64, PT ;  /* 0x000000400300720c */ /* 0x000fe20003f04070 */
[----:B------:R-:W-:-:S03]  /*3260*/  IMAD.HI.U32 R45, R2, R72, RZ ;  /* 0x00000048022d7227 */ /* 0x000fc600078e00ff */
[----:B------:R-:W-:Y:S01]  /*3270*/  ISETP.GT.U32.AND P6, PT, R3, R68, PT ;  /* 0x000000440300720c */ /* 0x000fe20003fc4070 */
[----:B------:R-:W-:-:S04]  /*3280*/  IMAD.HI.U32 R47, R2, R74, RZ ;  /* 0x0000004a022f7227 */ /* 0x000fc800078e00ff */
[----:B------:R-:W-:Y:S02]  /*3290*/  IMAD.MOV R45, RZ, RZ, -R45 ;  /* 0x000000ffff2d7224 */ /* 0x000fe400078e0a2d */
[----:B------:R-:W-:Y:S01]  /*32a0*/  @!P1 IMAD.MOV R44, RZ, RZ, -R44 ;  /* 0x000000ffff2c9224 */ /* 0x000fe200078e0a2c */
[----:B------:R-:W-:Y:S01]  /*32b0*/  ISETP.GE.AND P1, PT, R49, RZ, PT ;  /* 0x000000ff3100720c */ /* 0x000fe20003f26270 */
[----:B------:R-:W-:Y:S01]  /*32c0*/  @!P4 IMAD.IADD R62, R62, 0x1, -R3 ;  /* 0x000000013e3ec824 */ /* 0x000fe200078e0a03 */
[----:B------:R-:W-:Y:S01]  /*32d0*/  LOP3.LUT R49, R4, 0x38, RZ, 0xfc, !PT ;  /* 0x0000003804317812 */ /* 0x000fe200078efcff */
[----:B------:R-:W-:Y:S02]  /*32e0*/  IMAD.MOV R47, RZ, RZ, -R47 ;  /* 0x000000ffff2f7224 */ /* 0x000fe400078e0a2f */
[C---:B------:R-:W-:Y:S01]  /*32f0*/  IMAD R72, R3.reuse, R45, R72 ;  /* 0x0000002d03487224 */ /* 0x040fe200078e0248 */
[C---:B------:R-:W-:Y:S01]  /*3300*/  ISETP.GT.U32.AND P4, PT, R3.reuse, R62, PT ;  /* 0x0000003e0300720c */ /* 0x040fe20003f84070 */
[C---:B------:R-:W-:Y:S01]  /*3310*/  IMAD R74, R3.reuse, R47, R74 ;  /* 0x0000002f034a7224 */ /* 0x040fe200078e024a */
[----:B------:R-:W-:Y:S01]  /*3320*/  IABS R70, R49 ;  /* 0x0000003100467213 */ /* 0x000fe20000000000 */
[--C-:B------:R-:W-:Y:S01]  /*3330*/  @!P3 IMAD.IADD R66, R66, 0x1, -R3.reuse ;  /* 0x000000014242b824 */ /* 0x100fe200078e0a03 */
[----:B------:R-:W-:Y:S01]  /*3340*/  ISETP.GT.U32.AND P3, PT, R3, R72, PT ;  /* 0x000000480300720c */ /* 0x000fe20003f64070 */
[----:B------:R-:W-:-:S02]  /*3350*/  @!P0 IMAD.IADD R64, R64, 0x1, -R3 ;  /* 0x0000000140408824 */ /* 0x000fc400078e0a03 */
[----:B------:R-:W-:Y:S01]  /*3360*/  @!P6 IMAD.IADD R68, R68, 0x1, -R3 ;  /* 0x000000014444e824 */ /* 0x000fe200078e0a03 */
[C---:B------:R-:W-:Y:S01]  /*3370*/  ISETP.GT.U32.AND P6, PT, R3.reuse, R74, PT ;  /* 0x0000004a0300720c */ /* 0x040fe20003fc4070 */
[----:B------:R-:W-:Y:S01]  /*3380*/  IMAD.HI.U32 R43, R2, R70, RZ ;  /* 0x00000046022b7227 */ /* 0x000fe200078e00ff */
[----:B------:R-:W-:-:S03]  /*3390*/  ISETP.GT.U32.AND P0, PT, R3, R64, PT ;  /* 0x000000400300720c */ /* 0x000fc60003f04070 */
[----:B------:R-:W-:Y:S02]  /*33a0*/  IMAD.MOV R43, RZ, RZ, -R43 ;  /* 0x000000ffff2b7224 */ /* 0x000fe400078e0a2b */
[--C-:B------:R-:W-:Y:S01]  /*33b0*/  @!P4 IMAD.IADD R62, R62, 0x1, -R3.reuse ;  /* 0x000000013e3ec824 */ /* 0x100fe200078e0a03 */
[----:B------:R-:W-:Y:S01]  /*33c0*/  ISETP.GE.AND P4, PT, R51, RZ, PT ;  /* 0x000000ff3300720c */ /* 0x000fe20003f86270 */
[--C-:B------:R-:W-:Y:S01]  /*33d0*/  @!P3 IMAD.IADD R72, R72, 0x1, -R3.reuse ;  /* 0x000000014848b824 */ /* 0x100fe200078e0a03 */
[----:B------:R-:W-:Y:S01]  /*33e0*/  LOP3.LUT R51, R4, 0x2c, RZ, 0xfc, !PT ;  /* 0x0000002c04337812 */ /* 0x000fe200078efcff */
[C---:B------:R-:W-:Y:S02]  /*33f0*/  IMAD R70, R3.reuse, R43, R70 ;  /* 0x0000002b03467224 */ /* 0x040fe400078e0246 */
[--C-:B------:R-:W-:Y:S01]  /*3400*/  @!P6 IMAD.IADD R74, R74, 0x1, -R3.reuse ;  /* 0x000000014a4ae824 */ /* 0x100fe200078e0a03 */
[C---:B------:R-:W-:Y:S01]  /*3410*/  ISETP.GT.U32.AND P6, PT, R3.reuse, R72, PT ;  /* 0x000000480300720c */ /* 0x040fe20003fc4070 */
[----:B------:R-:W-:Y:S01]  /*3420*/  @!P0 IMAD.IADD R64, R64, 0x1, -R3 ;  /* 0x0000000140408824 */ /* 0x000fe200078e0a03 */
[----:B------:R-:W-:Y:S01]  /*3430*/  IABS R76, R51 ;  /* 0x00000033004c7213 */ /* 0x000fe20000000000 */
[----:B------:R-:W-:Y:S01]  /*3440*/  IMAD.HI.U32 R45, R2, R78, RZ ;  /* 0x0000004e022d7227 */ /* 0x000fe200078e00ff */
[----:B------:R-:W-:-:S03]  /*3450*/  ISETP.GT.U32.AND P0, PT, R3, R70, PT ;  /* 0x000000460300720c */ /* 0x000fc60003f04070 */
[----:B------:R-:W-:Y:S02]  /*3460*/  IMAD.MOV R45, RZ, RZ, -R45 ;  /* 0x000000ffff2d7224 */ /* 0x000fe400078e0a2d */
[----:B------:R-:W-:-:S04]  /*3470*/  IMAD.HI.U32 R43, R2, R76, RZ ;  /* 0x0000004c022b7227 */ /* 0x000fc800078e00ff */
[C---:B------:R-:W-:Y:S02]  /*3480*/  IMAD R78, R3.reuse, R45, R78 ;  /* 0x0000002d034e7224 */ /* 0x040fe400078e024e */
[----:B------:R-:W-:Y:S02]  /*3490*/  IMAD.MOV R43, RZ, RZ, -R43 ;  /* 0x000000ffff2b7224 */ /* 0x000fe400078e0a2b */
[--C-:B------:R-:W-:Y:S01]  /*34a0*/  @!P6 IMAD.IADD R72, R72, 0x1, -R3.reuse ;  /* 0x000000014848e824 */ /* 0x100fe200078e0a03 */
[----:B------:R-:W-:Y:S01]  /*34b0*/  ISETP.GT.U32.AND P6, PT, R3, R78, PT ;  /* 0x0000004e0300720c */ /* 0x000fe20003fc4070 */
[----:B------:R-:W-:Y:S01]  /*34c0*/  @!P0 IMAD.IADD R70, R70, 0x1, -R3 ;  /* 0x0000000146468824 */ /* 0x000fe200078e0a03 */
[----:B------:R-:W-:Y:S01]  /*34d0*/  ISETP.GE.AND P0, PT, R49, RZ, PT ;  /* 0x000000ff3100720c */ /* 0x000fe20003f06270 */
[C---:B------:R-:W-:Y:S02]  /*34e0*/  IMAD R76, R3.reuse, R43, R76 ;  /* 0x0000002b034c7224 */ /* 0x040fe400078e024c */
[----:B------:R-:W-:Y:S01]  /*34f0*/  IMAD.HI.U32 R43, R2, R82, RZ ;  /* 0x00000052022b7227 */ /* 0x000fe200078e00ff */
[----:B------:R-:W-:-:S03]  /*3500*/  ISETP.GT.U32.AND P3, PT, R3, R70, PT ;  /* 0x000000460300720c */ /* 0x000fc60003f64070 */
[----:B------:R-:W-:Y:S02]  /*3510*/  IMAD.MOV R45, RZ, RZ, -R43 ;  /* 0x000000ffff2d7224 */ /* 0x000fe400078e0a2b */
[----:B------:R-:W-:Y:S01]  /*3520*/  @!P5 IMAD.MOV R62, RZ, RZ, -R62 ;  /* 0x000000ffff3ed224 */ /* 0x000fe200078e0a3e */
[C---:B------:R-:W-:Y:S01]  /*3530*/  ISETP.GT.U32.AND P5, PT, R3.reuse, R74, PT ;  /* 0x0000004a0300720c */ /* 0x040fe20003fa4070 */
[----:B------:R-:W-:Y:S02]  /*3540*/  IMAD R82, R3, R45, R82 ;  /* 0x0000002d03527224 */ /* 0x000fe400078e0252 */
[----:B------:R-:W-:-:S04]  /*3550*/  IMAD.HI.U32 R47, R2, R80, RZ ;  /* 0x00000050022f7227 */ /* 0x000fc800078e00ff */
[----:B------:R-:W-:Y:S01]  /*3560*/  @!P6 IMAD.IADD R78, R78, 0x1, -R3 ;  /* 0x000000014e4ee824 */ /* 0x000fe200078e0a03 */
[----:B------:R-:W-:Y:S01]  /*3570*/  ISETP.GT.U32.AND P6, PT, R3, R82, PT ;  /* 0x000000520300720c */ /* 0x000fe20003fc4070 */
[----:B------:R-:W-:Y:S02]  /*3580*/  IMAD.MOV R47, RZ, RZ, -R47 ;  /* 0x000000ffff2f7224 */ /* 0x000fe400078e0a2f */
[----:B------:R-:W-:-:S04]  /*3590*/  IMAD.HI.U32 R43, R2, R84, RZ ;  /* 0x00000054022b7227 */ /* 0x000fc800078e00ff */
[C---:B------:R-:W-:Y:S02]  /*35a0*/  IMAD R80, R3.reuse, R47, R80 ;  /* 0x0000002f03507224 */ /* 0x040fe400078e0250 */
[----:B------:R-:W-:Y:S01]  /*35b0*/  @!P3 IMAD.IADD R70, R70, 0x1, -R3 ;  /* 0x000000014646b824 */ /* 0x000fe200078e0a03 */
[C---:B------:R-:W-:Y:S01]  /*35c0*/  ISETP.GT.U32.AND P3, PT, R3.reuse, R76, PT ;  /* 0x0000004c0300720c */ /* 0x040fe20003f64070 */
[----:B------:R-:W-:Y:S02]  /*35d0*/  IMAD.MOV R43, RZ, RZ, -R43 ;  /* 0x000000ffff2b7224 */ /* 0x000fe400078e0a2b */
[--C-:B------:R-:W-:Y:S01]  /*35e0*/  @!P5 IMAD.IADD R74, R74, 0x1, -R3.reuse ;  /* 0x000000014a4ad824 */ /* 0x100fe200078e0a03 */
[C---:B------:R-:W-:Y:S01]  /*35f0*/  ISETP.GT.U32.AND P5, PT, R3.reuse, R80, PT ;  /* 0x000000500300720c */ /* 0x040fe20003fa4070 */
[----:B------:R-:W-:Y:S02]  /*3600*/  IMAD R84, R3, R43, R84 ;  /* 0x0000002b03547224 */ /* 0x000fe400078e0254 */
[----:B------:R-:W-:-:S02]  /*3610*/  @!P6 IMAD.IADD R82, R82, 0x1, -R3 ;  /* 0x000000015252e824 */ /* 0x000fc400078e0a03 */
[----:B------:R-:W-:Y:S01]  /*3620*/  IMAD.HI.U32 R45, R2, R86, RZ ;  /* 0x00000056022d7227 */ /* 0x000fe200078e00ff */
[----:B------:R-:W-:-:S03]  /*3630*/  ISETP.GT.U32.AND P6, PT, R3, R84, PT ;  /* 0x000000540300720c */ /* 0x000fc60003fc4070 */
[----:B------:R-:W-:Y:S01]  /*3640*/  @!P3 IMAD.IADD R76, R76, 0x1, -R3 ;  /* 0x000000014c4cb824 */ /* 0x000fe200078e0a03 */
[----:B------:R-:W-:Y:S01]  /*3650*/  ISETP.GE.AND P3, PT, R53, RZ, PT ;  /* 0x000000ff3500720c */ /* 0x000fe20003f66270 */
[----:B------:R-:W-:Y:S01]  /*3660*/  IMAD.MOV R45, RZ, RZ, -R45 ;  /* 0x000000ffff2d7224 */ /* 0x000fe200078e0a2d */
[----:B------:R-:W-:Y:S01]  /*3670*/  LOP3.LUT R53, R4, 0x10, RZ, 0xfc, !PT ;  /* 0x0000001004357812 */ /* 0x000fe200078efcff */
[----:B------:R-:W-:Y:S01]  /*3680*/  @!P5 IMAD.IADD R80, R80, 0x1, -R3 ;  /* 0x000000015050d824 */ /* 0x000fe200078e0a03 */
[----:B------:R-:W-:Y:S01]  /*3690*/  ISETP.GE.AND P5, PT, R55, RZ, PT ;  /* 0x000000ff3700720c */ /* 0x000fe20003fa6270 */
[----:B------:R-:W-:Y:S01]  /*36a0*/  IMAD R86, R3, R45, R86 ;  /* 0x0000002d03567224 */ /* 0x000fe200078e0256 */
[----:B------:R-:W-:Y:S01]  /*36b0*/  IABS R90, R53 ;  /* 0x00000035005a7213 */ /* 0x000fe20000000000 */
[----:B------:R-:W-:Y:S01]  /*36c0*/  IMAD.HI.U32 R47, R2, R88, RZ ;  /* 0x00000058022f7227 */ /* 0x000fe200078e00ff */
[----:B------:R-:W-:-:S03]  /*36d0*/  LOP3.LUT R55, R4, 0xc, RZ, 0xfc, !PT ;  /* 0x0000000c04377812 */ /* 0x000fc600078efcff */
[----:B------:R-:W-:Y:S01]  /*36e0*/  @!P4 IMAD.MOV R68, RZ, RZ, -R68 ;  /* 0x000000ffff44c224 */ /* 0x000fe200078e0a44 */
[C---:B------:R-:W-:Y:S01]  /*36f0*/  ISETP.GT.U32.AND P4, PT, R3.reuse, R80, PT ;  /* 0x000000500300720c */ /* 0x040fe20003f84070 */
[----:B------:R-:W-:Y:S01]  /*3700*/  @!P6 IMAD.IADD R84, R84, 0x1, -R3 ;  /* 0x000000015454e824 */ /* 0x000fe200078e0a03 */
[C---:B------:R-:W-:Y:S01]  /*3710*/  ISETP.GT.U32.AND P6, PT, R3.reuse, R86, PT ;  /* 0x000000560300720c */ /* 0x040fe20003fc4070 */
[----:B------:R-:W-:Y:S01]  /*3720*/  @!P2 IMAD.MOV R64, RZ, RZ, -R64 ;  /* 0x000000ffff40a224 */ /* 0x000fe200078e0a40 */
[----:B------:R-:W-:Y:S01]  /*3730*/  ISETP.GT.U32.AND P2, PT, R3, R76, PT ;  /* 0x0000004c0300720c */ /* 0x000fe20003f44070 */
[----:B------:R-:W-:Y:S01]  /*3740*/  IMAD.MOV R47, RZ, RZ, -R47 ;  /* 0x000000ffff2f7224 */ /* 0x000fe200078e0a2f */
[----:B------:R-:W-:Y:S01]  /*3750*/  IABS R92, R55 ;  /* 0x00000037005c7213 */ /* 0x000fe20000000000 */
[----:B------:R-:W-:-:S04]  /*3760*/  IMAD.HI.U32 R49, R2, R98, RZ ;  /* 0x0000006202317227 */ /* 0x000fc800078e00ff */
[----:B------:R-:W-:-:S04]  /*3770*/  IMAD.HI.U32 R43, R2, R90, RZ ;  /* 0x0000005a022b7227 */ /* 0x000fc800078e00ff */
[C---:B------:R-:W-:Y:S02]  /*3780*/  IMAD R88, R3.reuse, R47, R88 ;  /* 0x0000002f03587224 */ /* 0x040fe400078e0258 */
[----:B------:R-:W-:Y:S02]  /*3790*/  IMAD.MOV R49, RZ, RZ, -R49 ;  /* 0x000000ffff317224 */ /* 0x000fe400078e0a31 */
[----:B------:R-:W-:Y:S02]  /*37a0*/  IMAD.MOV R43, RZ, RZ, -R43 ;  /* 0x000000ffff2b7224 */ /* 0x000fe400078e0a2b */
[----:B------:R-:W-:Y:S01]  /*37b0*/  @!P1 IMAD.MOV R66, RZ, RZ, -R66 ;  /* 0x000000ffff429224 */ /* 0x000fe200078e0a42 */
[----:B------:R-:W-:Y:S01]  /*37c0*/  ISETP.GT.U32.AND P1, PT, R3, R78, PT ;  /* 0x0000004e0300720c */ /* 0x000fe20003f24070 */
[----:B------:R-:W-:-:S04]  /*37d0*/  IMAD.HI.U32 R45, R2, R92, RZ ;  /* 0x0000005c022d7227 */ /* 0x000fc800078e00ff */
[C---:B------:R-:W-:Y:S02]  /*37e0*/  IMAD R98, R3.reuse, R49, R98 ;  /* 0x0000003103627224 */ /* 0x040fe400078e0262 */
[----:B------:R-:W-:Y:S01]  /*37f0*/  @!P5 IMAD.MOV R74, RZ, RZ, -R74 ;  /* 0x000000ffff4ad224 */ /* 0x000fe200078e0a4a */
[----:B------:R-:W-:Y:S01]  /*3800*/  ISETP.GT.U32.AND P5, PT, R3, R88, PT ;  /* 0x000000580300720c */ /* 0x000fe20003fa4070 */
[----:B------:R-:W-:-:S04]  /*3810*/  IMAD.HI.U32 R47, R2, R94, RZ ;  /* 0x0000005e022f7227 */ /* 0x000fc800078e00ff */
[----:B------:R-:W-:Y:S01]  /*3820*/  IMAD R90, R3, R43, R90 ;  /* 0x0000002b035a7224 */ /* 0x000fe200078e025a */
[----:B------:R-:W-:Y:S01]  /*3830*/  SHF.R.S32.HI R43, RZ, 0x2, R5 ;  /* 0x00000002ff2b7819 */ /* 0x000fe20000011405 */
[----:B------:R-:W-:-:S03]  /*3840*/  IMAD.HI.U32 R2, R2, R96, RZ ;  /* 0x0000006002027227 */ /* 0x000fc600078e00ff */
[----:B------:R-:W-:Y:S01]  /*3850*/  SGXT R43, R43, 0x1 ;  /* 0x000000012b2b781a */ /* 0x000fe20000000200 */
[----:B------:R-:W-:Y:S02]  /*3860*/  IMAD.MOV R45, RZ, RZ, -R45 ;  /* 0x000000ffff2d7224 */ /* 0x000fe400078e0a2d */
[--C-:B------:R-:W-:Y:S01]  /*3870*/  @!P4 IMAD.IADD R80, R80, 0x1, -R3.reuse ;  /* 0x000000015050c824 */ /* 0x100fe200078e0a03 */
[C---:B------:R-:W-:Y:S01]  /*3880*/  ISETP.GT.U32.AND P4, PT, R3.reuse, R98, PT ;  /* 0x000000620300720c */ /* 0x040fe20003f84070 */
[--C-:B------:R-:W-:Y:S01]  /*3890*/  @!P6 IMAD.IADD R86, R86, 0x1, -R3.reuse ;  /* 0x000000015656e824 */ /* 0x100fe200078e0a03 */
[C---:B------:R-:W-:Y:S01]  /*38a0*/  ISETP.GT.U32.AND P6, PT, R3.reuse, R84, PT ;  /* 0x000000540300720c */ /* 0x040fe20003fc4070 */
[----:B------:R-:W-:Y:S01]  /*38b0*/  @!P2 IMAD.IADD R76, R76, 0x1, -R3 ;  /* 0x000000014c4ca824 */ /* 0x000fe200078e0a03 */
[C---:B------:R-:W-:Y:S01]  /*38c0*/  ISETP.GT.U32.AND P2, PT, R3.reuse, R90, PT ;  /* 0x0000005a0300720c */ /* 0x040fe20003f44070 */
[----:B------:R-:W-:Y:S02]  /*38d0*/  IMAD.MOV R2, RZ, RZ, -R2 ;  /* 0x000000ffff027224 */ /* 0x000fe400078e0a02 */
[----:B------:R-:W-:-:S02]  /*38e0*/  IMAD R92, R3, R45, R92 ;  /* 0x0000002d035c7224 */ /* 0x000fc400078e025c */
[C---:B------:R-:W-:Y:S02]  /*38f0*/  IMAD R96, R3.reuse, R2, R96 ;  /* 0x0000000203607224 */ /* 0x040fe400078e0260 */
[----:B------:R-:W-:Y:S02]  /*3900*/  IMAD.MOV R47, RZ, RZ, -R47 ;  /* 0x000000ffff2f7224 */ /* 0x000fe400078e0a2f */
[--C-:B------:R-:W-:Y:S01]  /*3910*/  @!P1 IMAD.IADD R78, R78, 0x1, -R3.reuse ;  /* 0x000000014e4e9824 */ /* 0x100fe200078e0a03 */
[C---:B------:R-:W-:Y:S01]  /*3920*/  ISETP.GT.U32.AND P1, PT, R3.reuse, R92, PT ;  /* 0x0000005c0300720c */ /* 0x040fe20003f24070 */
[----:B------:R-:W-:Y:S01]  /*3930*/  @!P0 IMAD.MOV R70, RZ, RZ, -R70 ;  /* 0x000000ffff468224 */ /* 0x000fe200078e0a46 */
[C---:B------:R-:W-:Y:S01]  /*3940*/  ISETP.GT.U32.AND P0, PT, R3.reuse, R82, PT ;  /* 0x000000520300720c */ /* 0x040fe20003f04070 */
[----:B------:R-:W-:Y:S01]  /*3950*/  @!P3 IMAD.MOV R72, RZ, RZ, -R72 ;  /* 0x000000ffff48b224 */ /* 0x000fe200078e0a48 */
[C---:B------:R-:W-:Y:S01]  /*3960*/  ISETP.GT.U32.AND P3, PT, R3.reuse, R86, PT ;  /* 0x000000560300720c */ /* 0x040fe20003f64070 */
[----:B------:R-:W-:Y:S01]  /*3970*/  @!P5 IMAD.IADD R88, R88, 0x1, -R3 ;  /* 0x000000015858d824 */ /* 0x000fe200078e0a03 */
[C---:B------:R-:W-:Y:S01]  /*3980*/  ISETP.GT.U32.AND P5, PT, R3.reuse, R96, PT ;  /* 0x000000600300720c */ /* 0x040fe20003fa4070 */
[----:B------:R-:W-:-:S02]  /*3990*/  IMAD R94, R3, R47, R94 ;  /* 0x0000002f035e7224 */ /* 0x000fc400078e025e */
[--C-:B------:R-:W-:Y:S01]  /*39a0*/  @!P4 IMAD.IADD R98, R98, 0x1, -R3.reuse ;  /* 0x000000016262c824 */ /* 0x100fe200078e0a03 */
[----:B------:R-:W-:Y:S01]  /*39b0*/  ISETP.GE.AND P4, PT, R63, RZ, PT ;  /* 0x000000ff3f00720c */ /* 0x000fe20003f86270 */
[--C-:B------:R-:W-:Y:S01]  /*39c0*/  @!P6 IMAD.IADD R84, R84, 0x1, -R3.reuse ;  /* 0x000000015454e824 */ /* 0x100fe200078e0a03 */
[----:B------:R-:W-:Y:S01]  /*39d0*/  ISETP.GT.U32.AND P6, PT, R3, R94, PT ;  /* 0x0000005e0300720c */ /* 0x000fe20003fc4070 */
[--C-:B------:R-:W-:Y:S01]  /*39e0*/  @!P2 IMAD.IADD R90, R90, 0x1, -R3.reuse ;  /* 0x000000015a5aa824 */ /* 0x100fe200078e0a03 */
[----:B------:R-:W-:Y:S01]  /*39f0*/  ISETP.GE.AND P2, PT, R59, RZ, PT ;  /* 0x000000ff3b00720c */ /* 0x000fe20003f46270 */
[--C-:B------:R-:W-:Y:S01]  /*3a00*/  @!P1 IMAD.IADD R92, R92, 0x1, -R3.reuse ;  /* 0x000000015c5c9824 */ /* 0x100fe200078e0a03 */
[----:B------:R-:W-:Y:S01]  /*3a10*/  ISETP.GE.AND P1, PT, R61, RZ, PT ;  /* 0x000000ff3d00720c */ /* 0x000fe20003f26270 */
[--C-:B------:R-:W-:Y:S01]  /*3a20*/  @!P0 IMAD.IADD R82, R82, 0x1, -R3.reuse ;  /* 0x0000000152528824 */ /* 0x100fe200078e0a03 */
[----:B------:R-:W-:Y:S01]  /*3a30*/  ISETP.GE.AND P0, PT, R51, RZ, PT ;  /* 0x000000ff3300720c */ /* 0x000fe20003f06270 */
[--C-:B------:R-:W-:Y:S01]  /*3a40*/  @!P3 IMAD.IADD R86, R86, 0x1, -R3.reuse ;  /* 0x000000015656b824 */ /* 0x100fe200078e0a03 */
[----:B------:R-:W-:Y:S01]  /*3a50*/  ISETP.GE.AND P3, PT, R57, RZ, PT ;  /* 0x000000ff3900720c */ /* 0x000fe20003f66270 */
[----:B------:R-:W-:-:S02]  /*3a60*/  @!P5 IMAD.IADD R96, R96, 0x1, -R3 ;  /* 0x000000016060d824 */ /* 0x000fc400078e0a03 */
[----:B------:R-:W-:Y:S02]  /*3a70*/  @!P4 IMAD.MOV R84, RZ, RZ, -R84 ;  /* 0x000000ffff54c224 */ /* 0x000fe400078e0a54 */
[----:B------:R-:W-:Y:S01]  /*3a80*/  @!P6 IMAD.IADD R94, R94, 0x1, -R3 ;  /* 0x000000015e5ee824 */ /* 0x000fe200078e0a03 */
[C---:B------:R-:W-:Y:S01]  /*3a90*/  ISETP.GT.U32.AND P4, PT, R3.reuse, R96, PT ;  /* 0x000000600300720c */ /* 0x040fe20003f84070 */
[----:B------:R-:W-:Y:S01]  /*3aa0*/  @!P2 IMAD.MOV R80, RZ, RZ, -R80 ;  /* 0x000000ffff50a224 */ /* 0x000fe200078e0a50 */
[C---:B------:R-:W-:Y:S01]  /*3ab0*/  ISETP.GT.U32.AND P2, PT, R3.reuse, R92, PT ;  /* 0x0000005c0300720c */ /* 0x040fe20003f44070 */
[----:B------:R-:W-:Y:S01]  /*3ac0*/  @!P1 IMAD.MOV R82, RZ, RZ, -R82 ;  /* 0x000000ffff529224 */ /* 0x000fe200078e0a52 */
[C---:B------:R-:W-:Y:S01]  /*3ad0*/  ISETP.GT.U32.AND P5, PT, R3.reuse, R94, PT ;  /* 0x0000005e0300720c */ /* 0x040fe20003fa4070 */
[----:B------:R-:W-:Y:S01]  /*3ae0*/  @!P0 IMAD.MOV R76, RZ, RZ, -R76 ;  /* 0x000000ffff4c8224 */ /* 0x000fe200078e0a4c */
[----:B------:R-:W-:Y:S01]  /*3af0*/  ISETP.GT.U32.AND P1, PT, R3, R98, PT ;  /* 0x000000620300720c */ /* 0x000fe20003f24070 */
[----:B------:R-:W-:Y:S01]  /*3b00*/  @!P3 IMAD.MOV R78, RZ, RZ, -R78 ;  /* 0x000000ffff4eb224 */ /* 0x000fe200078e0a4e */
[----:B------:R-:W-:Y:S01]  /*3b10*/  ISETP.GE.AND P6, PT, R65, RZ, PT ;  /* 0x000000ff4100720c */ /* 0x000fe20003fc6270 */
[----:B------:R-:W-:Y:S01]  /*3b20*/  IMAD.SHL.U32 R2, R5, 0x20, RZ ;  /* 0x0000002005027824 */ /* 0x000fe200078e00ff */
[----:B------:R-:W-:-:S02]  /*3b30*/  ISETP.GT.U32.AND P0, PT, R3, R88, PT ;  /* 0x000000580300720c */ /* 0x000fc40003f04070 */
[----:B------:R-:W-:Y:S01]  /*3b40*/  ISETP.GT.U32.AND P3, PT, R3, R90, PT ;  /* 0x0000005a0300720c */ /* 0x000fe20003f64070 */
[--C-:B------:R-:W-:Y:S01]  /*3b50*/  @!P4 IMAD.IADD R96, R96, 0x1, -R3.reuse ;  /* 0x000000016060c824 */ /* 0x100fe200078e0a03 */
[----:B------:R-:W-:Y:S01]  /*3b60*/  ISETP.NE.AND P4, PT, R153, RZ, PT ;  /* 0x000000ff9900720c */ /* 0x000fe20003f85270 */
[--C-:B------:R-:W-:Y:S01]  /*3b70*/  @!P2 IMAD.IADD R92, R92, 0x1, -R3.reuse ;  /* 0x000000015c5ca824 */ /* 0x100fe200078e0a03 */
[----:B------:R-:W-:Y:S01]  /*3b80*/  ISETP.GE.AND P2, PT, R55, RZ, PT ;  /* 0x000000ff3700720c */ /* 0x000fe20003f46270 */
[--C-:B------:R-:W-:Y:S01]  /*3b90*/  @!P5 IMAD.IADD R94, R94, 0x1, -R3.reuse ;  /* 0x000000015e5ed824 */ /* 0x100fe200078e0a03 */
[----:B------:R-:W-:Y:S01]  /*3ba0*/  LOP3.LUT R153, RZ, R153, RZ, 0x33, !PT ;  /* 0x00000099ff997212 */ /* 0x000fe200078e33ff */
[--C-:B------:R-:W-:Y:S01]  /*3bb0*/  @!P1 IMAD.IADD R98, R98, 0x1, -R3.reuse ;  /* 0x0000000162629824 */ /* 0x100fe200078e0a03 */
[----:B------:R-:W-:Y:S01]  /*3bc0*/  ISETP.GE.AND P5, PT, R71, RZ, PT ;  /* 0x000000ff4700720c */ /* 0x000fe20003fa6270 */
[----:B------:R-:W-:Y:S01]  /*3bd0*/  @!P6 IMAD.MOV R86, RZ, RZ, -R86 ;  /* 0x000000ffff56e224 */ /* 0x000fe200078e0a56 */
[----:B------:R-:W-:Y:S01]  /*3be0*/  SEL R11, R153, R11, !P4 ;  /* 0x0000000b990b7207 */ /* 0x000fe20006000000 */
[--C-:B------:R-:W-:Y:S01]  /*3bf0*/  @!P0 IMAD.IADD R88, R88, 0x1, -R3.reuse ;  /* 0x0000000158588824 */ /* 0x100fe200078e0a03 */
[----:B------:R-:W-:Y:S01]  /*3c00*/  ISETP.GE.AND P1, PT, R69, RZ, PT ;  /* 0x000000ff4500720c */ /* 0x000fe20003f26270 */
[----:B------:R-:W-:Y:S01]  /*3c10*/  @!P3 IMAD.IADD R90, R90, 0x1, -R3 ;  /* 0x000000015a5ab824 */ /* 0x000fe200078e0a03 */
[----:B------:R-:W-:Y:S01]  /*3c20*/  ISETP.GE.AND P6, PT, R4, RZ, PT ;  /* 0x000000ff0400720c */ /* 0x000fe20003fc6270 */
[----:B------:R-:W-:Y:S01]  /*3c30*/  IMAD R11, R11, UR4, RZ ;  /* 0x000000040b0b7c24 */ /* 0x000fe2000f8e02ff */
[----:B------:R-:W-:Y:S01]  /*3c40*/  ISETP.GE.AND P0, PT, R67, RZ, PT ;  /* 0x000000ff4300720c */ /* 0x000fe20003f06270 */
[----:B------:R-:W-:Y:S01]  /*3c50*/  @!P2 IMAD.MOV R92, RZ, RZ, -R92 ;  /* 0x000000ffff5ca224 */ /* 0x000fe200078e0a5c */
[----:B------:R-:W-:-:S02]  /*3c60*/  ISETP.GE.AND P3, PT, R53, RZ, PT ;  /* 0x000000ff3500720c */ /* 0x000fc40003f66270 */
[C---:B------:R-:W-:Y:S01]  /*3c70*/  SEL R9, R153.reuse, R9, !P4 ;  /* 0x0000000999097207 */ /* 0x040fe20006000000 */
[----:B------:R-:W-:Y:S01]  /*3c80*/  @!P5 IMAD.MOV R96, RZ, RZ, -R96 ;  /* 0x000000ffff60d224 */ /* 0x000fe200078e0a60 */
[C---:B------:R-:W-:Y:S02]  /*3c90*/  SEL R18, R153.reuse, R18, !P4 ;  /* 0x0000001299127207 */ /* 0x040fe40006000000 */
[----:B------:R-:W-:Y:S01]  /*3ca0*/  SEL R21, R153, R21, !P4 ;  /* 0x0000001599157207 */ /* 0x000fe20006000000 */
[----:B------:R-:W-:Y:S01]  /*3cb0*/  IMAD R9, R9, UR4, RZ ;  /* 0x0000000409097c24 */ /* 0x000fe2000f8e02ff */
[C---:B------:R-:W-:Y:S01]  /*3cc0*/  SEL R12, R153.reuse, R12, !P4 ;  /* 0x0000000c990c7207 */ /* 0x040fe20006000000 */
[----:B------:R-:W-:Y:S01]  /*3cd0*/  IMAD R161, R18, UR4, RZ ;  /* 0x0000000412a17c24 */ /* 0x000fe2000f8e02ff */
        /* <DEDUP_REMOVED lines=9> */
[----:B------:R-:W-:Y:S01]  /*3d70*/  @!P1 IMAD.MOV R94, RZ, RZ, -R94 ;  /* 0x000000ffff5e9224 */ /* 0x000fe200078e0a5e */
[----:B------:R-:W-:Y:S01]  /*3d80*/  SHF.R.S32.HI R160, RZ, 0x1f, R11 ;  /* 0x0000001fffa07819 */ /* 0x000fe2000001140b */
[----:B------:R-:W-:Y:S01]  /*3d90*/  IMAD R10, R10, UR4, RZ ;  /* 0x000000040a0a7c24 */ /* 0x000fe2000f8e02ff */
[----:B------:R-:W-:Y:S01]  /*3da0*/  IADD3 R21, P2, R11, UR14, RZ ;  /* 0x0000000e0b157c10 */ /* 0x000fe2000ff5e0ff */
[----:B------:R-:W-:Y:S01]  /*3db0*/  IMAD R169, R22, UR4, RZ ;  /* 0x0000000416a97c24 */ /* 0x000fe2000f8e02ff */
[----:B------:R-:W-:Y:S01]  /*3dc0*/  SEL R7, R153, R7, !P4 ;  /* 0x0000000799077207 */ /* 0x000fe20006000000 */
[----:B------:R-:W-:Y:S01]  /*3dd0*/  IMAD R25, R25, UR4, RZ ;  /* 0x0000000419197c24 */ /* 0x000fe2000f8e02ff */
[----:B------:R-:W-:Y:S01]  /*3de0*/  SEL R13, R153, R13, !P4 ;  /* 0x0000000d990d7207 */ /* 0x000fe20006000000 */
[----:B------:R-:W-:Y:S01]  /*3df0*/  @!P0 IMAD.MOV R88, RZ, RZ, -R88 ;  /* 0x000000ffff588224 */ /* 0x000fe200078e0a58 */
[----:B------:R-:W-:Y:S01]  /*3e00*/  SHF.R.S32.HI R156, RZ, 0x1f, R9 ;  /* 0x0000001fff9c7819 */ /* 0x000fe20000011409 */
[----:B------:R-:W-:Y:S01]  /*3e10*/  @!P3 IMAD.MOV R90, RZ, RZ, -R90 ;  /* 0x000000ffff5ab224 */ /* 0x000fe200078e0a5a */
[----:B------:R-:W-:Y:S01]  /*3e20*/  IADD3 R19, P5, R9, UR14, RZ ;  /* 0x0000000e09137c10 */ /* 0x000fe2000ffbe0ff */
[----:B------:R-:W-:Y:S01]  /*3e30*/  @!P6 IMAD.MOV R98, RZ, RZ, -R98 ;  /* 0x000000ffff62e224 */ /* 0x000fe200078e0a62 */
[----:B------:R-:W-:Y:S01]  /*3e40*/  SHF.R.S32.HI R174, RZ, 0x1f, R161 ;  /* 0x0000001fffae7819 */ /* 0x000fe200000114a1 */
[----:B------:R-:W-:Y:S01]  /*3e50*/  IMAD R3, R7, UR4, RZ ;  /* 0x0000000407037c24 */ /* 0x000fe2000f8e02ff */
[----:B------:R-:W-:Y:S01]  /*3e60*/  IADD3.X R160, R160, UR15, RZ, P2, !PT ;  /* 0x0000000fa0a07c10 */ /* 0x000fe200097fe4ff */
[----:B------:R-:W-:Y:S01]  /*3e70*/  IMAD R13, R13, UR4, RZ ;  /* 0x000000040d0d7c24 */ /* 0x000fe2000f8e02ff */
[----:B------:R-:W-:-:S02]  /*3e80*/  SEL R15, R153, R15, !P4 ;  /* 0x0000000f990f7207 */ /* 0x000fc40006000000 */
[----:B------:R-:W-:Y:S02]  /*3e90*/  SEL R32, R153, R32, !P4 ;  /* 0x0000002099207207 */ /* 0x000fe40006000000 */
[----:B------:R-:W-:Y:S01]  /*3ea0*/  IADD3 R161, P2, R161, UR14, RZ ;  /* 0x0000000ea1a17c10 */ /* 0x000fe2000ff5e0ff */
[----:B------:R-:W-:Y:S01]  /*3eb0*/  IMAD R15, R15, UR4, RZ ;  /* 0x000000040f0f7c24 */ /* 0x000fe2000f8e02ff */
[C---:B------:R-:W-:Y:S01]  /*3ec0*/  SEL R20, R153.reuse, R20, !P4 ;  /* 0x0000001499147207 */ /* 0x040fe20006000000 */
[----:B------:R-:W-:Y:S01]  /*3ed0*/  IMAD R32, R32, UR4, RZ ;  /* 0x0000000420207c24 */ /* 0x000fe2000f8e02ff */
[C---:B------:R-:W-:Y:S02]  /*3ee0*/  SEL R23, R153.reuse, R23, !P4 ;  /* 0x0000001799177207 */ /* 0x040fe40006000000 */
[----:B------:R-:W-:Y:S01]  /*3ef0*/  SEL R26, R153, R26, !P4 ;  /* 0x0000001a991a7207 */ /* 0x000fe20006000000 */
[----:B------:R-:W-:Y:S01]  /*3f00*/  IMAD R165, R20, UR4, RZ ;  /* 0x0000000414a57c24 */ /* 0x000fe2000f8e02ff */
[----:B------:R-:W-:Y:S01]  /*3f10*/  SHF.R.S32.HI R162, RZ, 0x1f, R12 ;  /* 0x0000001fffa27819 */ /* 0x000fe2000001140c */
[----:B------:R-:W-:Y:S01]  /*3f20*/  IMAD R173, R23, UR4, RZ ;  /* 0x0000000417ad7c24 */ /* 0x000fe2000f8e02ff */
[----:B------:R-:W-:Y:S01]  /*3f30*/  IADD3 R22, P1, R12, UR14, RZ ;  /* 0x0000000e0c167c10 */ /* 0x000fe2000ff3e0ff */
[----:B------:R-:W-:Y:S01]  /*3f40*/  IMAD R26, R26, UR4, RZ ;  /* 0x000000041a1a7c24 */ /* 0x000fe2000f8e02ff */
[----:B------:R-:W-:-:S02]  /*3f50*/  SEL R14, R153, R14, !P4 ;  /* 0x0000000e990e7207 */ /* 0x000fc40006000000 */
[----:B------:R-:W-:Y:S02]  /*3f60*/  IADD3.X R156, R156, UR15, RZ, P5, !PT ;  /* 0x0000000f9c9c7c10 */ /* 0x000fe4000affe4ff */
[----:B------:R-:W-:Y:S01]  /*3f70*/  SHF.R.S32.HI R170, RZ, 0x1f, R16 ;  /* 0x0000001fffaa7819 */ /* 0x000fe20000011410 */
[----:B------:R-:W-:Y:S01]  /*3f80*/  IMAD R14, R14, UR4, RZ ;  /* 0x000000040e0e7c24 */ /* 0x000fe2000f8e02ff */
[----:B------:R-:W-:Y:S02]  /*3f90*/  IADD3 R157, P5, R16, UR14, RZ ;  /* 0x0000000e109d7c10 */ /* 0x000fe4000ffbe0ff */
[----:B------:R-:W-:Y:S02]  /*3fa0*/  IADD3.X R174, R174, UR15, RZ, P2, !PT ;  /* 0x0000000faeae7c10 */ /* 0x000fe400097fe4ff */
[----:B------:R-:W-:Y:S02]  /*3fb0*/  SEL R39, R153, R39, !P4 ;  /* 0x0000002799277207 */ /* 0x000fe40006000000 */
[----:B------:R-:W-:-:S02]  /*3fc0*/  SHF.R.S32.HI R154, RZ, 0x1f, R10 ;  /* 0x0000001fff9a7819 */ /* 0x000fc4000001140a */
[----:B------:R-:W-:Y:S01]  /*3fd0*/  IADD3 R18, P6, R10, UR14, RZ ;  /* 0x0000000e0a127c10 */ /* 0x000fe2000ffde0ff */
[----:B------:R-:W-:Y:S01]  /*3fe0*/  IMAD R39, R39, UR4, RZ ;  /* 0x0000000427277c24 */ /* 0x000fe2000f8e02ff */
[----:B------:R-:W-:Y:S02]  /*3ff0*/  SHF.R.S32.HI R176, RZ, 0x1f, R163 ;  /* 0x0000001fffb07819 */ /* 0x000fe400000114a3 */
[----:B------:R-:W-:Y:S02]  /*4000*/  IADD3.X R162, R162, UR15, RZ, P1, !PT ;  /* 0x0000000fa2a27c10 */ /* 0x000fe40008ffe4ff */
[----:B------:R-:W-:Y:S02]  /*4010*/  SHF.R.S32.HI R16, RZ, 0x1f, R25 ;  /* 0x0000001fff107819 */ /* 0x000fe40000011419 */
[----:B------:R-:W-:Y:S02]  /*4020*/  IADD3 R175, P2, R25, UR14, RZ ;  /* 0x0000000e19af7c10 */ /* 0x000fe4000ff5e0ff */
[----:B------:R-:W-:-:S02]  /*4030*/  SEL R33, R153, R33, !P4 ;  /* 0x0000002199217207 */ /* 0x000fc40006000000 */
[----:B------:R-:W-:Y:S02]  /*4040*/  IADD3 R163, P1, R163, UR14, RZ ;  /* 0x0000000ea3a37c10 */ /* 0x000fe4000ff3e0ff */
[----:B------:R-:W-:Y:S01]  /*4050*/  SEL R8, R153, R8, !P4 ;  /* 0x0000000899087207 */ /* 0x000fe20006000000 */
[----:B------:R-:W-:Y:S01]  /*4060*/  IMAD R33, R33, UR4, RZ ;  /* 0x0000000421217c24 */ /* 0x000fe2000f8e02ff */
[C---:B------:R-:W-:Y:S02]  /*4070*/  SEL R17, R153.reuse, R17, !P4 ;  /* 0x0000001199117207 */ /* 0x040fe40006000000 */
        /* <DEDUP_REMOVED lines=82> */
[----:B------:R-:W-:Y:S01]  /*45a0*/  SEL R4, R153, R98, !P4 ;  /* 0x0000006299047207 */ /* 0x000fe20006000000 */
[----:B------:R-:W-:Y:S01]  /*45b0*/  IMAD R94, R94, UR4, RZ ;  /* 0x000000045e5e7c24 */ /* 0x000fe2000f8e02ff */
[----:B------:R-:W-:Y:S01]  /*45c0*/  SHF.R.S32.HI R152, RZ, 0x1f, R3 ;  /* 0x0000001fff987819 */ /* 0x000fe20000011403 */
[----:B------:R-:W-:Y:S01]  /*45d0*/  IMAD R7, R96, UR4, RZ ;  /* 0x0000000460077c24 */ /* 0x000fe2000f8e02ff */
[----:B------:R-:W-:Y:S01]  /*45e0*/  SHF.R.S32.HI R164, RZ, 0x1f, R13 ;  /* 0x0000001fffa47819 */ /* 0x000fe2000001140d */
[----:B------:R-:W-:Y:S01]  /*45f0*/  IMAD R4, R4, UR4, RZ ;  /* 0x0000000404047c24 */ /* 0x000fe2000f8e02ff */
[----:B------:R-:W-:Y:S01]  /*4600*/  IADD3 R23, P0, R13, UR14, RZ ;  /* 0x0000000e0d177c10 */ /* 0x000fe2000ff1e0ff */
[----:B------:R-:W-:Y:S01]  /*4610*/  UIADD3 UR4, UR9, 0x2000, URZ ;  /* 0x0000200009047890 */ /* 0x000fe2000fffe03f */
[----:B------:R-:W-:-:S02]  /*4620*/  IADD3 R3, P4, R3, UR14, RZ ;  /* 0x0000000e03037c10 */ /* 0x000fc4000ff9e0ff */
[----:B------:R-:W-:Y:S02]  /*4630*/  CS2R R96, SRZ ;  /* 0x0000000000607805 */ /* 0x000fe4000001ff00 */
[----:B------:R-:W-:Y:S01]  /*4640*/  IADD3.X R154, R154, UR15, RZ, P6, !PT ;  /* 0x0000000f9a9a7c10 */ /* 0x000fe2000b7fe4ff */
[----:B------:R-:W-:Y:S01]  /*4650*/  USHF.R.U32.HI UR4, URZ, 0x4, UR4 ;  /* 0x000000043f047899 */ /* 0x000fe20008011604 */
[----:B------:R-:W-:Y:S02]  /*4660*/  IADD3.X R16, R16, UR15, RZ, P2, !PT ;  /* 0x0000000f10107c10 */ /* 0x000fe400097fe4ff */
[----:B------:R-:W-:Y:S02]  /*4670*/  CS2R R98, SRZ ;  /* 0x0000000000627805 */ /* 0x000fe4000001ff00 */
[----:B------:R-:W-:Y:S01]  /*4680*/  SHF.R.S32.HI R168, RZ, 0x1f, R15 ;  /* 0x0000001fffa87819 */ /* 0x000fe2000001140f */
[----:B------:R-:W-:Y:S01]  /*4690*/  USGXT.U32 UR4, UR4, 0xe ;  /* 0x0000000e0404789a */ /* 0x000fe20008000000 */
[----:B------:R-:W-:-:S02]  /*46a0*/  IADD3 R155, P6, R15, UR14, RZ ;  /* 0x0000000e0f9b7c10 */ /* 0x000fc4000ffde0ff */
[----:B------:R-:W-:Y:S02]  /*46b0*/  IADD3.X R176, R176, UR15, RZ, P1, !PT ;  /* 0x0000000fb0b07c10 */ /* 0x000fe40008ffe4ff */
[----:B------:R-:W-:Y:S02]  /*46c0*/  SHF.R.S32.HI R9, RZ, 0x1f, R32 ;  /* 0x0000001fff097819 */ /* 0x000fe40000011420 */
[----:B------:R-:W-:Y:S02]  /*46d0*/  IADD3 R212, P2, R32, UR14, RZ ;  /* 0x0000000e20d47c10 */ /* 0x000fe4000ff5e0ff */
[----:B------:R-:W-:Y:S02]  /*46e0*/  SHF.R.S32.HI R178, RZ, 0x1f, R165 ;  /* 0x0000001fffb27819 */ /* 0x000fe400000114a5 */
[----:B------:R-:W-:Y:S02]  /*46f0*/  IADD3.X R164, R164, UR15, RZ, P0, !PT ;  /* 0x0000000fa4a47c10 */ /* 0x000fe400087fe4ff */
[----:B------:R-:W-:-:S02]  /*4700*/  SHF.R.S32.HI R15, RZ, 0x1f, R26 ;  /* 0x0000001fff0f7819 */ /* 0x000fc4000001141a */
[----:B------:R-:W-:Y:S02]  /*4710*/  IADD3 R177, P1, R26, UR14, RZ ;  /* 0x0000000e1ab17c10 */ /* 0x000fe4000ff3e0ff */
[----:B------:R-:W-:Y:S02]  /*4720*/  IADD3.X R152, R152, UR15, RZ, P4, !PT ;  /* 0x0000000f98987c10 */ /* 0x000fe4000a7fe4ff */
[----:B------:R-:W-:Y:S02]  /*4730*/  IADD3 R165, P0, R165, UR14, RZ ;  /* 0x0000000ea5a57c10 */ /* 0x000fe4000ff1e0ff */
[----:B------:R-:W-:Y:S02]  /*4740*/  SHF.R.S32.HI R166, RZ, 0x1f, R14 ;  /* 0x0000001fffa67819 */ /* 0x000fe4000001140e */
[----:B------:R-:W-:Y:S02]  /*4750*/  IADD3 R153, P4, R14, UR14, RZ ;  /* 0x0000000e0e997c10 */ /* 0x000fe4000ff9e0ff */
[----:B------:R-:W-:-:S02]  /*4760*/  IADD3.X R9, R9, UR15, RZ, P2, !PT ;  /* 0x0000000f09097c10 */ /* 0x000fc400097fe4ff */
[----:B------:R-:W-:Y:S02]  /*4770*/  IADD3.X R15, R15, UR15, RZ, P1, !PT ;  /* 0x0000000f0f0f7c10 */ /* 0x000fe40008ffe4ff */
[----:B------:R-:W-:Y:S02]  /*4780*/  SHF.R.S32.HI R225, RZ, 0x1f, R39 ;  /* 0x0000001fffe17819 */ /* 0x000fe40000011427 */
[----:B------:R-:W-:Y:S02]  /*4790*/  IADD3 R226, P2, R39, UR14, RZ ;  /* 0x0000000e27e27c10 */ /* 0x000fe4000ff5e0ff */
[----:B------:R-:W-:Y:S02]  /*47a0*/  IADD3.X R178, R178, UR15, RZ, P0, !PT ;  /* 0x0000000fb2b27c10 */ /* 0x000fe400087fe4ff */
[----:B------:R-:W-:Y:S02]  /*47b0*/  SHF.R.S32.HI R213, RZ, 0x1f, R33 ;  /* 0x0000001fffd57819 */ /* 0x000fe40000011421 */
[----:B------:R-:W-:-:S02]  /*47c0*/  IADD3 R214, P1, R33, UR14, RZ ;  /* 0x0000000e21d67c10 */ /* 0x000fc4000ff3e0ff */
[----:B------:R-:W-:Y:S02]  /*47d0*/  CS2R R32, SRZ ;  /* 0x0000000000207805 */ /* 0x000fe4000001ff00 */
[----:B------:R-:W-:Y:S02]  /*47e0*/  SHF.R.S32.HI R180, RZ, 0x1f, R167 ;  /* 0x0000001fffb47819 */ /* 0x000fe400000114a7 */
[----:B------:R-:W-:Y:S02]  /*47f0*/  IADD3.X R166, R166, UR15, RZ, P4, !PT ;  /* 0x0000000fa6a67c10 */ /* 0x000fe4000a7fe4ff */
[----:B------:R-:W-:Y:S02]  /*4800*/  SHF.R.S32.HI R14, RZ, 0x1f, R27 ;  /* 0x0000001fff0e7819 */ /* 0x000fe4000001141b */
[----:B------:R-:W-:Y:S02]  /*4810*/  IADD3 R179, P0, R27, UR14, RZ ;  /* 0x0000000e1bb37c10 */ /* 0x000fe4000ff1e0ff */
[----:B------:R-:W-:-:S02]  /*4820*/  IADD3 R167, P4, R167, UR14, RZ ;  /* 0x0000000ea7a77c10 */ /* 0x000fc4000ff9e0ff */
[----:B------:R-:W-:Y:S02]  /*4830*/  IADD3.X R225, R225, UR15, RZ, P2, !PT ;  /* 0x0000000fe1e17c10 */ /* 0x000fe400097fe4ff */
[----:B------:R-:W-:Y:S02]  /*4840*/  IADD3.X R213, R213, UR15, RZ, P1, !PT ;  /* 0x0000000fd5d57c10 */ /* 0x000fe40008ffe4ff */
[----:B------:R-:W-:Y:S02]  /*4850*/  SHF.R.S32.HI R239, RZ, 0x1f, R52 ;  /* 0x0000001fffef7819 */ /* 0x000fe40000011434 */
[----:B------:R-:W-:Y:S02]  /*4860*/  IADD3 R240, P2, R52, UR14, RZ ;  /* 0x0000000e34f07c10 */ /* 0x000fe4000ff5e0ff */
[----:B------:R-:W-:Y:S02]  /*4870*/  CS2R R52, SRZ ;  /* 0x0000000000347805 */ /* 0x000fe4000001ff00 */
[----:B------:R-:W-:-:S02]  /*4880*/  IADD3.X R14, R14, UR15, RZ, P0, !PT ;  /* 0x0000000f0e0e7c10 */ /* 0x000fc400087fe4ff */
[----:B------:R-:W-:Y:S02]  /*4890*/  SHF.R.S32.HI R227, RZ, 0x1f, R40 ;  /* 0x0000001fffe37819 */ /* 0x000fe40000011428 */
[----:B------:R-:W-:Y:S02]  /*48a0*/  IADD3 R228, P1, R40, UR14, RZ ;  /* 0x0000000e28e47c10 */ /* 0x000fe4000ff3e0ff */
[----:B------:R-:W-:Y:S02]  /*48b0*/  IADD3.X R180, R180, UR15, RZ, P4, !PT ;  /* 0x0000000fb4b47c10 */ /* 0x000fe4000a7fe4ff */
[----:B------:R-:W-:Y:S02]  /*48c0*/  SHF.R.S32.HI R215, RZ, 0x1f, R34 ;  /* 0x0000001fffd77819 */ /* 0x000fe40000011422 */
[----:B------:R-:W-:Y:S02]  /*48d0*/  IADD3 R216, P0, R34, UR14, RZ ;  /* 0x0000000e22d87c10 */ /* 0x000fe4000ff1e0ff */
[----:B------:R-:W-:-:S02]  /*48e0*/  SHF.R.S32.HI R182, RZ, 0x1f, R169 ;  /* 0x0000001fffb67819 */ /* 0x000fc400000114a9 */
[----:B------:R-:W-:Y:S02]  /*48f0*/  IADD3.X R168, R168, UR15, RZ, P6, !PT ;  /* 0x0000000fa8a87c10 */ /* 0x000fe4000b7fe4ff */
[----:B------:R-:W-:Y:S02]  /*4900*/  SHF.R.S32.HI R13, RZ, 0x1f, R28 ;  /* 0x0000001fff0d7819 */ /* 0x000fe4000001141c */
[----:B------:R-:W-:Y:S02]  /*4910*/  IADD3 R181, P4, R28, UR14, RZ ;  /* 0x0000000e1cb57c10 */ /* 0x000fe4000ff9e0ff */
[----:B------:R-:W-:Y:S02]  /*4920*/  IADD3 R169, P6, R169, UR14, RZ ;  /* 0x0000000ea9a97c10 */ /* 0x000fe4000ffde0ff */
[----:B------:R-:W-:Y:S02]  /*4930*/  IADD3.X R239, R239, UR15, RZ, P2, !PT ;  /* 0x0000000fefef7c10 */ /* 0x000fe400097fe4ff */
[----:B------:R-:W-:-:S02]  /*4940*/  IADD3.X R227, R227, UR15, RZ, P1, !PT ;  /* 0x0000000fe3e37c10 */ /* 0x000fc40008ffe4ff */
[----:B------:R-:W-:Y:S02]  /*4950*/  IADD3 R188, P2, R64, UR14, RZ ;  /* 0x0000000e40bc7c10 */ /* 0x000fe4000ff5e0ff */
[----:B------:R-:W-:Y:S02]  /*4960*/  SHF.R.S32.HI R158, RZ, 0x1f, R8 ;  /* 0x0000001fff9e7819 */ /* 0x000fe40000011408 */
[----:B------:R-:W-:Y:S01]  /*4970*/  IADD3 R20, P3, R8, UR14, RZ ;  /* 0x0000000e08147c10 */ /* 0x000fe2000ff7e0ff */
[----:B------:R0:W-:Y:S01]  /*4980*/  STL [R1+0x4], R188 ;  /* 0x000004bc01007387 */ /* 0x0001e20000100800 */
[----:B------:R-:W-:Y:S02]  /*4990*/  IADD3.X R215, R215, UR15, RZ, P0, !PT ;  /* 0x0000000fd7d77c10 */ /* 0x000fe400087fe4ff */
[----:B------:R-:W-:Y:S02]  /*49a0*/  SHF.R.S32.HI R241, RZ, 0x1f, R54 ;  /* 0x0000001ffff17819 */ /* 0x000fe40000011436 */
[----:B------:R-:W-:-:S02]  /*49b0*/  IADD3 R242, P1, R54, UR14, RZ ;  /* 0x0000000e36f27c10 */ /* 0x000fc4000ff3e0ff */
[----:B------:R-:W-:Y:S02]  /*49c0*/  CS2R R54, SRZ ;  /* 0x0000000000367805 */ /* 0x000fe4000001ff00 */
[----:B------:R-:W-:Y:S02]  /*49d0*/  IADD3.X R13, R13, UR15, RZ, P4, !PT ;  /* 0x0000000f0d0d7c10 */ /* 0x000fe4000a7fe4ff */
[----:B------:R-:W-:Y:S02]  /*49e0*/  SHF.R.S32.HI R229, RZ, 0x1f, R41 ;  /* 0x0000001fffe57819 */ /* 0x000fe40000011429 */
[----:B------:R-:W-:Y:S02]  /*49f0*/  IADD3 R230, P0, R41, UR14, RZ ;  /* 0x0000000e29e67c10 */ /* 0x000fe4000ff1e0ff */
[----:B------:R-:W-:Y:S02]  /*4a00*/  CS2R R40, SRZ ;  /* 0x0000000000287805 */ /* 0x000fe4000001ff00 */
[----:B------:R-:W-:-:S02]  /*4a10*/  IADD3.X R182, R182, UR15, RZ, P6, !PT ;  /* 0x0000000fb6b67c10 */ /* 0x000fc4000b7fe4ff */
[----:B------:R-:W-:Y:S02]  /*4a20*/  SHF.R.S32.HI R217, RZ, 0x1f, R35 ;  /* 0x0000001fffd97819 */ /* 0x000fe40000011423 */
[----:B------:R-:W-:Y:S02]  /*4a30*/  IADD3 R218, P4, R35, UR14, RZ ;  /* 0x0000000e23da7c10 */ /* 0x000fe4000ff9e0ff */
[----:B------:R-:W-:Y:S02]  /*4a40*/  CS2R R34, SRZ ;  /* 0x0000000000227805 */ /* 0x000fe4000001ff00 */
[----:B------:R-:W-:Y:S02]  /*4a50*/  IADD3.X R170, R170, UR15, RZ, P5, !PT ;  /* 0x0000000faaaa7c10 */ /* 0x000fe4000affe4ff */
[----:B------:R-:W-:Y:S02]  /*4a60*/  SHF.R.S32.HI R12, RZ, 0x1f, R29 ;  /* 0x0000001fff0c7819 */ /* 0x000fe4000001141d */
[----:B------:R-:W-:-:S02]  /*4a70*/  IADD3 R183, P6, R29, UR14, RZ ;  /* 0x0000000e1db77c10 */ /* 0x000fc4000ffde0ff */
[----:B------:R-:W-:Y:S02]  /*4a80*/  IADD3.X R158, R158, UR15, RZ, P3, !PT ;  /* 0x0000000f9e9e7c10 */ /* 0x000fe40009ffe4ff */
[----:B------:R-:W-:Y:S02]  /*4a90*/  SHF.R.S32.HI R184, RZ, 0x1f, R24 ;  /* 0x0000001fffb87819 */ /* 0x000fe40000011418 */
[----:B------:R-:W-:Y:S02]  /*4aa0*/  IADD3 R171, P5, R24, UR14, RZ ;  /* 0x0000000e18ab7c10 */ /* 0x000fe4000ffbe0ff */
[----:B------:R-:W-:Y:S02]  /*4ab0*/  IADD3.X R241, R241, UR15, RZ, P1, !PT ;  /* 0x0000000ff1f17c10 */ /* 0x000fe40008ffe4ff */
[----:B------:R-:W-:Y:S02]  /*4ac0*/  SHF.R.S32.HI R172, RZ, 0x1f, R17 ;  /* 0x0000001fffac7819 */ /* 0x000fe40000011411 */
[----:B------:R-:W-:-:S02]  /*4ad0*/  IADD3 R159, P3, R17, UR14, RZ ;  /* 0x0000000e119f7c10 */ /* 0x000fc4000ff7e0ff */
[----:B------:R-:W-:Y:S02]  /*4ae0*/  IADD3.X R229, R229, UR15, RZ, P0, !PT ;  /* 0x0000000fe5e57c10 */ /* 0x000fe400087fe4ff */
[----:B0-----:R-:W-:Y:S02]  /*4af0*/  IADD3 R188, P1, R66, UR14, RZ ;  /* 0x0000000e42bc7c10 */ /* 0x001fe4000ff3e0ff */
[----:B------:R-:W-:Y:S02]  /*4b00*/  IADD3.X R217, R217, UR15, RZ, P4, !PT ;  /* 0x0000000fd9d97c10 */ /* 0x000fe4000a7fe4ff */
[----:B------:R-:W-:Y:S01]  /*4b10*/  SHF.R.S32.HI R243, RZ, 0x1f, R56 ;  /* 0x0000001ffff37819 */ /* 0x000fe20000011438 */
[----:B------:R0:W-:Y:S01]  /*4b20*/  STL [R1+0xc], R188 ;  /* 0x00000cbc01007387 */ /* 0x0001e20000100800 */
[----:B------:R-:W-:Y:S02]  /*4b30*/  IADD3 R244, P0, R56, UR14, RZ ;  /* 0x0000000e38f47c10 */ /* 0x000fe4000ff1e0ff */
[----:B------:R-:W-:-:S02]  /*4b40*/  CS2R R56, SRZ ;  /* 0x0000000000387805 */ /* 0x000fc4000001ff00 */
[----:B------:R-:W-:Y:S02]  /*4b50*/  IADD3.X R12, R12, UR15, RZ, P6, !PT ;  /* 0x0000000f0c0c7c10 */ /* 0x000fe4000b7fe4ff */
[----:B------:R-:W-:Y:S02]  /*4b60*/  SHF.R.S32.HI R231, RZ, 0x1f, R42 ;  /* 0x0000001fffe77819 */ /* 0x000fe4000001142a */
[----:B------:R-:W-:Y:S02]  /*4b70*/  IADD3 R232, P4, R42, UR14, RZ ;  /* 0x0000000e2ae87c10 */ /* 0x000fe4000ff9e0ff */
[----:B------:R-:W-:Y:S02]  /*4b80*/  IADD3.X R184, R184, UR15, RZ, P5, !PT ;  /* 0x0000000fb8b87c10 */ /* 0x000fe4000affe4ff */
[----:B------:R-:W-:Y:S02]  /*4b90*/  SHF.R.S32.HI R219, RZ, 0x1f, R36 ;  /* 0x0000001fffdb7819 */ /* 0x000fe40000011424 */
[----:B------:R-:W-:-:S02]  /*4ba0*/  IADD3 R220, P6, R36, UR14, RZ ;  /* 0x0000000e24dc7c10 */ /* 0x000fc4000ffde0ff */
[----:B------:R-:W-:Y:S02]  /*4bb0*/  SHF.R.S32.HI R186, RZ, 0x1f, R173 ;  /* 0x0000001fffba7819 */ /* 0x000fe400000114ad */
[----:B------:R-:W-:Y:S02]  /*4bc0*/  IADD3.X R172, R172, UR15, RZ, P3, !PT ;  /* 0x0000000facac7c10 */ /* 0x000fe40009ffe4ff */
[----:B------:R-:W-:Y:S02]  /*4bd0*/  SHF.R.S32.HI R11, RZ, 0x1f, R30 ;  /* 0x0000001fff0b7819 */ /* 0x000fe4000001141e */
[----:B------:R-:W-:Y:S02]  /*4be0*/  IADD3 R185, P5, R30, UR14, RZ ;  /* 0x0000000e1eb97c10 */ /* 0x000fe4000ffbe0ff */
[----:B------:R-:W-:Y:S02]  /*4bf0*/  IADD3 R173, P3, R173, UR14, RZ ;  /* 0x0000000eadad7c10 */ /* 0x000fe4000ff7e0ff */
[----:B------:R-:W-:-:S02]  /*4c00*/  IADD3.X R243, R243, UR15, RZ, P0, !PT ;  /* 0x0000000ff3f37c10 */ /* 0x000fc400087fe4ff */
        /* <DEDUP_REMOVED lines=10> */
[----:B------:R-:W-:Y:S02]  /*4cb0*/  CS2R R46, SRZ ;  /* 0x00000000002e7805 */ /* 0x000fe4000001ff00 */
[----:B------:R-:W-:Y:S02]  /*4cc0*/  IADD3.X R186, R186, UR15, RZ, P3, !PT ;  /* 0x0000000fbaba7c10 */ /* 0x000fe40009ffe4ff */
[----:B------:R-:W-:-:S02]  /*4cd0*/  SHF.R.S32.HI R221, RZ, 0x1f, R37 ;  /* 0x0000001fffdd7819 */ /* 0x000fc40000011425 */
[----:B------:R-:W-:Y:S02]  /*4ce0*/  IADD3 R222, P5, R37, UR14, RZ ;  /* 0x0000000e25de7c10 */ /* 0x000fe4000ffbe0ff */
[----:B------:R-:W-:Y:S02]  /*4cf0*/  CS2R R36, SRZ ;  /* 0x0000000000247805 */ /* 0x000fe4000001ff00 */
[----:B------:R-:W-:Y:S02]  /*4d00*/  SHF.R.S32.HI R10, RZ, 0x1f, R31 ;  /* 0x0000001fff0a7819 */ /* 0x000fe4000001141f */
[----:B------:R-:W-:Y:S02]  /*4d10*/  IADD3 R17, P3, R31, UR14, RZ ;  /* 0x0000000e1f117c10 */ /* 0x000fe4000ff7e0ff */
[----:B------:R-:W-:Y:S02]  /*4d20*/  IADD3.X R245, R245, UR15, RZ, P4, !PT ;  /* 0x0000000ff5f57c10 */ /* 0x000fe4000a7fe4ff */
[----:B------:R-:W-:-:S02]  /*4d30*/  IADD3.X R233, R233, UR15, RZ, P6, !PT ;  /* 0x0000000fe9e97c10 */ /* 0x000fc4000b7fe4ff */
[----:B0-----:R-:W-:Y:S02]  /*4d40*/  IADD3 R188, P4, R70, UR14, RZ ;  /* 0x0000000e46bc7c10 */ /* 0x001fe4000ff9e0ff */
[----:B------:R-:W-:Y:S02]  /*4d50*/  IADD3.X R221, R221, UR15, RZ, P5, !PT ;  /* 0x0000000fdddd7c10 */ /* 0x000fe4000affe4ff */
[----:B------:R-:W-:Y:S01]  /*4d60*/  SHF.R.S32.HI R247, RZ, 0x1f, R58 ;  /* 0x0000001ffff77819 */ /* 0x000fe2000001143a */
[----:B------:R0:W-:Y:S01]  /*4d70*/  STL [R1+0x1c], R188 ;  /* 0x00001cbc01007387 */ /* 0x0001e20000100800 */
[----:B------:R-:W-:Y:S02]  /*4d80*/  IADD3 R248, P6, R58, UR14, RZ ;  /* 0x0000000e3af87c10 */ /* 0x000fe4000ffde0ff */
[----:B------:R-:W-:Y:S02]  /*4d90*/  CS2R R58, SRZ ;  /* 0x00000000003a7805 */ /* 0x000fe4000001ff00 */
[----:B------:R-:W-:-:S02]  /*4da0*/  IADD3.X R10, R10, UR15, RZ, P3, !PT ;  /* 0x0000000f0a0a7c10 */ /* 0x000fc40009ffe4ff */
[----:B------:R-:W-:Y:S02]  /*4db0*/  SHF.R.S32.HI R235, RZ, 0x1f, R48 ;  /* 0x0000001fffeb7819 */ /* 0x000fe40000011430 */
[----:B------:R-:W-:Y:S02]  /*4dc0*/  IADD3 R236, P5, R48, UR14, RZ ;  /* 0x0000000e30ec7c10 */ /* 0x000fe4000ffbe0ff */
[----:B------:R-:W-:Y:S02]  /*4dd0*/  CS2R R48, SRZ ;  /* 0x0000000000307805 */ /* 0x000fe4000001ff00 */
[----:B------:R-:W-:Y:S02]  /*4de0*/  SHF.R.S32.HI R223, RZ, 0x1f, R38 ;  /* 0x0000001fffdf7819 */ /* 0x000fe40000011426 */
[----:B------:R-:W-:Y:S02]  /*4df0*/  IADD3 R224, P3, R38, UR14, RZ ;  /* 0x0000000e26e07c10 */ /* 0x000fe4000ff7e0ff */
[----:B------:R-:W-:-:S02]  /*4e00*/  CS2R R38, SRZ ;  /* 0x0000000000267805 */ /* 0x000fc4000001ff00 */
[----:B------:R-:W-:Y:S02]  /*4e10*/  IADD3.X R247, R247, UR15, RZ, P6, !PT ;  /* 0x0000000ff7f77c10 */ /* 0x000fe4000b7fe4ff */
[----:B------:R-:W-:Y:S02]  /*4e20*/  IADD3.X R235, R235, UR15, RZ, P5, !PT ;  /* 0x0000000febeb7c10 */ /* 0x000fe4000affe4ff */
[----:B0-----:R-:W-:Y:S02]  /*4e30*/  IADD3 R188, P6, R72, UR14, RZ ;  /* 0x0000000e48bc7c10 */ /* 0x001fe4000ffde0ff */
[----:B------:R-:W-:Y:S02]  /*4e40*/  IADD3.X R223, R223, UR15, RZ, P3, !PT ;  /* 0x0000000fdfdf7c10 */ /* 0x000fe40009ffe4ff */
[----:B------:R-:W-:Y:S01]  /*4e50*/  SHF.R.S32.HI R249, RZ, 0x1f, R60 ;  /* 0x0000001ffff97819 */ /* 0x000fe2000001143c */
[----:B------:R0:W-:Y:S01]  /*4e60*/  STL [R1+0x24], R188 ;  /* 0x000024bc01007387 */ /* 0x0001e20000100800 */
[----:B------:R-:W-:-:S02]  /*4e70*/  IADD3 R250, P5, R60, UR14, RZ ;  /* 0x0000000e3cfa7c10 */ /* 0x000fc4000ffbe0ff */
[----:B------:R-:W-:Y:S02]  /*4e80*/  CS2R R60, SRZ ;  /* 0x00000000003c7805 */ /* 0x000fe4000001ff00 */
[----:B------:R-:W-:Y:S02]  /*4e90*/  SHF.R.S32.HI R237, RZ, 0x1f, R50 ;  /* 0x0000001fffed7819 */ /* 0x000fe40000011432 */
[----:B------:R-:W-:Y:S02]  /*4ea0*/  IADD3 R238, P3, R50, UR14, RZ ;  /* 0x0000000e32ee7c10 */ /* 0x000fe4000ff7e0ff */
[----:B------:R-:W-:Y:S02]  /*4eb0*/  CS2R R50, SRZ ;  /* 0x0000000000327805 */ /* 0x000fe4000001ff00 */
[----:B------:R-:W-:Y:S02]  /*4ec0*/  IADD3.X R249, R249, UR15, RZ, P5, !PT ;  /* 0x0000000ff9f97c10 */ /* 0x000fe4000affe4ff */
[----:B------:R-:W-:-:S02]  /*4ed0*/  IADD3.X R237, R237, UR15, RZ, P3, !PT ;  /* 0x0000000feded7c10 */ /* 0x000fc40009ffe4ff */
[----:B0-----:R-:W-:Y:S02]  /*4ee0*/  IADD3 R188, P5, R74, UR14, RZ ;  /* 0x0000000e4abc7c10 */ /* 0x001fe4000ffbe0ff */
[----:B------:R-:W-:Y:S02]  /*4ef0*/  SHF.R.S32.HI R251, RZ, 0x1f, R62 ;  /* 0x0000001ffffb7819 */ /* 0x000fe4000001143e */
[----:B------:R-:W-:Y:S01]  /*4f00*/  IADD3 R252, P3, R62, UR14, RZ ;  /* 0x0000000e3efc7c10 */ /* 0x000fe2000ff7e0ff */
[----:B------:R0:W-:Y:S01]  /*4f10*/  STL [R1+0x2c], R188 ;  /* 0x00002cbc01007387 */ /* 0x0001e20000100800 */
[----:B------:R-:W-:Y:S02]  /*4f20*/  SHF.R.S32.HI R8, RZ, 0x1f, R64 ;  /* 0x0000001fff087819 */ /* 0x000fe40000011440 */
[----:B------:R-:W-:Y:S02]  /*4f30*/  CS2R R62, SRZ ;  /* 0x00000000003e7805 */ /* 0x000fe4000001ff00 */
[----:B------:R-:W-:-:S02]  /*4f40*/  IADD3.X R251, R251, UR15, RZ, P3, !PT ;  /* 0x0000000ffbfb7c10 */ /* 0x000fc40009ffe4ff */
[----:B------:R-:W-:Y:S02]  /*4f50*/  CS2R R64, SRZ ;  /* 0x0000000000407805 */ /* 0x000fe4000001ff00 */
[----:B------:R-:W-:Y:S02]  /*4f60*/  IADD3.X R189, R8, UR15, RZ, P2, !PT ;  /* 0x0000000f08bd7c10 */ /* 0x000fe400097fe4ff */
[----:B------:R-:W-:Y:S02]  /*4f70*/  SHF.R.S32.HI R24, RZ, 0x1f, R66 ;  /* 0x0000001fff187819 */ /* 0x000fe40000011442 */
[----:B------:R-:W-:Y:S02]  /*4f80*/  CS2R R66, SRZ ;  /* 0x0000000000427805 */ /* 0x000fe4000001ff00 */
[----:B------:R-:W-:Y:S02]  /*4f90*/  SHF.R.S32.HI R25, RZ, 0x1f, R68 ;  /* 0x0000001fff197819 */ /* 0x000fe40000011444 */
[----:B------:R-:W-:-:S02]  /*4fa0*/  CS2R R68, SRZ ;  /* 0x0000000000447805 */ /* 0x000fc4000001ff00 */
[----:B0-----:R-:W-:Y:S02]  /*4fb0*/  IADD3 R188, P3, R76, UR14, RZ ;  /* 0x0000000e4cbc7c10 */ /* 0x001fe4000ff7e0ff */
[----:B------:R-:W-:Y:S02]  /*4fc0*/  SHF.R.S32.HI R26, RZ, 0x1f, R70 ;  /* 0x0000001fff1a7819 */ /* 0x000fe40000011446 */
[----:B------:R-:W-:Y:S02]  /*4fd0*/  CS2R R70, SRZ ;  /* 0x0000000000467805 */ /* 0x000fe4000001ff00 */
[----:B------:R-:W-:Y:S01]  /*4fe0*/  SHF.R.S32.HI R27, RZ, 0x1f, R72 ;  /* 0x0000001fff1b7819 */ /* 0x000fe20000011448 */
[----:B------:R0:W-:Y:S01]  /*4ff0*/  STL [R1+0x34], R188 ;  /* 0x000034bc01007387 */ /* 0x0001e20000100800 */
[----:B------:R-:W-:Y:S02]  /*5000*/  SHF.R.S32.HI R28, RZ, 0x1f, R74 ;  /* 0x0000001fff1c7819 */ /* 0x000fe4000001144a */
[----:B------:R-:W-:-:S02]  /*5010*/  CS2R R72, SRZ ;  /* 0x0000000000487805 */ /* 0x000fc4000001ff00 */
[----:B------:R-:W-:Y:S01]  /*5020*/  SHF.R.S32.HI R29, RZ, 0x1f, R76 ;  /* 0x0000001fff1d7819 */ /* 0x000fe2000001144c */
[----:B------:R1:W-:Y:S01]  /*5030*/  STL [R1], R189 ;  /* 0x000000bd01007387 */ /* 0x0003e20000100800 */
[----:B------:R-:W-:Y:S02]  /*5040*/  SHF.R.S32.HI R30, RZ, 0x1f, R78 ;  /* 0x0000001fff1e7819 */ /* 0x000fe4000001144e */
[----:B------:R-:W-:Y:S02]  /*5050*/  CS2R R74, SRZ ;  /* 0x00000000004a7805 */ /* 0x000fe4000001ff00 */
[----:B------:R-:W-:Y:S02]  /*5060*/  SHF.R.S32.HI R8, RZ, 0x1f, R80 ;  /* 0x0000001fff087819 */ /* 0x000fe40000011450 */
[----:B------:R-:W-:Y:S02]  /*5070*/  CS2R R76, SRZ ;  /* 0x00000000004c7805 */ /* 0x000fe4000001ff00 */
[----:B------:R-:W-:-:S02]  /*5080*/  SHF.R.S32.HI R31, RZ, 0x1f, R7 ;  /* 0x0000001fff1f7819 */ /* 0x000fc40000011407 */
[----:B0-----:R-:W-:Y:S02]  /*5090*/  IADD3 R188, P2, R78, UR14, RZ ;  /* 0x0000000e4ebc7c10 */ /* 0x001fe4000ff5e0ff */
[----:B------:R-:W-:Y:S02]  /*50a0*/  CS2R R78, SRZ ;  /* 0x00000000004e7805 */ /* 0x000fe4000001ff00 */
[----:B------:R-:W-:Y:S02]  /*50b0*/  LOP3.LUT R2, R2, 0x760, RZ, 0xc0, !PT ;  /* 0x0000076002027812 */ /* 0x000fe400078ec0ff */
[----:B-1----:R-:W-:Y:S01]  /*50c0*/  IADD3.X R189, R24, UR15, RZ, P1, !PT ;  /* 0x0000000f18bd7c10 */ /* 0x002fe20008ffe4ff */
[----:B------:R0:W-:Y:S01]  /*50d0*/  STL [R1+0x3c], R188 ;  /* 0x00003cbc01007387 */ /* 0x0001e20000100800 */
[----:B------:R-:W-:Y:S02]  /*50e0*/  SHF.R.S32.HI R24, RZ, 0x1f, R82 ;  /* 0x0000001fff187819 */ /* 0x000fe40000011452 */
[----:B------:R-:W-:Y:S01]  /*50f0*/  LOP3.LUT R2, R2, 0x90, R43, 0xf8, !PT ;  /* 0x0000009002027812 */ /* 0x000fe200078ef82b */
[----:B------:R1:W-:Y:S01]  /*5100*/  STL [R1+0x8], R189 ;  /* 0x000008bd01007387 */ /* 0x0003e20000100800 */
[----:B------:R-:W-:-:S02]  /*5110*/  LOP3.LUT R5, R5, 0x1f, RZ, 0xc0, !PT ;  /* 0x0000001f05057812 */ /* 0x000fc400078ec0ff */
[----:B------:R-:W-:Y:S02]  /*5120*/  CS2R R42, SRZ ;  /* 0x00000000002a7805 */ /* 0x000fe4000001ff00 */
[----:B------:R-:W-:Y:S02]  /*5130*/  LOP3.LUT R2, R2, R187, RZ, 0xfc, !PT ;  /* 0x000000bb02027212 */ /* 0x000fe400078efcff */
[----:B0-----:R-:W-:Y:S02]  /*5140*/  IADD3 R188, P1, R80, UR14, RZ ;  /* 0x0000000e50bc7c10 */ /* 0x001fe4000ff3e0ff */
[----:B------:R-:W-:Y:S02]  /*5150*/  CS2R R80, SRZ ;  /* 0x0000000000507805 */ /* 0x000fe4000001ff00 */
[----:B-1----:R-:W-:Y:S01]  /*5160*/  IADD3.X R189, R25, UR15, RZ, P0, !PT ;  /* 0x0000000f19bd7c10 */ /* 0x002fe200087fe4ff */
[----:B------:R0:W-:Y:S01]  /*5170*/  STL [R1+0x44], R188 ;  /* 0x000044bc01007387 */ /* 0x0001e20000100800 */
[----:B------:R-:W-:-:S02]  /*5180*/  IADD3.X R8, R8, UR15, RZ, P1, !PT ;  /* 0x0000000f08087c10 */ /* 0x000fc40008ffe4ff */
[----:B------:R-:W-:Y:S01]  /*5190*/  SHF.R.S32.HI R25, RZ, 0x1f, R84 ;  /* 0x0000001fff197819 */ /* 0x000fe20000011454 */
[----:B------:R1:W-:Y:S01]  /*51a0*/  STL [R1+0x10], R189 ;  /* 0x000010bd01007387 */ /* 0x0003e20000100800 */
[----:B0-----:R-:W-:Y:S02]  /*51b0*/  IADD3 R188, P0, R82, UR14, RZ ;  /* 0x0000000e52bc7c10 */ /* 0x001fe4000ff1e0ff */
[----:B------:R-:W-:Y:S02]  /*51c0*/  CS2R R82, SRZ ;  /* 0x0000000000527805 */ /* 0x000fe4000001ff00 */
[----:B-1----:R-:W-:Y:S01]  /*51d0*/  IADD3.X R189, R26, UR15, RZ, P4, !PT ;  /* 0x0000000f1abd7c10 */ /* 0x002fe2000a7fe4ff */
[----:B------:R0:W-:Y:S01]  /*51e0*/  STL [R1+0x4c], R188 ;  /* 0x00004cbc01007387 */ /* 0x0001e20000100800 */
[----:B------:R-:W-:-:S03]  /*51f0*/  SHF.R.S32.HI R26, RZ, 0x1f, R86 ;  /* 0x0000001fff1a7819 */ /* 0x000fc60000011456 */
        /* <DEDUP_REMOVED lines=28> */
[----:B------:R0:W-:Y:S04]  /*53c0*/  STL [R1+0x74], R188 ;  /* 0x000074bc01007387 */ /* 0x0001e80000100800 */
[----:B------:R1:W-:Y:S01]  /*53d0*/  STL [R1+0x40], R8 ;  /* 0x0000400801007387 */ /* 0x0003e20000100800 */
[----:B0-----:R-:W-:-:S02]  /*53e0*/  IADD3 R188, P1, R94, UR14, RZ ;  /* 0x0000000e5ebc7c10 */ /* 0x001fc4000ff3e0ff */
[----:B------:R-:W-:Y:S02]  /*53f0*/  CS2R R94, SRZ ;  /* 0x00000000005e7805 */ /* 0x000fe4000001ff00 */
[----:B-1----:R-:W-:Y:S01]  /*5400*/  IADD3.X R8, R24, UR15, RZ, P0, !PT ;  /* 0x0000000f18087c10 */ /* 0x002fe200087fe4ff */
[----:B------:R0:W-:Y:S04]  /*5410*/  STL [R1+0x7c], R188 ;  /* 0x00007cbc01007387 */ /* 0x0001e80000100800 */
[----:B------:R1:W-:Y:S01]  /*5420*/  STL [R1+0x48], R8 ;  /* 0x0000480801007387 */ /* 0x0003e20000100800 */
[----:B0-----:R-:W-:Y:S02]  /*5430*/  IADD3 R188, P0, R7, UR14, RZ ;  /* 0x0000000e07bc7c10 */ /* 0x001fe4000ff1e0ff */
[----:B------:R-:W-:-:S02]  /*5440*/  SHF.R.S32.HI R7, RZ, 0x1f, R4 ;  /* 0x0000001fff077819 */ /* 0x000fc40000011404 */
[----:B-1----:R-:W-:Y:S01]  /*5450*/  IADD3.X R8, R25, UR15, RZ, P4, !PT ;  /* 0x0000000f19087c10 */ /* 0x002fe2000a7fe4ff */
[----:B------:R0:W-:Y:S01]  /*5460*/  STL [R1+0x84], R188 ;  /* 0x000084bc01007387 */ /* 0x0001e20000100800 */
[----:B------:R-:W-:-:S03]  /*5470*/  CS2R R24, SRZ ;  /* 0x0000000000187805 */ /* 0x000fc6000001ff00 */
[----:B------:R1:W-:Y:S01]  /*5480*/  STL [R1+0x50], R8 ;  /* 0x0000500801007387 */ /* 0x0003e20000100800 */
[----:B0-----:R-:W-:Y:S02]  /*5490*/  IADD3 R188, P4, R4, UR14, RZ ;  /* 0x0000000e04bc7c10 */ /* 0x001fe4000ff9e0ff */
[----:B------:R-:W-:Y:S02]  /*54a0*/  IADD3.X R4, R26, UR15, RZ, P6, !PT ;  /* 0x0000000f1a047c10 */ /* 0x000fe4000b7fe4ff */
[----:B------:R-:W-:Y:S02]  /*54b0*/  CS2R R26, SRZ ;  /* 0x00000000001a7805 */ /* 0x000fe4000001ff00 */
[----:B-1----:R-:W-:Y:S01]  /*54c0*/  IADD3 R8, P6, R0, UR12, RZ ;  /* 0x0000000c00087c10 */ /* 0x002fe2000ffde0ff */
[----:B------:R0:W-:Y:S01]  /*54d0*/  STL [R1+0x8c], R188 ;  /* 0x00008cbc01007387 */ /* 0x0001e20000100800 */
[----:B------:R-:W-:-:S03]  /*54e0*/  ULDC UR12, c[0x0][0x230] ;  /* 0x00008c00000c7ab9 */ /* 0x000fc60000000800 */
[----:B------:R1:W-:Y:S04]  /*54f0*/  STL [R1+0x58], R4 ;  /* 0x0000580401007387 */ /* 0x0003e80000100800 */
[----:B------:R2:W-:Y:S01]  /*5500*/  STL [R1+0x60], R189 ;  /* 0x000060bd01007387 */ /* 0x0005e20000100800 */
[----:B0-----:R-:W-:Y:S02]  /*5510*/  IADD3.X R188, R28, UR15, RZ, P3, !PT ;  /* 0x0000000f1cbc7c10 */ /* 0x001fe40009ffe4ff */
[----:B-1----:R-:W-:-:S03]  /*5520*/  IADD3.X R4, R29, UR15, RZ, P2, !PT ;  /* 0x0000000f1d047c10 */ /* 0x002fc600097fe4ff */
[----:B------:R0:W-:Y:S01]  /*5530*/  STL [R1+0x68], R188 ;  /* 0x000068bc01007387 */ /* 0x0001e20000100800 */
[----:B------:R-:W-:Y:S02]  /*5540*/  CS2R R28, SRZ ;  /* 0x00000000001c7805 */ /* 0x000fe4000001ff00 */
[----:B--2---:R-:W-:Y:S01]  /*5550*/  IADD3.X R189, R30, UR15, RZ, P1, !PT ;  /* 0x0000000f1ebd7c10 */ /* 0x004fe20008ffe4ff */
[----:B------:R1:W-:Y:S04]  /*5560*/  STL [R1+0x70], R4 ;  /* 0x0000700401007387 */ /* 0x0003e80000100800 */
[----:B------:R2:W-:Y:S01]  /*5570*/  STL [R1+0x78], R189 ;  /* 0x000078bd01007387 */ /* 0x0005e20000100800 */
[----:B0-----:R-:W-:Y:S02]  /*5580*/  IADD3.X R188, R31, UR15, RZ, P0, !PT ;  /* 0x0000000f1fbc7c10 */ /* 0x001fe400087fe4ff */
[----:B------:R-:W-:-:S02]  /*5590*/  CS2R R30, SRZ ;  /* 0x00000000001e7805 */ /* 0x000fc4000001ff00 */
[----:B-1----:R-:W-:Y:S01]  /*55a0*/  IADD3.X R4, R7, UR15, RZ, P4, !PT ;  /* 0x0000000f07047c10 */ /* 0x002fe2000a7fe4ff */
[----:B------:R0:W-:Y:S01]  /*55b0*/  STL [R1+0x80], R188 ;  /* 0x000080bc01007387 */ /* 0x0001e20000100800 */
[----:B------:R-:W-:Y:S01]  /*55c0*/  LEA.HI.X.SX32 R7, R0, UR13, 0x1, P6 ;  /* 0x0000000d00077c11 */ /* 0x000fe2000b0f0eff */
[----:B------:R-:W-:Y:S01]  /*55d0*/  USHF.L.U32 UR13, UR5, 0x5, URZ ;  /* 0x00000005050d7899 */ /* 0x000fe2000800063f */
[----:B------:R-:W1:Y:S01]  /*55e0*/  LDC R0, c[0x0][0x238] ;  /* 0x00008e00ff007b82 */ /* 0x000e620000000800 */
[----:B------:R3:W-:Y:S01]  /*55f0*/  STL [R1+0x88], R4 ;  /* 0x0000880401007387 */ /* 0x0007e20000100800 */
[C---:B--2---:R-:W-:Y:S01]  /*5600*/  LOP3.LUT R189, R187.reuse, 0x4, RZ, 0xfc, !PT ;  /* 0x00000004bbbd7812 */ /* 0x044fe200078efcff */
[----:B------:R-:W-:Y:S01]  /*5610*/  USHF.R.S32.HI UR14, URZ, 0x1f, UR13 ;  /* 0x0000001f3f0e7899 */ /* 0x000fe2000801140d */
[----:B0-----:R-:W-:Y:S02]  /*5620*/  LOP3.LUT R188, R187, 0x2, RZ, 0xfc, !PT ;  /* 0x00000002bbbc7812 */ /* 0x001fe400078efcff */
[----:B---3--:R-:W-:Y:S01]  /*5630*/  LOP3.LUT R4, R203, 0x10, RZ, 0x3c, !PT ;  /* 0x00000010cb047812 */ /* 0x008fe200078e3cff */
[----:B-1----:R-:W-:-:S02]  /*5640*/  IMAD R200, R200, R0, RZ ;  /* 0x00000000c8c87224 */ /* 0x002fc400078e02ff */
[-C--:B------:R-:W-:Y:S02]  /*5650*/  IMAD R199, R199, R0.reuse, RZ ;  /* 0x00000000c7c77224 */ /* 0x080fe400078e02ff */
[-C--:B------:R-:W-:Y:S01]  /*5660*/  IMAD R198, R198, R0.reuse, RZ ;  /* 0x00000000c6c67224 */ /* 0x080fe200078e02ff */
[----:B------:R-:W-:Y:S01]  /*5670*/  STL [R1+0xc8], R200 ;  /* 0x0000c8c801007387 */ /* 0x000fe20000100800 */
[-C--:B------:R-:W-:Y:S02]  /*5680*/  IMAD R197, R197, R0.reuse, RZ ;  /* 0x00000000c5c57224 */ /* 0x080fe400078e02ff */
[-C--:B------:R-:W-:Y:S01]  /*5690*/  IMAD R196, R196, R0.reuse, RZ ;  /* 0x00000000c4c47224 */ /* 0x080fe200078e02ff */
[----:B------:R-:W-:Y:S01]  /*56a0*/  STL [R1+0xc4], R199 ;  /* 0x0000c4c701007387 */ /* 0x000fe20000100800 */
[-C--:B------:R-:W-:Y:S02]  /*56b0*/  IMAD R195, R195, R0.reuse, RZ ;  /* 0x00000000c3c37224 */ /* 0x080fe400078e02ff */
[-C--:B------:R-:W-:Y:S01]  /*56c0*/  IMAD R194, R194, R0.reuse, RZ ;  /* 0x00000000c2c27224 */ /* 0x080fe200078e02ff */
[----:B------:R-:W-:Y:S01]  /*56d0*/  STL [R1+0xc0], R198 ;  /* 0x0000c0c601007387 */ /* 0x000fe20000100800 */
[----:B------:R-:W-:-:S02]  /*56e0*/  IMAD R193, R193, R0, RZ ;  /* 0x00000000c1c17224 */ /* 0x000fc400078e02ff */
        /* <DEDUP_REMOVED lines=8> */
[-C--:B------:R-:W-:Y:S01]  /*5770*/  IMAD R201, R187, R0.reuse, RZ ;  /* 0x00000000bbc97224 */ /* 0x080fe200078e02ff */
[----:B------:R-:W-:Y:S01]  /*5780*/  LOP3.LUT R187, R2, 0x10, RZ, 0x3c, !PT ;  /* 0x0000001002bb7812 */ /* 0x000fe200078e3cff */
[-C--:B------:R-:W-:Y:S01]  /*5790*/  IMAD R189, R189, R0.reuse, RZ ;  /* 0x00000000bdbd7224 */ /* 0x080fe200078e02ff */
[----:B------:R-:W-:Y:S01]  /*57a0*/  STL [R1+0xb0], R194 ;  /* 0x0000b0c201007387 */ /* 0x000fe20000100800 */
[----:B------:R-:W-:-:S03]  /*57b0*/  IMAD R0, R188, R0, RZ ;  /* 0x00000000bc007224 */ /* 0x000fc600078e02ff */
[----:B------:R-:W-:Y:S04]  /*57c0*/  STL [R1+0xac], R193 ;  /* 0x0000acc101007387 */ /* 0x000fe80000100800 */
[----:B------:R-:W-:Y:S04]  /*57d0*/  STL [R1+0xa8], R192 ;  /* 0x0000a8c001007387 */ /* 0x000fe80000100800 */
[----:B------:R-:W-:Y:S04]  /*57e0*/  STL [R1+0xa4], R191 ;  /* 0x0000a4bf01007387 */ /* 0x000fe80000100800 */
[----:B------:R-:W-:Y:S04]  /*57f0*/  STL [R1+0xa0], R190 ;  /* 0x0000a0be01007387 */ /* 0x000fe80000100800 */
[----:B------:R-:W-:Y:S04]  /*5800*/  STL [R1+0x9c], R189 ;  /* 0x00009cbd01007387 */ /* 0x000fe80000100800 */
[----:B------:R0:W-:Y:S04]  /*5810*/  STL [R1+0x98], R0 ;  /* 0x0000980001007387 */ /* 0x0001e80000100800 */
[----:B------:R1:W-:Y:S01]  /*5820*/  STL [R1+0x90], R187 ;  /* 0x000090bb01007387 */ /* 0x0003e20000100800 */
[----:B0-----:R-:W-:-:S05]  /*5830*/  IMAD R0, R5, UR5, RZ ;  /* 0x0000000505007c24 */ /* 0x001fca000f8e02ff */
[----:B-1----:R-:W-:-:S07]  /*5840*/  SHF.R.S32.HI R188, RZ, 0x1f, R0 ;  /* 0x0000001fffbc7819 */ /* 0x002fce0000011400 */
.L_x_1:
[----:B------:R-:W0:Y:S01]  /*5850*/  S2R R189, SR_TID.X ;  /* 0x0000000000bd7919 */ /* 0x000e220000002100 */
[----:B------:R-:W1:Y:S01]  /*5860*/  LDC R188, c[0x0][0x238] ;  /* 0x00008e00ffbc7b82 */ /* 0x000e620000000800 */
[----:B------:R-:W2:Y:S01]  /*5870*/  S2R R4, SR_TID.X ;  /* 0x0000000000047919 */ /* 0x000ea20000002100 */
[----:B------:R-:W-:Y:S01]  /*5880*/  PRMT R192, RZ, 0x7610, R192 ;  /* 0x00007610ffc07816 */ /* 0x000fe200000000c0 */
[----:B------:R-:W3:Y:S01]  /*5890*/  LDL R5, [R1+0x98] ;  /* 0x0000980001057983 */ /* 0x000ee20000100800 */
[----:B0-----:R-:W-:Y:S02]  /*58a0*/  SHF.R.U32.HI R189, RZ, 0x6, R189 ;  /* 0x00000006ffbd7819 */ /* 0x001fe400000116bd */
[----:B--2---:R-:W-:Y:S02]  /*58b0*/  SHF.R.U32.HI R4, RZ, 0x6, R4 ;  /* 0x00000006ff047819 */ /* 0x004fe40000011604 */
[----:B------:R-:W-:Y:S02]  /*58c0*/  SGXT.U32 R189, R189, 0x1 ;  /* 0x00000001bdbd781a */ /* 0x000fe40000000000 */
[----:B------:R-:W-:-:S03]  /*58d0*/  SGXT.U32 R4, R4, 0x1 ;  /* 0x000000010404781a */ /* 0x000fc60000000000 */
[----:B-1----:R-:W-:Y:S01]  /*58e0*/  IMAD R188, R189, R188, RZ ;  /* 0x000000bcbdbc7224 */ /* 0x002fe200078e02ff */
[----:B------:R-:W-:-:S04]  /*58f0*/  ISETP.GE.AND P0, PT, R4, UR12, PT ;  /* 0x0000000c04007c0c */ /* 0x000fc8000bf06270 */
[----:B------:R-:W-:-:S04]  /*5900*/  IADD3 R190, P1, R188, R8, RZ ;  /* 0x00000008bcbe7210 */ /* 0x000fc80007f3e0ff */
[----:B------:R-:W-:-:S05]  /*5910*/  LEA.HI.X.SX32 R191, R188, R7, 0x1, P1 ;  /* 0x00000007bcbf7211 */ /* 0x000fca00008f0eff */
[----:B------:R0:W2:Y:S04]  /*5920*/  @!P0 LDG.E.U8 R192, desc[UR10][R190.64] ;  /* 0x0000000abec08981 */ /* 0x0000a8000c1e1100 */
[----:B------:R-:W0:Y:S01]  /*5930*/  LDL R191, [R1+0x9c] ;  /* 0x00009c0001bf7983 */ /* 0x000e220000100800 */
[----:B------:R-:W-:-:S04]  /*5940*/  LOP3.LUT R189, R189, 0x2, RZ, 0xfc, !PT ;  /* 0x00000002bdbd7812 */ /* 0x000fc800078efcff */
[----:B------:R-:W-:Y:S02]  /*5950*/  ISETP.GE.AND P2, PT, R189, UR12, PT ;  /* 0x0000000cbd007c0c */ /* 0x000fe4000bf46270 */
[----:B------:R-:W1:Y:S01]  /*5960*/  S2R R189, SR_TID.X ;  /* 0x0000000000bd7919 */ /* 0x000e620000002100 */
[----:B------:R-:W-:Y:S02]  /*5970*/  PRMT R187, RZ, 0x7610, R187 ;  /* 0x00007610ffbb7816 */ /* 0x000fe400000000bb */
[----:B-1----:R-:W-:-:S04]  /*5980*/  SHF.R.U32.HI R189, RZ, 0x6, R189 ;  /* 0x00000006ffbd7819 */ /* 0x002fc800000116bd */
[----:B------:R-:W-:-:S04]  /*5990*/  SGXT.U32 R189, R189, 0x1 ;  /* 0x00000001bdbd781a */ /* 0x000fc80000000000 */
[----:B------:R-:W-:-:S04]  /*59a0*/  LOP3.LUT R189, R189, 0x4, RZ, 0xfc, !PT ;  /* 0x00000004bdbd7812 */ /* 0x000fc800078efcff */
[----:B------:R-:W-:Y:S02]  /*59b0*/  ISETP.GE.AND P3, PT, R189, UR12, PT ;  /* 0x0000000cbd007c0c */ /* 0x000fe4000bf66270 */
[----:B---3--:R-:W-:-:S04]  /*59c0*/  IADD3 R188, P1, R5, R8, RZ ;  /* 0x0000000805bc7210 */ /* 0x008fc80007f3e0ff */
[----:B------:R-:W-:-:S05]  /*59d0*/  LEA.HI.X.SX32 R189, R5, R7, 0x1, P1 ;  /* 0x0000000705bd7211 */ /* 0x000fca00008f0eff */
[----:B------:R1:W3:Y:S04]  /*59e0*/  @!P2 LDG.E.U8 R187, desc[UR10][R188.64] ;  /* 0x0000000abcbba981 */ /* 0x0002e8000c1e1100 */
[----:B------:R-:W1:Y:S01]  /*59f0*/  LDL R189, [R1+0xa0] ;  /* 0x0000a00001bd7983 */ /* 0x000e620000100800 */
[----:B0-----:R-:W-:-:S03]  /*5a00*/  IADD3 R190, P0, R191, R8, RZ ;  /* 0x00000008bfbe7210 */ /* 0x001fc60007f1e0ff */
[----:B------:R-:W4:Y:S01]  /*5a10*/  LDL R191, [R1+0x9c] ;  /* 0x00009c0001bf7983 */ /* 0x000f220000100800 */
[----:B------:R-:W0:Y:S01]  /*5a20*/  S2R R5, SR_TID.X ;  /* 0x0000000000057919 */ /* 0x000e220000002100 */
[----:B------:R-:W-:Y:S02]  /*5a30*/  PRMT R193, RZ, 0x7610, R193 ;  /* 0x00007610ffc17816 */ /* 0x000fe400000000c1 */
[----:B----4-:R-:W-:Y:S02]  /*5a40*/  LEA.HI.X.SX32 R191, R191, R7, 0x1, P0 ;  /* 0x00000007bfbf7211 */ /* 0x010fe400000f0eff */
[----:B-1----:R-:W-:Y:S02]  /*5a50*/  IADD3 R188, P0, R189, R8, RZ ;  /* 0x00000008bdbc7210 */ /* 0x002fe40007f1e0ff */
[----:B------:R-:W4:Y:S01]  /*5a60*/  LDL R189, [R1+0xa0] ;  /* 0x0000a00001bd7983 */ /* 0x000f220000100800 */
[----:B0-----:R-:W-:-:S03]  /*5a70*/  SHF.R.U32.HI R5, RZ, 0x6, R5 ;  /* 0x00000006ff057819 */ /* 0x001fc60000011605 */
[----:B------:R0:W3:Y:S01]  /*5a80*/  @!P3 LDG.E.U8 R193, desc[UR10][R190.64] ;  /* 0x0000000abec1b981 */ /* 0x0000e2000c1e1100 */
[----:B------:R-:W-:-:S04]  /*5a90*/  SGXT.U32 R5, R5, 0x1 ;  /* 0x000000010505781a */ /* 0x000fc80000000000 */
[----:B------:R-:W-:-:S04]  /*5aa0*/  LOP3.LUT R5, R5, 0x6, RZ, 0xfc, !PT ;  /* 0x0000000605057812 */ /* 0x000fc800078efcff */
[----:B------:R-:W-:Y:S02]  /*5ab0*/  ISETP.GE.AND P1, PT, R5, UR12, PT ;  /* 0x0000000c05007c0c */ /* 0x000fe4000bf26270 */
[----:B0-----:R-:W-:Y:S01]  /*5ac0*/  PRMT R190, RZ, 0x7610, R190 ;  /* 0x00007610ffbe7816 */ /* 0x001fe200000000be */
[----:B------:R-:W2:Y:S01]  /*5ad0*/  LDL R5, [R1+0xac] ;  /* 0x0000ac0001057983 */ /* 0x000ea20000100800 */
[----:B----4-:R-:W-:-:S09]  /*5ae0*/  LEA.HI.X.SX32 R189, R189, R7, 0x1, P0 ;  /* 0x00000007bdbd7211 */ /* 0x010fd200000f0eff */
[----:B------:R0:W4:Y:S02]  /*5af0*/  @!P1 LDG.E.U8 R190, desc[UR10][R188.64] ;  /* 0x0000000abcbe9981 */ /* 0x000124000c1e1100 */
[----:B0-----:R-:W0:Y:S02]  /*5b00*/  S2R R189, SR_TID.X ;  /* 0x0000000000bd7919 */ /* 0x001e240000002100 */
[----:B0-----:R-:W-:-:S04]  /*5b10*/  SHF.R.U32.HI R189, RZ, 0x6, R189 ;  /* 0x00000006ffbd7819 */ /* 0x001fc800000116bd */
[----:B------:R-:W-:-:S04]  /*5b20*/  SGXT.U32 R189, R189, 0x1 ;  /* 0x00000001bdbd781a */ /* 0x000fc80000000000 */
[----:B------:R-:W-:Y:S02]  /*5b30*/  LOP3.LUT R188, R189, 0x8, RZ, 0xfc, !PT ;  /* 0x00000008bdbc7812 */ /* 0x000fe400078efcff */
[----:B------:R-:W3:Y:S02]  /*5b40*/  LDL R189, [R1+0xa4] ;  /* 0x0000a40001bd7983 */ /* 0x000ee40000100800 */
[----:B------:R-:W-:Y:S02]  /*5b50*/  ISETP.GE.AND P1, PT, R188, UR12, PT ;  /* 0x0000000cbc007c0c */ /* 0x000fe4000bf26270 */
[----:B---3--:R-:W-:Y:S02]  /*5b60*/  IADD3 R188, P0, R189, R8, RZ ;  /* 0x00000008bdbc7210 */ /* 0x008fe40007f1e0ff */
[----:B------:R-:W3:Y:S01]  /*5b70*/  LDL R189, [R1+0xa4] ;  /* 0x0000a40001bd7983 */ /* 0x000ee20000100800 */
[----:B------:R-:W-:Y:S02]  /*5b80*/  PRMT R191, RZ, 0x7610, R191 ;  /* 0x00007610ffbf7816 */ /* 0x000fe400000000bf */
[----:B---3--:R-:W-:-:S06]  /*5b90*/  LEA.HI.X.SX32 R189, R189, R7, 0x1, P0 ;  /* 0x00000007bdbd7211 */ /* 0x008fcc00000f0eff */
[----:B------:R0:W3:Y:S02]  /*5ba0*/  @!P1 LDG.E.U8 R191, desc[UR10][R188.64] ;  /* 0x0000000abcbf9981 */ /* 0x0000e4000c1e1100 */
[----:B0-----:R-:W0:Y:S02]  /*5bb0*/  S2R R189, SR_TID.X ;  /* 0x0000000000bd7919 */ /* 0x001e240000002100 */
[----:B0-----:R-:W-:-:S04]  /*5bc0*/  SHF.R.U32.HI R189, RZ, 0x6, R189 ;  /* 0x00000006ffbd7819 */ /* 0x001fc800000116bd */
[----:B------:R-:W-:-:S04]  /*5bd0*/  SGXT.U32 R189, R189, 0x1 ;  /* 0x00000001bdbd781a */ /* 0x000fc80000000000 */
[----:B------:R-:W-:Y:S02]  /*5be0*/  LOP3.LUT R188, R189, 0xa, RZ, 0xfc, !PT ;  /* 0x0000000abdbc7812 */ /* 0x000fe400078efcff */
[----:B------:R-:W2:Y:S02]  /*5bf0*/  LDL R189, [R1+0xa8] ;  /* 0x0000a80001bd7983 */ /* 0x000ea40000100800 */
[----:B------:R-:W-:Y:S02]  /*5c00*/  ISETP.GE.AND P1, PT, R188, UR12, PT ;  /* 0x0000000cbc007c0c */ /* 0x000fe4000bf26270 */
[----:B--2---:R-:W-:Y:S02]  /*5c10*/  IADD3 R188, P0, R189, R8, RZ ;  /* 0x00000008bdbc7210 */ /* 0x004fe40007f1e0ff */
[----:B------:R-:W2:Y:S01]  /*5c20*/  LDL R189, [R1+0xa8] ;  /* 0x0000a80001bd7983 */ /* 0x000ea20000100800 */
[----:B------:R-:W-:Y:S02]  /*5c30*/  PRMT R194, RZ, 0x7610, R194 ;  /* 0x00007610ffc27816 */ /* 0x000fe400000000c2 */
[----:B------:R-:W-:-:S02]  /*5c40*/  PRMT R195, RZ, 0x7610, R195 ;  /* 0x00007610ffc37816 */ /* 0x000fc400000000c3 */
[----:B------:R-:W-:Y:S02]  /*5c50*/  PRMT R196, RZ, 0x7610, R196 ;  /* 0x00007610ffc47816 */ /* 0x000fe400000000c4 */
[----:B--2---:R-:W-:-:S05]  /*5c60*/  LEA.HI.X.SX32 R189, R189, R7, 0x1, P0 ;  /* 0x00000007bdbd7211 */ /* 0x004fca00000f0eff */
[----:B------:R0:W2:Y:S02]  /*5c70*/  @!P1 LDG.E.U8 R194, desc[UR10][R188.64] ;  /* 0x0000000abcc29981 */ /* 0x0000a4000c1e1100 */
[----:B0-----:R-:W0:Y:S01]  /*5c80*/  S2R R189, SR_TID.X ;  /* 0x0000000000bd7919 */ /* 0x001e220000002100 */
[----:B------:R-:W-:Y:S02]  /*5c90*/  IADD3 R188, P0, R5, R8, RZ ;  /* 0x0000000805bc7210 */ /* 0x000fe40007f1e0ff */
[----:B0-----:R-:W-:-:S04]  /*5ca0*/  SHF.R.U32.HI R189, RZ, 0x6, R189 ;  /* 0x00000006ffbd7819 */ /* 0x001fc800000116bd */
[----:B------:R-:W-:-:S04]  /*5cb0*/  SGXT.U32 R189, R189, 0x1 ;  /* 0x00000001bdbd781a */ /* 0x000fc80000000000 */
[----:B------:R-:W-:-:S04]  /*5cc0*/  LOP3.LUT R189, R189, 0xc, RZ, 0xfc, !PT ;  /* 0x0000000cbdbd7812 */ /* 0x000fc800078efcff */
[----:B------:R-:W-:Y:S01]  /*5cd0*/  ISETP.GE.AND P1, PT, R189, UR12, PT ;  /* 0x0000000cbd007c0c */ /* 0x000fe2000bf26270 */
[----:B------:R-:W-:-:S05]  /*5ce0*/  IMAD.MOV.U32 R189, RZ, RZ, R5 ;  /* 0x000000ffffbd7224 */ /* 0x000fca00078e0005 */
[----:B------:R-:W-:-:S07]  /*5cf0*/  LEA.HI.X.SX32 R189, R189, R7, 0x1, P0 ;  /* 0x00000007bdbd7211 */ /* 0x000fce00000f0eff */
[----:B------:R0:W2:Y:S02]  /*5d00*/  @!P1 LDG.E.U8 R195, desc[UR10][R188.64] ;  /* 0x0000000abcc39981 */ /* 0x0000a4000c1e1100 */
[----:B0-----:R-:W0:Y:S01]  /*5d10*/  S2R R188, SR_TID.X ;  /* 0x0000000000bc7919 */ /* 0x001e220000002100 */
[----:B------:R-:W1:Y:S01]  /*5d20*/  LDC R189, c[0x0][0x238] ;  /* 0x00008e00ffbd7b82 */ /* 0x000e620000000800 */
[----:B------:R-:W4:Y:S01]  /*5d30*/  S2R R5, SR_TID.X ;  /* 0x0000000000057919 */ /* 0x000f220000002100 */
[----:B0-----:R-:W-:-:S05]  /*5d40*/  LEA.HI R188, R188, 0xe, RZ, 0x1a ;  /* 0x0000000ebcbc7811 */ /* 0x001fca00078fd0ff */
[----:B-1----:R-:W-:-:S05]  /*5d50*/  IMAD R189, R188, R189, RZ ;  /* 0x000000bdbcbd7224 */ /* 0x002fca00078e02ff */
[----:B------:R-:W-:Y:S02]  /*5d60*/  IADD3 R188, P0, R189, R8, RZ ;  /* 0x00000008bdbc7210 */ /* 0x000fe40007f1e0ff */
[----:B------:R-:W0:Y:S01]  /*5d70*/  LDC R189, c[0x0][0x238] ;  /* 0x00008e00ffbd7b82 */ /* 0x000e220000000800 */
[----:B----4-:R-:W-:-:S04]  /*5d80*/  LEA.HI R5, R5, 0xe, RZ, 0x1a ;  /* 0x0000000e05057811 */ /* 0x010fc800078fd0ff */
[C---:B------:R-:W-:Y:S01]  /*5d90*/  ISETP.GE.AND P1, PT, R5.reuse, UR12, PT ;  /* 0x0000000c05007c0c */ /* 0x040fe2000bf26270 */
[----:B0-----:R-:W-:-:S05]  /*5da0*/  IMAD R189, R5, R189, RZ ;  /* 0x000000bd05bd7224 */ /* 0x001fca00078e02ff */
[----:B------:R-:W-:-:S07]  /*5db0*/  LEA.HI.X.SX32 R189, R189, R7, 0x1, P0 ;  /* 0x00000007bdbd7211 */ /* 0x000fce00000f0eff */
        /* <DEDUP_REMOVED lines=21> */
[----:B--2---:R-:W-:-:S06]  /*5f10*/  LEA.HI.X.SX32 R189, R189, R7, 0x1, P0 ;  /* 0x00000007bdbd7211 */ /* 0x004fcc00000f0eff */
[----:B------:R0:W2:Y:S02]  /*5f20*/  @!P1 LDG.E.U8 R198, desc[UR10][R188.64] ;  /* 0x0000000abcc69981 */ /* 0x0000a4000c1e1100 */
[----:B0-----:R-:W0:Y:S02]  /*5f30*/  S2R R189, SR_TID.X ;  /* 0x0000000000bd7919 */ /* 0x001e240000002100 */
[----:B0-----:R-:W-:-:S04]  /*5f40*/  SHF.R.U32.HI R189, RZ, 0x6, R189 ;  /* 0x00000006ffbd7819 */ /* 0x001fc800000116bd */
[----:B------:R-:W-:-:S04]  /*5f50*/  SGXT.U32 R189, R189, 0x1 ;  /* 0x00000001bdbd781a */ /* 0x000fc80000000000 */
[----:B------:R-:W-:Y:S02]  /*5f60*/  LOP3.LUT R188, R189, 0x14, RZ, 0xfc, !PT ;  /* 0x00000014bdbc7812 */ /* 0x000fe400078efcff */
[----:B------:R-:W4:Y:S02]  /*5f70*/  LDL R189, [R1+0xb8] ;  /* 0x0000b80001bd7983 */ /* 0x000f240000100800 */
[----:B------:R-:W-:Y:S02]  /*5f80*/  ISETP.GE.AND P1, PT, R188, UR12, PT ;  /* 0x0000000cbc007c0c */ /* 0x000fe4000bf26270 */
[----:B----4-:R-:W-:Y:S02]  /*5f90*/  IADD3 R188, P0, R189, R8, RZ ;  /* 0x00000008bdbc7210 */ /* 0x010fe40007f1e0ff */
[----:B------:R-:W4:Y:S01]  /*5fa0*/  LDL R189, [R1+0xb8] ;  /* 0x0000b80001bd7983 */ /* 0x000f220000100800 */
[----:B------:R-:W-:Y:S02]  /*5fb0*/  PRMT R199, RZ, 0x7610, R199 ;  /* 0x00007610ffc77816 */ /* 0x000fe400000000c7 */
[----:B----4-:R-:W-:-:S06]  /*5fc0*/  LEA.HI.X.SX32 R189, R189, R7, 0x1, P0 ;  /* 0x00000007bdbd7211 */ /* 0x010fcc00000f0eff */
[----:B------:R0:W4:Y:S04]  /*5fd0*/  @!P1 LDG.E.U8 R199, desc[UR10][R188.64] ;  /* 0x0000000abcc79981 */ /* 0x000128000c1e1100 */
[----:B------:R-:W0:Y:S01]  /*5fe0*/  LDL R189, [R1+0xbc] ;  /* 0x0000bc0001bd7983 */ /* 0x000e220000100800 */
[----:B------:R-:W-:-:S04]  /*5ff0*/  LOP3.LUT R4, R4, 0x16, RZ, 0xfc, !PT ;  /* 0x0000001604047812 */ /* 0x000fc800078efcff */
[----:B------:R-:W-:Y:S02]  /*6000*/  ISETP.GE.AND P1, PT, R4, UR12, PT ;  /* 0x0000000c04007c0c */ /* 0x000fe4000bf26270 */
[----:B------:R-:W-:Y:S01]  /*6010*/  PRMT R200, RZ, 0x7610, R200 ;  /* 0x00007610ffc87816 */ /* 0x000fe200000000c8 */
[----:B------:R-:W3:Y:S01]  /*6020*/  LDL R4, [R1+0xc8] ;  /* 0x0000c80001047983 */ /* 0x000ee20000100800 */
[----:B0-----:R-:W-:-:S03]  /*6030*/  IADD3 R188, P0, R189, R8, RZ ;  /* 0x00000008bdbc7210 */ /* 0x001fc60007f1e0ff */
[----:B------:R-:W2:Y:S02]  /*6040*/  LDL R189, [R1+0xbc] ;  /* 0x0000bc0001bd7983 */ /* 0x000ea40000100800 */
[----:B--2---:R-:W-:-:S05]  /*6050*/  LEA.HI.X.SX32 R189, R189, R7, 0x1, P0 ;  /* 0x00000007bdbd7211 */ /* 0x004fca00000f0eff */
        /* <DEDUP_REMOVED lines=21> */
[----:B------:R-:W-:Y:S01]  /*61b0*/  PRMT R203, RZ, 0x7610, R203 ;  /* 0x00007610ffcb7816 */ /* 0x000fe200000000cb */
[----:B------:R-:W0:Y:S01]  /*61c0*/  S2R R5, SR_TID.X ;  /* 0x0000000000057919 */ /* 0x000e220000002100 */
[----:B------:R-:W-:Y:S01]  /*61d0*/  PRMT R204, RZ, 0x7610, R204 ;  /* 0x00007610ffcc7816 */ /* 0x000fe200000000cc */
[----:B------:R1:W-:Y:S01]  /*61e0*/  STL [R1+0xe4], R8 ;  /* 0x0000e40801007387 */ /* 0x0003e20000100800 */
[----:B0-----:R-:W-:-:S02]  /*61f0*/  LOP3.LUT R5, R5, 0x1f, RZ, 0xc0, !PT ;  /* 0x0000001f05057812 */ /* 0x001fc400078ec0ff */
[----:B---3--:R-:W-:-:S05]  /*6200*/  LEA.HI.X.SX32 R189, R189, R7, 0x1, P0 ;  /* 0x00000007bdbd7211 */ /* 0x008fca00000f0eff */
[----:B------:R0:W3:Y:S02]  /*6210*/  @!P1 LDG.E.U8 R202, desc[UR10][R188.64] ;  /* 0x0000000abcca9981 */ /* 0x0000e4000c1e1100 */
        /* <DEDUP_REMOVED lines=8> */
[----:B------:R0:W3:Y:S02]  /*62a0*/  @!P1 LDG.E.U8 R203, desc[UR10][R188.64] ;  /* 0x0000000abccb9981 */ /* 0x0000e4000c1e1100 */
[----:B0-----:R-:W0:Y:S01]  /*62b0*/  S2R R188, SR_TID.X ;  /* 0x0000000000bc7919 */ /* 0x001e220000002100 */
[----:B------:R-:W2:Y:S01]  /*62c0*/  LDC R189, c[0x0][0x238] ;  /* 0x00008e00ffbd7b82 */ /* 0x000ea20000000800 */
[----:B------:R-:W4:Y:S01]  /*62d0*/  S2R R4, SR_TID.X ;  /* 0x0000000000047919 */ /* 0x000f220000002100 */
[----:B0-----:R-:W-:-:S05]  /*62e0*/  LEA.HI R188, R188, 0x1e, RZ, 0x1a ;  /* 0x0000001ebcbc7811 */ /* 0x001fca00078fd0ff */
[----:B--2---:R-:W-:-:S05]  /*62f0*/  IMAD R189, R188, R189, RZ ;  /* 0x000000bdbcbd7224 */ /* 0x004fca00078e02ff */
[----:B------:R-:W-:Y:S02]  /*6300*/  IADD3 R188, P0, R189, R8, RZ ;  /* 0x00000008bdbc7210 */ /* 0x000fe40007f1e0ff */
[----:B------:R-:W0:Y:S01]  /*6310*/  LDC R189, c[0x0][0x238] ;  /* 0x00008e00ffbd7b82 */ /* 0x000e220000000800 */
[----:B----4-:R-:W-:Y:S01]  /*6320*/  LEA.HI R4, R4, 0x1e, RZ, 0x1a ;  /* 0x0000001e04047811 */ /* 0x010fe200078fd0ff */
[----:B-1----:R-:W2:Y:S03]  /*6330*/  LDL R8, [R1+0x78] ;  /* 0x0000780001087983 */ /* 0x002ea60000100800 */
[C---:B------:R-:W-:Y:S01]  /*6340*/  ISETP.GE.AND P1, PT, R4.reuse, UR12, PT ;  /* 0x0000000c04007c0c */ /* 0x040fe2000bf26270 */
[----:B------:R1:W-:Y:S01]  /*6350*/  STL [R1+0xd4], R7 ;  /* 0x0000d40701007387 */ /* 0x0003e20000100800 */
[----:B0-----:R-:W-:-:S05]  /*6360*/  IMAD R189, R4, R189, RZ ;  /* 0x000000bd04bd7224 */ /* 0x001fca00078e02ff */
[----:B------:R-:W-:Y:S02]  /*6370*/  LEA.HI.X.SX32 R189, R189, R7, 0x1, P0 ;  /* 0x00000007bdbd7211 */ /* 0x000fe400000f0eff */
[----:B-1----:R-:W4:Y:S04]  /*6380*/  LDL.LU R7, [R1+0x68] ;  /* 0x0000680001077983 */ /* 0x002f280000300800 */
[----:B------:R0:W3:Y:S01]  /*6390*/  @!P1 LDG.E.U8 R204, desc[UR10][R188.64] ;  /* 0x0000000abccc9981 */ /* 0x0000e2000c1e1100 */
[----:B------:R-:W-:Y:S01]  /*63a0*/  ISETP.GE.AND P0, PT, R5, UR12, PT ;  /* 0x0000000c05007c0c */ /* 0x000fe2000bf06270 */
[----:B------:R-:W-:Y:S06]  /*63b0*/  BAR.SYNC.DEFER_BLOCKING 0x0 ;  /* 0x0000000000007b1d */ /* 0x000fec0000010000 */
[----:B------:R-:W0:Y:S04]  /*63c0*/  LDL R189, [R1+0x8c] ;  /* 0x00008c0001bd7983 */ /* 0x000e280000100800 */
[----:B------:R-:W2:Y:S01]  /*63d0*/  LDL.LU R5, [R1+0x88] ;  /* 0x0000880001057983 */ /* 0x000ea20000300800 */
[----:B------:R-:W-:-:S02]  /*63e0*/  PRMT R205, RZ, 0x7610, R205 ;  /* 0x00007610ffcd7816 */ /* 0x000fc400000000cd */
[----:B0-----:R-:W-:Y:S02]  /*63f0*/  IADD3 R188, P1, R0, R189, RZ ;  /* 0x000000bd00bc7210 */ /* 0x001fe40007f3e0ff */
[----:B------:R-:W-:-:S05]  /*6400*/  SHF.R.S32.HI R189, RZ, 0x1f, R0 ;  /* 0x0000001fffbd7819 */ /* 0x000fca0000011400 */
[----:B--2---:R-:W-:Y:S01]  /*6410*/  IMAD.X R189, R189, 0x1, R5, P1 ;  /* 0x00000001bdbd7824 */ /* 0x004fe200008e0605 */
[----:B------:R0:W-:Y:S04]  /*6420*/  STL [R1+0xd8], R5 ;  /* 0x0000d80501007387 */ /* 0x0001e80000100800 */
[----:B------:R1:W2:Y:S04]  /*6430*/  @!P0 LDG.E.U8 R205, desc[UR10][R188.64] ;  /* 0x0000000abccd8981 */ /* 0x0002a8000c1e1100 */
[----:B------:R-:W1:Y:S01]  /*6440*/  LDL R189, [R1+0x7c] ;  /* 0x00007c0001bd7983 */ /* 0x000e620000100800 */
[----:B0-----:R-:W-:-:S02]  /*6450*/  SHF.R.S32.HI R5, RZ, 0x1f, R0 ;  /* 0x0000001fff057819 */ /* 0x001fc40000011400 */
[----:B------:R-:W-:Y:S02]  /*6460*/  PRMT R206, RZ, 0x7610, R206 ;  /* 0x00007610ffce7816 */ /* 0x000fe400000000ce */
[----:B-1----:R-:W-:-:S05]  /*6470*/  IADD3 R188, P1, R0, R189, RZ ;  /* 0x000000bd00bc7210 */ /* 0x002fca0007f3e0ff */
[----:B------:R-:W-:Y:S02]  /*6480*/  IMAD.X R189, R5, 0x1, R8, P1 ;  /* 0x0000000105bd7824 */ /* 0x000fe400008e0608 */
[----:B------:R-:W3:Y:S04]  /*6490*/  LDL.LU R8, [R1+0x48] ;  /* 0x0000480001087983 */ /* 0x000ee80000300800 */
[----:B------:R0:W2:Y:S04]  /*64a0*/  @!P0 LDG.E.U8 R206, desc[UR10][R188.64] ;  /* 0x0000000abcce8981 */ /* 0x0000a8000c1e1100 */
[----:B------:R-:W0:Y:S01]  /*64b0*/  LDL R189, [R1+0x6c] ;  /* 0x00006c0001bd7983 */ /* 0x000e220000100800 */
[----:B------:R-:W-:-:S03]  /*64c0*/  PRMT R207, RZ, 0x7610, R207 ;  /* 0x00007610ffcf7816 */ /* 0x000fc600000000cf */
[----:B----4-:R1:W-:Y:S01]  /*64d0*/  STL [R1+0xe0], R7 ;  /* 0x0000e00701007387 */ /* 0x0103e20000100800 */
[----:B0-----:R-:W-:-:S05]  /*64e0*/  IADD3 R188, P1, R0, R189, RZ ;  /* 0x000000bd00bc7210 */ /* 0x001fca0007f3e0ff */
[----:B------:R-:W-:Y:S02]  /*64f0*/  IMAD.X R189, R5, 0x1, R7, P1 ;  /* 0x0000000105bd7824 */ /* 0x000fe400008e0607 */
[----:B-1----:R-:W4:Y:S04]  /*6500*/  LDL R7, [R1+0x4c] ;  /* 0x00004c0001077983 */ /* 0x002f280000100800 */
[----:B------:R0:W2:Y:S04]  /*6510*/  @!P0 LDG.E.U8 R207, desc[UR10][R188.64] ;  /* 0x0000000abccf8981 */ /* 0x0000a8000c1e1100 */
[----:B------:R-:W0:Y:S02]  /*6520*/  LDL R189, [R1+0x5c] ;  /* 0x00005c0001bd7983 */ /* 0x000e240000100800 */
[----:B0-----:R-:W-:-:S02]  /*6530*/  IADD3 R188, P1, R0, R189, RZ ;  /* 0x000000bd00bc7210 */ /* 0x001fc40007f3e0ff */
[----:B------:R-:W3:Y:S01]  /*6540*/  LDL R189, [R1+0x58] ;  /* 0x0000580001bd7983 */ /* 0x000ee20000100800 */
[----:B------:R-:W-:Y:S02]  /*6550*/  PRMT R208, RZ, 0x7610, R208 ;  /* 0x00007610ffd07816 */ /* 0x000fe400000000d0 */
[----:B------:R-:W-:Y:S02]  /*6560*/  PRMT R209, RZ, 0x7610, R209 ;  /* 0x00007610ffd17816 */ /* 0x000fe400000000d1 */
[----:B------:R-:W-:Y:S01]  /*6570*/  PRMT R210, RZ, 0x7610, R210 ;  /* 0x00007610ffd27816 */ /* 0x000fe200000000d2 */
[----:B---3--:R-:W-:-:S05]  /*6580*/  IMAD.X R189, R5, 0x1, R189, P1 ;  /* 0x0000000105bd7824 */ /* 0x008fca00008e06bd */
[----:B------:R0:W3:Y:S02]  /*6590*/  @!P0 LDG.E.U8 R208, desc[UR10][R188.64] ;  /* 0x0000000abcd08981 */ /* 0x0000e4000c1e1100 */
[----:B0-----:R-:W-:-:S05]  /*65a0*/  IADD3 R188, P1, R0, R3, RZ ;  /* 0x0000000300bc7210 */ /* 0x001fca0007f3e0ff */
[----:B------:R-:W-:-:S05]  /*65b0*/  IMAD.X R189, R5, 0x1, R152, P1 ;  /* 0x0000000105bd7824 */ /* 0x000fca00008e0698 */
[----:B------:R4:W3:Y:S02]  /*65c0*/  @!P0 LDG.E.U8 R209, desc[UR10][R188.64] ;  /* 0x0000000abcd18981 */ /* 0x0008e4000c1e1100 */
[----:B----4-:R-:W-:Y:S02]  /*65d0*/  IADD3 R188, P1, R0, R7, RZ ;  /* 0x0000000700bc7210 */ /* 0x010fe40007f3e0ff */
[----:B------:R-:W4:Y:S03]  /*65e0*/  LDL R7, [R1+0xc] ;  /* 0x00000c0001077983 */ /* 0x000f260000100800 */
[----:B------:R-:W-:Y:S02]  /*65f0*/  IMAD.X R189, R5, 0x1, R8, P1 ;  /* 0x0000000105bd7824 */ /* 0x000fe400008e0608 */
[----:B------:R-:W2:Y:S04]  /*6600*/  LDL R5, [R1+0x8] ;  /* 0x0000080001057983 */ /* 0x000ea80000100800 */
[----:B------:R0:W-:Y:S04]  /*6610*/  STL [R1+0xec], R8 ;  /* 0x0000ec0801007387 */ /* 0x0001e80000100800 */
[----:B------:R1:W3:Y:S04]  /*6620*/  @!P0 LDG.E.U8 R210, desc[UR10][R188.64] ;  /* 0x0000000abcd28981 */ /* 0x0002e8000c1e1100 */
[----:B------:R-:W1:Y:S01]  /*6630*/  LDL R189, [R1+0x3c] ;  /* 0x00003c0001bd7983 */ /* 0x000e620000100800 */
[----:B0-----:R-:W-:-:S02]  /*6640*/  SHF.R.S32.HI R8, RZ, 0x1f, R0 ;  /* 0x0000001fff087819 */ /* 0x001fc40000011400 */
[----:B-1----:R-:W-:Y:S02]  /*6650*/  IADD3 R188, P1, R0, R189, RZ ;  /* 0x000000bd00bc7210 */ /* 0x002fe40007f3e0ff */
[----:B------:R-:W4:Y:S01]  /*6660*/  LDL R189, [R1+0x38] ;  /* 0x0000380001bd7983 */ /* 0x000f220000100800 */
[----:B------:R-:W-:Y:S02]  /*6670*/  PRMT R211, RZ, 0x7610, R211 ;  /* 0x00007610ffd37816 */ /* 0x000fe400000000d3 */
[----:B----4-:R-:W-:-:S05]  /*6680*/  IMAD.X R189, R8, 0x1, R189, P1 ;  /* 0x0000000108bd7824 */ /* 0x010fca00008e06bd */
[----:B------:R0:W4:Y:S04]  /*6690*/  @!P0 LDG.E.U8 R211, desc[UR10][R188.64] ;  /* 0x0000000abcd38981 */ /* 0x000128000c1e1100 */
[----:B------:R-:W0:Y:S02]  /*66a0*/  LDL R189, [R1+0x2c] ;  /* 0x00002c0001bd7983 */ /* 0x000e240000100800 */
[----:B0-----:R-:W-:Y:S02]  /*66b0*/  IADD3 R188, P1, R0, R189, RZ ;  /* 0x000000bd00bc7210 */ /* 0x001fe40007f3e0ff */
[----:B------:R-:W2:Y:S04]  /*66c0*/  LDL R189, [R1+0x28] ;  /* 0x0000280001bd7983 */ /* 0x000ea80000100800 */
[----:B-----5:R0:W-:Y:S02]  /*66d0*/  STS.U8 [R2+UR9+0x2000], R192 ;  /* 0x002000c002007988 */ /* 0x0201e40008000009 */
[----:B0-----:R-:W-:Y:S01]  /*66e0*/  PRMT R192, RZ, 0x7610, R192 ;  /* 0x00007610ffc07816 */ /* 0x001fe200000000c0 */
[----:B--2---:R-:W-:-:S05]  /*66f0*/  IMAD.X R189, R8, 0x1, R189, P1 ;  /* 0x0000000108bd7824 */ /* 0x004fca00008e06bd */
[----:B------:R0:W2:Y:S04]  /*6700*/  @!P0 LDG.E.U8 R192, desc[UR10][R188.64] ;  /* 0x0000000abcc08981 */ /* 0x0000a8000c1e1100 */
[----:B------:R-:W0:Y:S02]  /*6710*/  LDL R189, [R1+0x1c] ;  /* 0x00001c0001bd7983 */ /* 0x000e240000100800 */
[----:B0-----:R-:W-:Y:S02]  /*6720*/  IADD3 R188, P1, R0, R189, RZ ;  /* 0x000000bd00bc7210 */ /* 0x001fe40007f3e0ff */
[----:B------:R-:W3:Y:S04]  /*6730*/  LDL R189, [R1+0x18] ;  /* 0x0000180001bd7983 */ /* 0x000ee80000100800 */
[----:B------:R0:W-:Y:S02]  /*6740*/  STS.U8 [R2+UR9+0x2002], R187 ;  /* 0x002002bb02007988 */ /* 0x0001e40008000009 */
[----:B0-----:R-:W-:Y:S01]  /*6750*/  PRMT R187, RZ, 0x7610, R187 ;  /* 0x00007610ffbb7816 */ /* 0x001fe200000000bb */
[----:B---3--:R-:W-:-:S05]  /*6760*/  IMAD.X R189, R8, 0x1, R189, P1 ;  /* 0x0000000108bd7824 */ /* 0x008fca00008e06bd */
[----:B------:R0:W3:Y:S02]  /*6770*/  @!P0 LDG.E.U8 R187, desc[UR10][R188.64] ;  /* 0x0000000abcbb8981 */ /* 0x0000e4000c1e1100 */
[----:B0-----:R-:W-:-:S05]  /*6780*/  IADD3 R188, P1, R0, R7, RZ ;  /* 0x0000000700bc7210 */ /* 0x001fca0007f3e0ff */
[----:B------:R-:W-:Y:S02]  /*6790*/  IMAD.X R189, R8, 0x1, R5, P1 ;  /* 0x0000000108bd7824 */ /* 0x000fe400008e0605 */
[----:B------:R-:W4:Y:S04]  /*67a0*/  LDL R5, [R1+0x90] ;  /* 0x0000900001057983 */ /* 0x000f280000100800 */
[----:B------:R0:W-:Y:S02]  /*67b0*/  STS.U8 [R2+UR9+0x2004], R193 ;  /* 0x002004c102007988 */ /* 0x0001e40008000009 */
[----:B0-----:R-:W-:Y:S02]  /*67c0*/  PRMT R193, RZ, 0x7610, R193 ;  /* 0x00007610ffc17816 */ /* 0x001fe400000000c1 */
[----:B------:R0:W-:Y:S04]  /*67d0*/  STS.U8 [R2+UR9+0x2006], R190 ;  /* 0x002006be02007988 */ /* 0x0001e80008000009 */
[----:B------:R1:W3:Y:S01]  /*67e0*/  @!P0 LDG.E.U8 R193, desc[UR10][R188.64] ;  /* 0x0000000abcc18981 */ /* 0x0002e2000c1e1100 */
[----:B0-----:R-:W-:-:S02]  /*67f0*/  PRMT R190, RZ, 0x7610, R190 ;  /* 0x00007610ffbe7816 */ /* 0x001fc400000000be */
[----:B-1----:R-:W-:-:S05]  /*6800*/  IADD3 R188, P1, R0, R252, RZ ;  /* 0x000000fc00bc7210 */ /* 0x002fca0007f3e0ff */
[----:B------:R-:W-:Y:S01]  /*6810*/  IMAD.X R189, R8, 0x1, R251, P1 ;  /* 0x0000000108bd7824 */ /* 0x000fe200008e06fb */
[----:B------:R0:W-:Y:S04]  /*6820*/  STS.U8 [R2+UR9+0x2008], R191 ;  /* 0x002008bf02007988 */ /* 0x0001e80008000009 */
[----:B------:R1:W3:Y:S04]  /*6830*/  @!P0 LDG.E.U8 R190, desc[UR10][R188.64] ;  /* 0x0000000abcbe8981 */ /* 0x0002e8000c1e1100 */
[----:B------:R-:W-:Y:S01]  /*6840*/  STS.U8 [R2+UR9+0x200a], R194 ;  /* 0x00200ac202007988 */ /* 0x000fe20008000009 */
[----:B0-----:R-:W-:-:S03]  /*6850*/  PRMT R191, RZ, 0x7610, R191 ;  /* 0x00007610ffbf7816 */ /* 0x001fc600000000bf */
[----:B------:R-:W-:Y:S01]  /*6860*/  STS.U8 [R2+UR9+0x200c], R195 ;  /* 0x00200cc302007988 */ /* 0x000fe20008000009 */
[----:B-1----:R-:W-:-:S03]  /*6870*/  IADD3 R188, P1, R0, R248, RZ ;  /* 0x000000f800bc7210 */ /* 0x002fc60007f3e0ff */
[----:B------:R-:W-:Y:S04]  /*6880*/  STS.U8 [R2+UR9+0x200e], R196 ;  /* 0x00200ec402007988 */ /* 0x000fe80008000009 */
[----:B------:R-:W-:Y:S01]  /*6890*/  STL [R1+0x100], R251 ;  /* 0x000100fb01007387 */ /* 0x000fe20000100800 */
[----:B------:R-:W-:-:S03]  /*68a0*/  IMAD.X R189, R8, 0x1, R247, P1 ;  /* 0x0000000108bd7824 */ /* 0x000fc600008e06f7 */
[----:B------:R0:W-:Y:S04]  /*68b0*/  STL [R1+0x104], R247 ;  /* 0x000104f701007387 */ /* 0x0001e80000100800 */
[----:B------:R-:W-:Y:S04]  /*68c0*/  STL [R1+0xd0], R2 ;  /* 0x0000d00201007387 */ /* 0x000fe80000100800 */
[----:B------:R1:W3:Y:S04]  /*68d0*/  @!P0 LDG.E.U8 R191, desc[UR10][R188.64] ;  /* 0x0000000abcbf8981 */ /* 0x0002e8000c1e1100 */
[----:B0-----:R-:W3:Y:S04]  /*68e0*/  LDL R247, [R1+0x70] ;  /* 0x0000700001f77983 */ /* 0x001ee80000100800 */
[----:B------:R-:W3:Y:S01]  /*68f0*/  LDL.LU R7, [R1+0x84] ;  /* 0x0000840001077983 */ /* 0x000ee20000300800 */
[----:B-1----:R-:W-:-:S02]  /*6900*/  IADD3 R188, P1, R0, R244, RZ ;  /* 0x000000f400bc7210 */ /* 0x002fc40007f3e0ff */
[----:B------:R-:W-:-:S03]  /*6910*/  PRMT R194, RZ, 0x7610, R194 ;  /* 0x00007610ffc27816 */ /* 0x000fc600000000c2 */
[----:B------:R-:W-:-:S05]  /*6920*/  IMAD.X R189, R8, 0x1, R243, P1 ;  /* 0x0000000108bd7824 */ /* 0x000fca00008e06f3 */
[----:B------:R0:W3:Y:S01]  /*6930*/  @!P0 LDG.E.U8 R194, desc[UR10][R188.64] ;  /* 0x0000000abcc28981 */ /* 0x0000e2000c1e1100 */
[----:B------:R-:W-:Y:S02]  /*6940*/  PRMT R195, RZ, 0x7610, R195 ;  /* 0x00007610ffc37816 */ /* 0x000fe400000000c3 */
[----:B0-----:R-:W-:-:S05]  /*6950*/  IADD3 R188, P1, R0, R240, RZ ;  /* 0x000000f000bc7210 */ /* 0x001fca0007f3e0ff */
[----:B------:R-:W-:-:S05]  /*6960*/  IMAD.X R189, R8, 0x1, R239, P1 ;  /* 0x0000000108bd7824 */ /* 0x000fca00008e06ef */
[----:B------:R0:W3:Y:S01]  /*6970*/  @!P0 LDG.E.U8 R195, desc[UR10][R188.64] ;  /* 0x0000000abcc38981 */ /* 0x0000e2000c1e1100 */
[----:B------:R-:W-:Y:S02]  /*6980*/  PRMT R196, RZ, 0x7610, R196 ;  /* 0x00007610ffc47816 */ /* 0x000fe400000000c4 */
[----:B0-----:R-:W-:-:S05]  /*6990*/  IADD3 R188, P1, R0, R236, RZ ;  /* 0x000000ec00bc7210 */ /* 0x001fca0007f3e0ff */
[----:B------:R-:W-:-:S05]  /*69a0*/  IMAD.X R189, R8, 0x1, R235, P1 ;  /* 0x0000000108bd7824 */ /* 0x000fca00008e06eb */
[----:B------:R0:W3:Y:S02]  /*69b0*/  @!P0 LDG.E.U8 R196, desc[UR10][R188.64] ;  /* 0x0000000abcc48981 */ /* 0x0000e4000c1e1100 */
[----:B0-----:R-:W-:-:S05]  /*69c0*/  IADD3 R188, P1, R0, R232, RZ ;  /* 0x000000e800bc7210 */ /* 0x001fca0007f3e0ff */
[----:B------:R-:W-:Y:S01]  /*69d0*/  IMAD.X R189, R8, 0x1, R231, P1 ;  /* 0x0000000108bd7824 */ /* 0x000fe200008e06e7 */
[----:B----4-:R-:W-:Y:S04]  /*69e0*/  STS.U8 [R5+UR9+0x2000], R197 ;  /* 0x002000c505007988 */ /* 0x010fe80008000009 */
[----:B------:R-:W-:Y:S04]  /*69f0*/  STS.U8 [R5+UR9+0x2002], R198 ;  /* 0x002002c605007988 */ /* 0x000fe80008000009 */
[----:B------:R-:W-:Y:S04]  /*6a00*/  STS.U8 [R5+UR9+0x2004], R199 ;  /* 0x002004c705007988 */ /* 0x000fe80008000009 */
[----:B------:R-:W-:Y:S04]  /*6a10*/  STS.U8 [R5+UR9+0x2006], R200 ;  /* 0x002006c805007988 */ /* 0x000fe80008000009 */
[----:B------:R-:W-:Y:S04]  /*6a20*/  STS.U8 [R5+UR9+0x2008], R201 ;  /* 0x002008c905007988 */ /* 0x000fe80008000009 */
[----:B------:R-:W-:Y:S04]  /*6a30*/  STS.U8 [R5+UR9+0x200a], R202 ;  /* 0x00200aca05007988 */ /* 0x000fe80008000009 */
[----:B------:R-:W-:Y:S04]  /*6a40*/  STS.U8 [R5+UR9+0x200c], R203 ;  /* 0x00200ccb05007988 */ /* 0x000fe80008000009 */
[----:B------:R0:W-:Y:S04]  /*6a50*/  STS.U8 [R5+UR9+0x200e], R204 ;  /* 0x00200ecc05007988 */ /* 0x0001e80008000009 */
[----:B0-----:R-:W4:Y:S04]  /*6a60*/  LDL.LU R5, [R1+0x60] ;  /* 0x0000600001057983 */ /* 0x001f280000300800 */
[----:B------:R-:W4:Y:S01]  /*6a70*/  LDL.LU R2, [R1+0x80] ;  /* 0x0000800001027983 */ /* 0x000f220000300800 */
[----:B------:R-:W-:-:S06]  /*6a80*/  PRMT R197, RZ, 0x7610, R197 ;  /* 0x00007610ffc57816 */ /* 0x000fcc00000000c5 */
[----:B------:R0:W4:Y:S01]  /*6a90*/  @!P0 LDG.E.U8 R197, desc[UR10][R188.64] ;  /* 0x0000000abcc58981 */ /* 0x000122000c1e1100 */
[----:B------:R-:W-:Y:S02]  /*6aa0*/  PRMT R198, RZ, 0x7610, R198 ;  /* 0x00007610ffc67816 */ /* 0x000fe400000000c6 */
[----:B0-----:R-:W-:-:S05]  /*6ab0*/  IADD3 R188, P1, R0, R228, RZ ;  /* 0x000000e400bc7210 */ /* 0x001fca0007f3e0ff */
[----:B------:R-:W-:-:S05]  /*6ac0*/  IMAD.X R189, R8, 0x1, R227, P1 ;  /* 0x0000000108bd7824 */ /* 0x000fca00008e06e3 */
        /* <DEDUP_REMOVED lines=11> */
[----:B------:R-:W-:Y:S01]  /*6b80*/  IMAD.X R189, R8, 0x1, R215, P1 ;  /* 0x0000000108bd7824 */ /* 0x000fe200008e06d7 */
[----:B------:R-:W0:Y:S04]  /*6b90*/  S2R R251, SR_TID.X ;  /* 0x0000000000fb7919 */ /* 0x000e280000002100 */
[----:B------:R1:W4:Y:S01]  /*6ba0*/  @!P0 LDG.E.U8 R201, desc[UR10][R188.64] ;  /* 0x0000000abcc98981 */ /* 0x000322000c1e1100 */
[----:B------:R-:W-:Y:S02]  /*6bb0*/  PRMT R202, RZ, 0x7610, R202 ;  /* 0x00007610ffca7816 */ /* 0x000fe400000000ca */
[----:B-1----:R-:W-:-:S05]  /*6bc0*/  IADD3 R188, P1, R0, R212, RZ ;  /* 0x000000d400bc7210 */ /* 0x002fca0007f3e0ff */
[----:B------:R-:W-:-:S05]  /*6bd0*/  IMAD.X R189, R8, 0x1, R9, P1 ;  /* 0x0000000108bd7824 */ /* 0x000fca00008e0609 */
[----:B------:R1:W4:Y:S01]  /*6be0*/  @!P0 LDG.E.U8 R202, desc[UR10][R188.64] ;  /* 0x0000000abcca8981 */ /* 0x000322000c1e1100 */
[----:B------:R-:W-:Y:S02]  /*6bf0*/  PRMT R203, RZ, 0x7610, R203 ;  /* 0x00007610ffcb7816 */ /* 0x000fe400000000cb */
[----:B-1----:R-:W-:-:S05]  /*6c00*/  IADD3 R188, P1, R0, R185, RZ ;  /* 0x000000b900bc7210 */ /* 0x002fca0007f3e0ff */
[----:B------:R-:W-:-:S05]  /*6c10*/  IMAD.X R189, R8, 0x1, R11, P1 ;  /* 0x0000000108bd7824 */ /* 0x000fca00008e060b */
[----:B------:R1:W4:Y:S01]  /*6c20*/  @!P0 LDG.E.U8 R203, desc[UR10][R188.64] ;  /* 0x0000000abccb8981 */ /* 0x000322000c1e1100 */
[----:B------:R-:W-:Y:S02]  /*6c30*/  PRMT R204, RZ, 0x7610, R204 ;  /* 0x00007610ffcc7816 */ /* 0x000fe400000000cc */
[----:B-1----:R-:W-:-:S05]  /*6c40*/  IADD3 R188, P1, R0, R181, RZ ;  /* 0x000000b500bc7210 */ /* 0x002fca0007f3e0ff */
[----:B------:R-:W-:Y:S01]  /*6c50*/  IMAD.X R189, R8, 0x1, R13, P1 ;  /* 0x0000000108bd7824 */ /* 0x000fe200008e060d */
[----:B0-----:R-:W-:-:S04]  /*6c60*/  LOP3.LUT R251, R251, 0x7f, RZ, 0xc0, !PT ;  /* 0x0000007ffbfb7812 */ /* 0x001fc800078ec0ff */
[----:B------:R0:W4:Y:S04]  /*6c70*/  @!P0 LDG.E.U8 R204, desc[UR10][R188.64] ;  /* 0x0000000abccc8981 */ /* 0x000128000c1e1100 */
[----:B------:R1:W-:Y:S01]  /*6c80*/  STS.U8 [R251+UR9], R205 ;  /* 0x000000cdfb007988 */ /* 0x0003e20008000009 */
[----:B0-----:R-:W-:Y:S02]  /*6c90*/  IADD3 R188, P1, R0, R177, RZ ;  /* 0x000000b100bc7210 */ /* 0x001fe40007f3e0ff */
[----:B-1----:R-:W-:-:S03]  /*6ca0*/  PRMT R205, RZ, 0x7610, R205 ;  /* 0x00007610ffcd7816 */ /* 0x002fc600000000cd */
[----:B------:R-:W-:Y:S01]  /*6cb0*/  IMAD.X R189, R8, 0x1, R15, P1 ;  /* 0x0000000108bd7824 */ /* 0x000fe200008e060f */
[----:B------:R0:W-:Y:S04]  /*6cc0*/  STS.U8 [R251+UR9+0x100], R206 ;  /* 0x000100cefb007988 */ /* 0x0001e80008000009 */
[----:B------:R1:W4:Y:S01]  /*6cd0*/  @!P0 LDG.E.U8 R205, desc[UR10][R188.64] ;  /* 0x0000000abccd8981 */ /* 0x000322000c1e1100 */
[----:B0-----:R-:W-:Y:S02]  /*6ce0*/  PRMT R206, RZ, 0x7610, R206 ;  /* 0x00007610ffce7816 */ /* 0x001fe400000000ce */
[----:B-1----:R-:W-:-:S05]  /*6cf0*/  IADD3 R188, P1, R0, R173, RZ ;  /* 0x000000ad00bc7210 */ /* 0x002fca0007f3e0ff */
        /* <DEDUP_REMOVED lines=21> */
[----:B--2---:R0:W-:Y:S04]  /*6e50*/  STS.U8 [R251+UR9+0x600], R192 ;  /* 0x000600c0fb007988 */ /* 0x0041e80008000009 */
[----:B------:R1:W2:Y:S01]  /*6e60*/  @!P0 LDG.E.U8 R211, desc[UR10][R188.64] ;  /* 0x0000000abcd38981 */ /* 0x0002a2000c1e1100 */
[----:B0-----:R-:W-:Y:S02]  /*6e70*/  PRMT R192, RZ, 0x7610, R192 ;  /* 0x00007610ffc07816 */ /* 0x001fe400000000c0 */
[----:B-1----:R-:W-:-:S05]  /*6e80*/  IADD3 R188, P1, R0, R153, RZ ;  /* 0x0000009900bc7210 */ /* 0x002fca0007f3e0ff */
[----:B------:R-:W-:Y:S01]  /*6e90*/  IMAD.X R189, R8, 0x1, R166, P1 ;  /* 0x0000000108bd7824 */ /* 0x000fe200008e06a6 */
[----:B---3--:R0:W-:Y:S04]  /*6ea0*/  STS.U8 [R251+UR9+0x700], R187 ;  /* 0x000700bbfb007988 */ /* 0x0081e80008000009 */
[----:B------:R1:W3:Y:S01]  /*6eb0*/  @!P0 LDG.E.U8 R192, desc[UR10][R188.64] ;  /* 0x0000000abcc08981 */ /* 0x0002e2000c1e1100 */
[----:B0-----:R-:W-:Y:S02]  /*6ec0*/  PRMT R187, RZ, 0x7610, R187 ;  /* 0x00007610ffbb7816 */ /* 0x001fe400000000bb */
[----:B-1----:R-:W-:-:S05]  /*6ed0*/  IADD3 R188, P1, R0, R22, RZ ;  /* 0x0000001600bc7210 */ /* 0x002fca0007f3e0ff */
[----:B------:R-:W-:Y:S01]  /*6ee0*/  IMAD.X R189, R8, 0x1, R162, P1 ;  /* 0x0000000108bd7824 */ /* 0x000fe200008e06a2 */
[----:B------:R0:W-:Y:S04]  /*6ef0*/  STS.U8 [R251+UR9+0x800], R193 ;  /* 0x000800c1fb007988 */ /* 0x0001e80008000009 */
        /* <DEDUP_REMOVED lines=12> */
[----:B-1----:R-:W-:Y:S01]  /*6fc0*/  IADD3 R188, P1, R0, R7, RZ ;  /* 0x0000000700bc7210 */ /* 0x002fe20007f3e0ff */
[----:B------:R0:W-:Y:S04]  /*6fd0*/  STL [R1+0xf0], R7 ;  /* 0x0000f00701007387 */ /* 0x0001e80000100800 */
[----:B----4-:R-:W-:-:S05]  /*6fe0*/  IMAD.X R189, R8, 0x1, R2, P1 ;  /* 0x0000000108bd7824 */ /* 0x010fca00008e0602 */
[----:B------:R1:W4:Y:S04]  /*6ff0*/  @!P0 LDG.E.U8 R191, desc[UR10][R188.64] ;  /* 0x0000000abcbf8981 */ /* 0x000328000c1e1100 */
[----:B0-----:R-:W2:Y:S04]  /*7000*/  LDL.LU R7, [R1+0x64] ;  /* 0x0000640001077983 */ /* 0x001ea80000300800 */
[----:B------:R0:W-:Y:S04]  /*7010*/  STL [R1+0xdc], R2 ;  /* 0x0000dc0201007387 */ /* 0x0001e80000100800 */
[----:B0-----:R-:W3:Y:S04]  /*7020*/  LDL.LU R2, [R1+0x50] ;  /* 0x0000500001027983 */ /* 0x001ee80000300800 */
[----:B------:R-:W1:Y:S04]  /*7030*/  LDL R189, [R1+0x74] ;  /* 0x0000740001bd7983 */ /* 0x000e680000100800 */
[----:B------:R0:W-:Y:S02]  /*7040*/  STS.U8 [R251+UR9+0xb00], R194 ;  /* 0x000b00c2fb007988 */ /* 0x0001e40008000009 */
[----:B0-----:R-:W-:-:S02]  /*7050*/  PRMT R194, RZ, 0x7610, R194 ;  /* 0x00007610ffc27816 */ /* 0x001fc400000000c2 */
[----:B-1----:R-:W-:-:S05]  /*7060*/  IADD3 R188, P1, R0, R189, RZ ;  /* 0x000000bd00bc7210 */ /* 0x002fca0007f3e0ff */
[----:B------:R-:W-:Y:S02]  /*7070*/  IMAD.X R189, R8, 0x1, R247, P1 ;  /* 0x0000000108bd7824 */ /* 0x000fe400008e06f7 */
[----:B------:R-:W4:Y:S04]  /*7080*/  LDL R247, [R1+0x44] ;  /* 0x0000440001f77983 */ /* 0x000f280000100800 */
[----:B------:R-:W4:Y:S04]  /*7090*/  LDL.LU R8, [R1+0x30] ;  /* 0x0000300001087983 */ /* 0x000f280000300800 */
[----:B------:R0:W4:Y:S04]  /*70a0*/  @!P0 LDG.E.U8 R194, desc[UR10][R188.64] ;  /* 0x0000000abcc28981 */ /* 0x000128000c1e1100 */
[----:B--2---:R1:W-:Y:S01]  /*70b0*/  STL [R1+0xf8], R7 ;  /* 0x0000f80701007387 */ /* 0x0043e20000100800 */
[----:B0-----:R-:W-:-:S03]  /*70c0*/  IADD3 R188, P1, R0, R7, RZ ;  /* 0x0000000700bc7210 */ /* 0x001fc60007f3e0ff */
[----:B-1----:R-:W2:Y:S01]  /*70d0*/  LDL R7, [R1+0x54] ;  /* 0x0000540001077983 */ /* 0x002ea20000100800 */
[----:B------:R-:W-:-:S03]  /*70e0*/  SHF.R.S32.HI R189, RZ, 0x1f, R0 ;  /* 0x0000001fffbd7819 */ /* 0x000fc60000011400 */
[----:B------:R0:W-:Y:S02]  /*70f0*/  STL [R1+0xe8], R5 ;  /* 0x0000e80501007387 */ /* 0x0001e40000100800 */
[----:B------:R-:W-:Y:S02]  /*7100*/  IMAD.X R189, R189, 0x1, R5, P1 ;  /* 0x00000001bdbd7824 */ /* 0x000fe400008e0605 */
[----:B0-----:R-:W4:Y:S04]  /*7110*/  LDL.LU R5, [R1+0x40] ;  /* 0x0000400001057983 */ /* 0x001f280000300800 */
[----:B------:R0:W-:Y:S02]  /*7120*/  STS.U8 [R251+UR9+0xc00], R195 ;  /* 0x000c00c3fb007988 */ /* 0x0001e40008000009 */
[----:B0-----:R-:W-:-:S02]  /*7130*/  PRMT R195, RZ, 0x7610, R195 ;  /* 0x00007610ffc37816 */ /* 0x001fc400000000c3 */
[----:B------:R0:W-:Y:S04]  /*7140*/  STS.U8 [R251+UR9+0xd00], R196 ;  /* 0x000d00c4fb007988 */ /* 0x0001e80008000009 */
[----:B------:R1:W4:Y:S01]  /*7150*/  @!P0 LDG.E.U8 R195, desc[UR10][R188.64] ;  /* 0x0000000abcc38981 */ /* 0x000322000c1e1100 */
[----:B0-----:R-:W-:Y:S02]  /*7160*/  PRMT R196, RZ, 0x7610, R196 ;  /* 0x00007610ffc47816 */ /* 0x001fe400000000c4 */
[----:B-1----:R-:W-:Y:S01]  /*7170*/  SHF.R.S32.HI R189, RZ, 0x1f, R0 ;  /* 0x0000001fffbd7819 */ /* 0x002fe20000011400 */
[----:B------:R0:W-:Y:S02]  /*7180*/  STS.U8 [R251+UR9+0xe00], R197 ;  /* 0x000e00c5fb007988 */ /* 0x0001e40008000009 */
[----:B0-----:R-:W-:-:S02]  /*7190*/  PRMT R197, RZ, 0x7610, R197 ;  /* 0x00007610ffc57816 */ /* 0x001fc400000000c5 */
[----:B--2---:R-:W-:Y:S02]  /*71a0*/  IADD3 R188, P1, R0, R7, RZ ;  /* 0x0000000700bc7210 */ /* 0x004fe40007f3e0ff */
[----:B------:R-:W2:Y:S03]  /*71b0*/  LDL.LU R7, [R1+0x10] ;  /* 0x0000100001077983 */ /* 0x000ea60000300800 */
[----:B---3--:R-:W-:-:S05]  /*71c0*/  IMAD.X R189, R189, 0x1, R2, P1 ;  /* 0x00000001bdbd7824 */ /* 0x008fca00008e0602 */
[----:B------:R4:W3:Y:S04]  /*71d0*/  @!P0 LDG.E.U8 R196, desc[UR10][R188.64] ;  /* 0x0000000abcc48981 */ /* 0x0008e8000c1e1100 */
[----:B------:R0:W-:Y:S01]  /*71e0*/  STL [R1+0xf4], R2 ;  /* 0x0000f40201007387 */ /* 0x0001e20000100800 */
[----:B----4-:R-:W-:Y:S02]  /*71f0*/  IADD3 R188, P1, R0, R247, RZ ;  /* 0x000000f700bc7210 */ /* 0x010fe40007f3e0ff */
[----:B------:R-:W-:Y:S01]  /*7200*/  SHF.R.S32.HI R189, RZ, 0x1f, R0 ;  /* 0x0000001fffbd7819 */ /* 0x000fe20000011400 */
[----:B0-----:R-:W4:Y:S04]  /*7210*/  LDL.LU R2, [R1+0x20] ;  /* 0x0000200001027983 */ /* 0x001f280000300800 */
[----:B------:R-:W-:Y:S01]  /*7220*/  IMAD.X R189, R189, 0x1, R5, P1 ;  /* 0x00000001bdbd7824 */ /* 0x000fe200008e0605 */
[----:B------:R-:W3:Y:S04]  /*7230*/  LDL.LU R247, [R1+0x4] ;  /* 0x0000040001f77983 */ /* 0x000ee80000300800 */
[----:B------:R-:W2:Y:S04]  /*7240*/  LDL.LU R251, [R1+0x14] ;  /* 0x0000140001fb7983 */ /* 0x000ea80000300800 */
[----:B------:R0:W-:Y:S04]  /*7250*/  STL [R1+0xfc], R5 ;  /* 0x0000fc0501007387 */ /* 0x0001e80000100800 */
[----:B------:R1:W3:Y:S04]  /*7260*/  @!P0 LDG.E.U8 R197, desc[UR10][R188.64] ;  /* 0x0000000abcc58981 */ /* 0x0002e8000c1e1100 */
[----:B0-----:R-:W3:Y:S04]  /*7270*/  LDL.LU R5, [R1] ;  /* 0x0000000001057983 */ /* 0x001ee80000300800 */
[----:B------:R-:W4:Y:S01]  /*7280*/  LDL R189, [R1+0x34] ;  /* 0x0000340001bd7983 */ /* 0x000f220000100800 */
[----:B-1----:R-:W0:Y:S02]  /*7290*/  S2R R188, SR_TID.X ;  /* 0x0000000000bc7919 */ /* 0x002e240000002100 */
[----:B0-----:R-:W-:-:S05]  /*72a0*/  LOP3.LUT R188, R188, 0x7f, RZ, 0xc0, !PT ;  /* 0x0000007fbcbc7812 */ /* 0x001fca00078ec0ff */
[----:B------:R0:W-:Y:S02]  /*72b0*/  STS.U8 [R188+UR9+0xf00], R198 ;  /* 0x000f00c6bc007988 */ /* 0x0001e40008000009 */
[----:B0-----:R-:W-:Y:S02]  /*72c0*/  PRMT R198, RZ, 0x7610, R198 ;  /* 0x00007610ffc67816 */ /* 0x001fe400000000c6 */
[----:B----4-:R-:W-:Y:S02]  /*72d0*/  IADD3 R188, P1, R0, R189, RZ ;  /* 0x000000bd00bc7210 */ /* 0x010fe40007f3e0ff */
[----:B------:R-:W-:-:S05]  /*72e0*/  SHF.R.S32.HI R189, RZ, 0x1f, R0 ;  /* 0x0000001fffbd7819 */ /* 0x000fca0000011400 */
[----:B------:R-:W-:-:S05]  /*72f0*/  IMAD.X R189, R189, 0x1, R8, P1 ;  /* 0x00000001bdbd7824 */ /* 0x000fca00008e0608 */
[----:B------:R0:W4:Y:S04]  /*7300*/  @!P0 LDG.E.U8 R198, desc[UR10][R188.64] ;  /* 0x0000000abcc68981 */ /* 0x000128000c1e1100 */
[----:B------:R-:W2:Y:S01]  /*7310*/  LDL R189, [R1+0x24] ;  /* 0x0000240001bd7983 */ /* 0x000ea20000100800 */
[----:B0-----:R-:W0:Y:S02]  /*7320*/  S2R R188, SR_TID.X ;  /* 0x0000000000bc7919 */ /* 0x001e240000002100 */
[----:B0-----:R-:W-:-:S05]  /*7330*/  LOP3.LUT R188, R188, 0x7f, RZ, 0xc0, !PT ;  /* 0x0000007fbcbc7812 */ /* 0x001fca00078ec0ff */
[----:B------:R0:W-:Y:S02]  /*7340*/  STS.U8 [R188+UR9+0x1000], R199 ;  /* 0x001000c7bc007988 */ /* 0x0001e40008000009 */
[----:B0-----:R-:W-:Y:S02]  /*7350*/  PRMT R199, RZ, 0x7610, R199 ;  /* 0x00007610ffc77816 */ /* 0x001fe400000000c7 */
[----:B--2---:R-:W-:Y:S02]  /*7360*/  IADD3 R188, P1, R0, R189, RZ ;  /* 0x000000bd00bc7210 */ /* 0x004fe40007f3e0ff */
[----:B------:R-:W-:-:S05]  /*7370*/  SHF.R.S32.HI R189, RZ, 0x1f, R0 ;  /* 0x0000001fffbd7819 */ /* 0x000fca0000011400 */
[----:B------:R-:W-:-:S05]  /*7380*/  IMAD.X R189, R189, 0x1, R2, P1 ;  /* 0x00000001bdbd7824 */ /* 0x000fca00008e0602 */
[----:B------:R0:W2:Y:S02]  /*7390*/  @!P0 LDG.E.U8 R199, desc[UR10][R188.64] ;  /* 0x0000000abcc78981 */ /* 0x0000a4000c1e1100 */
[----:B0-----:R-:W0:Y:S01]  /*73a0*/  S2R R189, SR_TID.X ;  /* 0x0000000000bd7919 */ /* 0x001e220000002100 */
[----:B------:R-:W-:Y:S02]  /*73b0*/  IADD3 R188, P1, R0, R251, RZ ;  /* 0x000000fb00bc7210 */ /* 0x000fe40007f3e0ff */
[----:B0-----:R-:W-:-:S05]  /*73c0*/  LOP3.LUT R189, R189, 0x7f, RZ, 0xc0, !PT ;  /* 0x0000007fbdbd7812 */ /* 0x001fca00078ec0ff */
[----:B------:R0:W-:Y:S02]  /*73d0*/  STS.U8 [R189+UR9+0x1100], R200 ;  /* 0x001100c8bd007988 */ /* 0x0001e40008000009 */
[----:B0-----:R-:W-:Y:S02]  /*73e0*/  SHF.R.S32.HI R189, RZ, 0x1f, R0 ;  /* 0x0000001fffbd7819 */ /* 0x001fe40000011400 */
[----:B------:R-:W-:-:S03]  /*73f0*/  PRMT R200, RZ, 0x7610, R200 ;  /* 0x00007610ffc87816 */ /* 0x000fc600000000c8 */
[----:B------:R-:W-:-:S05]  /*7400*/  IMAD.X R189, R189, 0x1, R7, P1 ;  /* 0x00000001bdbd7824 */ /* 0x000fca00008e0607 */
[----:B------:R0:W2:Y:S02]  /*7410*/  @!P0 LDG.E.U8 R200, desc[UR10][R188.64] ;  /* 0x0000000abcc88981 */ /* 0x0000a4000c1e1100 */
[----:B0-----:R-:W0:Y:S01]  /*7420*/  S2R R189, SR_TID.X ;  /* 0x0000000000bd7919 */ /* 0x001e220000002100 */
[----:B---3--:R-:W-:Y:S02]  /*7430*/  IADD3 R188, P1, R0, R247, RZ ;  /* 0x000000f700bc7210 */ /* 0x008fe40007f3e0ff */
[----:B0-----:R-:W-:-:S05]  /*7440*/  LOP3.LUT R189, R189, 0x7f, RZ, 0xc0, !PT ;  /* 0x0000007fbdbd7812 */ /* 0x001fca00078ec0ff */
[----:B------:R0:W-:Y:S02]  /*7450*/  STS.U8 [R189+UR9+0x1200], R201 ;  /* 0x001200c9bd007988 */ /* 0x0001e40008000009 */
[----:B0-----:R-:W-:Y:S02]  /*7460*/  SHF.R.S32.HI R189, RZ, 0x1f, R0 ;  /* 0x0000001fffbd7819 */ /* 0x001fe40000011400 */
[----:B------:R-:W-:-:S03]  /*7470*/  PRMT R201, RZ, 0x7610, R201 ;  /* 0x00007610ffc97816 */ /* 0x000fc600000000c9 */
[----:B------:R-:W-:-:S05]  /*7480*/  IMAD.X R189, R189, 0x1, R5, P1 ;  /* 0x00000001bdbd7824 */ /* 0x000fca00008e0605 */
[----:B------:R0:W3:Y:S02]  /*7490*/  @!P0 LDG.E.U8 R201, desc[UR10][R188.64] ;  /* 0x0000000abcc98981 */ /* 0x0000e4000c1e1100 */
[----:B0-----:R-:W0:Y:S01]  /*74a0*/  S2R R189, SR_TID.X ;  /* 0x0000000000bd7919 */ /* 0x001e220000002100 */
[----:B------:R-:W-:Y:S02]  /*74b0*/  IADD3 R188, P1, R0, R250, RZ ;  /* 0x000000fa00bc7210 */ /* 0x000fe40007f3e0ff */
        /* <DEDUP_REMOVED lines=87> */
[----:B------:R-:W-:Y:S01]  /*7a30*/  IADD3 R188, P1, R0, R183, RZ ;  /* 0x000000b700bc7210 */ /* 0x000fe20007f3e0ff */
[----:B------:R-:W1:Y:S01]  /*7a40*/  S2R R4, SR_TID.X ;  /* 0x0000000000047919 */ /* 0x000e620000002100 */
        /* <DEDUP_REMOVED lines=8> */
[----:B-1----:R-:W-:-:S04]  /*7ad0*/  LOP3.LUT R4, R4, 0x7f, RZ, 0xc0, !PT ;  /* 0x0000007f04047812 */ /* 0x002fc800078ec0ff */
[----:B------:R-:W-:Y:S02]  /*7ae0*/  LOP3.LUT R4, R4, 0x10, RZ, 0x3c, !PT ;  /* 0x0000001004047812 */ /* 0x000fe400078e3cff */
[----:B0-----:R-:W-:-:S05]  /*7af0*/  LOP3.LUT R189, R189, 0x7f, RZ, 0xc0, !PT ;  /* 0x0000007fbdbd7812 */ /* 0x001fca00078ec0ff */
[----:B------:R0:W-:Y:S02]  /*7b00*/  STS.U8 [R189+UR9+0x1f00], R190 ;  /* 0x001f00bebd007988 */ /* 0x0001e40008000009 */
[----:B0-----:R-:W-:Y:S02]  /*7b10*/  SHF.R.S32.HI R189, RZ, 0x1f, R0 ;  /* 0x0000001fffbd7819 */ /* 0x001fe40000011400 */
[----:B------:R-:W-:-:S03]  /*7b20*/  PRMT R190, RZ, 0x7610, R190 ;  /* 0x00007610ffbe7816 */ /* 0x000fc600000000be */
[----:B------:R-:W-:Y:S01]  /*7b30*/  IMAD.X R189, R189, 0x1, R14, P1 ;  /* 0x00000001bdbd7824 */ /* 0x000fe200008e060e */
[----:B------:R0:W-:Y:S04]  /*7b40*/  STS.U8 [R4+UR9+0x80], R191 ;  /* 0x000080bf04007988 */ /* 0x0001e80008000009 */
[----:B------:R1:W3:Y:S01]  /*7b50*/  @!P0 LDG.E.U8 R190, desc[UR10][R188.64] ;  /* 0x0000000abcbe8981 */ /* 0x0002e2000c1e1100 */
[----:B0-----:R-:W-:Y:S02]  /*7b60*/  PRMT R191, RZ, 0x7610, R191 ;  /* 0x00007610ffbf7816 */ /* 0x001fe400000000bf */
[----:B-1----:R-:W-:Y:S02]  /*7b70*/  IADD3 R188, P1, R0, R175, RZ ;  /* 0x000000af00bc7210 */ /* 0x002fe40007f3e0ff */
[----:B------:R-:W-:-:S05]  /*7b80*/  SHF.R.S32.HI R189, RZ, 0x1f, R0 ;  /* 0x0000001fffbd7819 */ /* 0x000fca0000011400 */
        /* <DEDUP_REMOVED lines=25> */
[----:B----4-:R0:W-:Y:S04]  /*7d20*/  STS.U8 [R4+UR9+0x580], R198 ;  /* 0x000580c604007988 */ /* 0x0101e80008000009 */
[----:B------:R1:W4:Y:S01]  /*7d30*/  @!P0 LDG.E.U8 R197, desc[UR10][R188.64] ;  /* 0x0000000abcc58981 */ /* 0x000322000c1e1100 */
[----:B0-----:R-:W-:Y:S02]  /*7d40*/  PRMT R198, RZ, 0x7610, R198 ;  /* 0x00007610ffc67816 */ /* 0x001fe400000000c6 */
[----:B-1----:R-:W-:Y:S02]  /*7d50*/  IADD3 R188, P1, R0, R155, RZ ;  /* 0x0000009b00bc7210 */ /* 0x002fe40007f3e0ff */
[----:B------:R-:W-:-:S05]  /*7d60*/  SHF.R.S32.HI R189, RZ, 0x1f, R0 ;  /* 0x0000001fffbd7819 */ /* 0x000fca0000011400 */
[----:B------:R-:W-:Y:S01]  /*7d70*/  IMAD.X R189, R189, 0x1, R168, P1 ;  /* 0x00000001bdbd7824 */ /* 0x000fe200008e06a8 */
[----:B--2---:R0:W-:Y:S04]  /*7d80*/  STS.U8 [R4+UR9+0x680], R199 ;  /* 0x000680c704007988 */ /* 0x0041e80008000009 */
[----:B------:R1:W2:Y:S01]  /*7d90*/  @!P0 LDG.E.U8 R198, desc[UR10][R188.64] ;  /* 0x0000000abcc68981 */ /* 0x0002a2000c1e1100 */
[----:B0-----:R-:W-:Y:S02]  /*7da0*/  PRMT R199, RZ, 0x7610, R199 ;  /* 0x00007610ffc77816 */ /* 0x001fe400000000c7 */
[----:B-1----:R-:W-:Y:S02]  /*7db0*/  IADD3 R188, P1, R0, R23, RZ ;  /* 0x0000001700bc7210 */ /* 0x002fe40007f3e0ff */
[----:B------:R-:W-:-:S05]  /*7dc0*/  SHF.R.S32.HI R189, RZ, 0x1f, R0 ;  /* 0x0000001fffbd7819 */ /* 0x000fca0000011400 */
[----:B------:R-:W-:Y:S01]  /*7dd0*/  IMAD.X R189, R189, 0x1, R164, P1 ;  /* 0x00000001bdbd7824 */ /* 0x000fe200008e06a4 */
[----:B------:R0:W-:Y:S04]  /*7de0*/  STS.U8 [R4+UR9+0x780], R200 ;  /* 0x000780c804007988 */ /* 0x0001e80008000009 */
[----:B------:R1:W2:Y:S01]  /*7df0*/  @!P0 LDG.E.U8 R199, desc[UR10][R188.64] ;  /* 0x0000000abcc78981 */ /* 0x0002a2000c1e1100 */
[----:B0-----:R-:W-:Y:S02]  /*7e00*/  PRMT R200, RZ, 0x7610, R200 ;  /* 0x00007610ffc87816 */ /* 0x001fe400000000c8 */
[----:B-1----:R-:W-:Y:S02]  /*7e10*/  IADD3 R188, P1, R0, R21, RZ ;  /* 0x0000001500bc7210 */ /* 0x002fe40007f3e0ff */
[----:B------:R-:W-:-:S05]  /*7e20*/  SHF.R.S32.HI R189, RZ, 0x1f, R0 ;  /* 0x0000001fffbd7819 */ /* 0x000fca0000011400 */
[----:B------:R-:W-:Y:S01]  /*7e30*/  IMAD.X R189, R189, 0x1, R160, P1 ;  /* 0x00000001bdbd7824 */ /* 0x000fe200008e06a0 */
[----:B---3--:R0:W-:Y:S04]  /*7e40*/  STS.U8 [R4+UR9+0x880], R201 ;  /* 0x000880c904007988 */ /* 0x0081e80008000009 */
[----:B------:R1:W3:Y:S01]  /*7e50*/  @!P0 LDG.E.U8 R200, desc[UR10][R188.64] ;  /* 0x0000000abcc88981 */ /* 0x0002e2000c1e1100 */
[----:B0-----:R-:W-:Y:S02]  /*7e60*/  PRMT R201, RZ, 0x7610, R201 ;  /* 0x00007610ffc97816 */ /* 0x001fe400000000c9 */
[----:B-1----:R-:W-:Y:S02]  /*7e70*/  IADD3 R188, P1, R0, R19, RZ ;  /* 0x0000001300bc7210 */ /* 0x002fe40007f3e0ff */
[----:B------:R-:W-:-:S05]  /*7e80*/  SHF.R.S32.HI R189, RZ, 0x1f, R0 ;  /* 0x0000001fffbd7819 */ /* 0x000fca0000011400 */
[----:B------:R-:W-:Y:S01]  /*7e90*/  IMAD.X R189, R189, 0x1, R156, P1 ;  /* 0x00000001bdbd7824 */ /* 0x000fe200008e069c */
[----:B------:R0:W-:Y:S04]  /*7ea0*/  STS.U8 [R4+UR9+0x1f80], R209 ;  /* 0x001f80d104007988 */ /* 0x0001e80008000009 */
[----:B------:R1:W3:Y:S04]  /*7eb0*/  @!P0 LDG.E.U8 R201, desc[UR10][R188.64] ;  /* 0x0000000abcc98981 */ /* 0x0002e8000c1e1100 */
[----:B------:R1:W-:Y:S04]  /*7ec0*/  STS.U8 [R4+UR9+0x980], R202 ;  /* 0x000980ca04007988 */ /* 0x0003e80008000009 */
[----:B------:R-:W4:Y:S04]  /*7ed0*/  LDL.LU R188, [R1+0x2c] ;  /* 0x00002c0001bc7983 */ /* 0x000f280000300800 */
[----:B------:R-:W2:Y:S04]  /*7ee0*/  LDL.LU R189, [R1+0x34] ;  /* 0x0000340001bd7983 */ /* 0x000ea80000300800 */
[----:B0-----:R-:W3:Y:S04]  /*7ef0*/  LDL.LU R209, [R1+0x24] ;  /* 0x0000240001d17983 */ /* 0x001ee80000300800 */
[----:B-1----:R-:W4:Y:S04]  /*7f00*/  LDL.LU R202, [R1+0x1c] ;  /* 0x00001c0001ca7983 */ /* 0x002f280000300800 */
[----:B------:R0:W-:Y:S04]  /*7f10*/  STS.U8 [R4+UR9+0xa80], R203 ;  /* 0x000a80cb04007988 */ /* 0x0001e80008000009 */
[----:B0-----:R-:W2:Y:S01]  /*7f20*/  LDL.LU R203, [R1+0xc] ;  /* 0x00000c0001cb7983 */ /* 0x001ea20000300800 */
[----:B------:R-:W-:-:S04]  /*7f30*/  IADD3 R21, P2, R21, UR13, RZ ;  /* 0x0000000d15157c10 */ /* 0x000fc8000ff5e0ff */
[----:B------:R-:W-:Y:S02]  /*7f40*/  IADD3.X R160, R160, UR14, RZ, P2, !PT ;  /* 0x0000000ea0a07c10 */ /* 0x000fe400097fe4ff */
[----:B------:R-:W-:Y:S02]  /*7f50*/  IADD3 R161, P2, R161, UR13, RZ ;  /* 0x0000000da1a17c10 */ /* 0x000fe4000ff5e0ff */
[----:B------:R-:W-:Y:S02]  /*7f60*/  IADD3 R22, P3, R22, UR13, RZ ;  /* 0x0000000d16167c10 */ /* 0x000fe4000ff7e0ff */
[----:B------:R-:W-:Y:S02]  /*7f70*/  IADD3 R23, P4, R23, UR13, RZ ;  /* 0x0000000d17177c10 */ /* 0x000fe4000ff9e0ff */
[----:B------:R-:W-:Y:S02]  /*7f80*/  IADD3.X R174, R174, UR14, RZ, P2, !PT ;  /* 0x0000000eaeae7c10 */ /* 0x000fe400097fe4ff */
[----:B------:R-:W-:-:S02]  /*7f90*/  IADD3 R175, P2, R175, UR13, RZ ;  /* 0x0000000dafaf7c10 */ /* 0x000fc4000ff5e0ff */
[----:B------:R-:W-:Y:S02]  /*7fa0*/  IADD3.X R162, R162, UR14, RZ, P3, !PT ;  /* 0x0000000ea2a27c10 */ /* 0x000fe40009ffe4ff */
[----:B------:R-:W-:Y:S02]  /*7fb0*/  IADD3 R163, P3, R163, UR13, RZ ;  /* 0x0000000da3a37c10 */ /* 0x000fe4000ff7e0ff */
[----:B------:R-:W-:Y:S02]  /*7fc0*/  IADD3.X R164, R164, UR14, RZ, P4, !PT ;  /* 0x0000000ea4a47c10 */ /* 0x000fe4000a7fe4ff */
        /* <DEDUP_REMOVED lines=15> */
[----:B------:R-:W-:Y:S01]  /*80c0*/  IADD3.X R213, R213, UR14, RZ, P3, !PT ;  /* 0x0000000ed5d57c10 */ /* 0x000fe20009ffe4ff */
[----:B------:R0:W-:Y:S01]  /*80d0*/  STS.U8 [R4+UR9+0x1080], R210 ;  /* 0x001080d204007988 */ /* 0x0001e20008000009 */
[----:B------:R-:W-:Y:S02]  /*80e0*/  IADD3 R228, P3, R228, UR13, RZ ;  /* 0x0000000de4e47c10 */ /* 0x000fe4000ff7e0ff */
[----:B------:R-:W-:Y:S01]  /*80f0*/  IADD3.X R215, R215, UR14, RZ, P4, !PT ;  /* 0x0000000ed7d77c10 */ /* 0x000fe2000a7fe4ff */
[----:B------:R1:W-:Y:S01]  /*8100*/  STS.U8 [R4+UR9+0x1180], R211 ;  /* 0x001180d304007988 */ /* 0x0003e20008000009 */
[----:B------:R-:W-:Y:S02]  /*8110*/  IADD3 R230, P4, R230, UR13, RZ ;  /* 0x0000000de6e67c10 */ /* 0x000fe4000ff9e0ff */
[----:B------:R-:W-:Y:S01]  /*8120*/  IADD3.X R239, R239, UR14, RZ, P2, !PT ;  /* 0x0000000eefef7c10 */ /* 0x000fe200097fe4ff */
[----:B------:R1:W-:Y:S01]  /*8130*/  STS.U8 [R4+UR9+0x1280], R192 ;  /* 0x001280c004007988 */ /* 0x0003e20008000009 */
[----:B------:R-:W-:-:S03]  /*8140*/  IADD3 R247, P2, R247, UR13, RZ ;  /* 0x0000000df7f77c10 */ /* 0x000fc6000ff5e0ff */
[----:B0-----:R-:W3:Y:S01]  /*8150*/  LDL.LU R210, [R1+0x54] ;  /* 0x0000540001d27983 */ /* 0x001ee20000300800 */
[----:B------:R-:W-:-:S03]  /*8160*/  IADD3.X R227, R227, UR14, RZ, P3, !PT ;  /* 0x0000000ee3e37c10 */ /* 0x000fc60009ffe4ff */
[----:B-1----:R-:W3:Y:S01]  /*8170*/  LDL.LU R211, [R1+0x18] ;  /* 0x0000180001d37983 */ /* 0x002ee20000300800 */
[----:B------:R-:W-:-:S03]  /*8180*/  IADD3 R242, P3, R242, UR13, RZ ;  /* 0x0000000df2f27c10 */ /* 0x000fc6000ff7e0ff */
[----:B------:R-:W3:Y:S01]  /*8190*/  LDL.LU R192, [R1+0x4c] ;  /* 0x00004c0001c07983 */ /* 0x000ee20000300800 */
[----:B------:R-:W-:-:S03]  /*81a0*/  IADD3.X R229, R229, UR14, RZ, P4, !PT ;  /* 0x0000000ee5e57c10 */ /* 0x000fc6000a7fe4ff */
[----:B------:R0:W-:Y:S01]  /*81b0*/  STS.U8 [R4+UR9+0x1380], R187 ;  /* 0x001380bb04007988 */ /* 0x0001e20008000009 */
[----:B------:R-:W-:-:S03]  /*81c0*/  IADD3 R244, P4, R244, UR13, RZ ;  /* 0x0000000df4f47c10 */ /* 0x000fc6000ff9e0ff */
[----:B------:R1:W-:Y:S01]  /*81d0*/  STS.U8 [R4+UR9+0x1480], R193 ;  /* 0x001480c104007988 */ /* 0x0003e20008000009 */
[----:B------:R-:W-:-:S03]  /*81e0*/  IADD3.X R241, R241, UR14, RZ, P3, !PT ;  /* 0x0000000ef1f17c10 */ /* 0x000fc60009ffe4ff */
[----:B------:R1:W-:Y:S04]  /*81f0*/  STS.U8 [R4+UR9+0x1580], R190 ;  /* 0x001580be04007988 */ /* 0x0003e80008000009 */
[----:B0-----:R-:W3:Y:S04]  /*8200*/  LDL.LU R187, [R1+0x44] ;  /* 0x0000440001bb7983 */ /* 0x001ee80000300800 */
[----:B-1----:R-:W3:Y:S04]  /*8210*/  LDL.LU R193, [R1+0x8] ;  /* 0x0000080001c17983 */ /* 0x002ee80000300800 */
[----:B------:R-:W3:Y:S01]  /*8220*/  LDL.LU R190, [R1+0x3c] ;  /* 0x00003c0001be7983 */ /* 0x000ee20000300800 */
[----:B------:R-:W-:-:S03]  /*8230*/  IADD3.X R243, R243, UR14, RZ, P4, !PT ;  /* 0x0000000ef3f37c10 */ /* 0x000fc6000a7fe4ff */
[----:B------:R0:W-:Y:S01]  /*8240*/  STL [R1+0x4], R247 ;  /* 0x000004f701007387 */ /* 0x0001e20000100800 */
[----:B------:R-:W-:-:S03]  /*8250*/  IADD3 R251, P4, R251, UR13, RZ ;  /* 0x0000000dfbfb7c10 */ /* 0x000fc6000ff9e0ff */
[----:B------:R1:W-:Y:S04]  /*8260*/  STS.U8 [R4+UR9+0xf80], R208 ;  /* 0x000f80d004007988 */ /* 0x0003e80008000009 */
[----:B------:R1:W-:Y:S04]  /*8270*/  STS.U8 [R4+UR9+0xe80], R207 ;  /* 0x000e80cf04007988 */ /* 0x0003e80008000009 */
[----:B0-----:R-:W3:Y:S04]  /*8280*/  LDL.LU R247, [R1+0x104] ;  /* 0x0001040001f77983 */ /* 0x001ee80000300800 */
[----:B-1----:R-:W3:Y:S04]  /*8290*/  LDL.LU R208, [R1+0x5c] ;  /* 0x00005c0001d07983 */ /* 0x002ee80000300800 */
[----:B------:R0:W-:Y:S04]  /*82a0*/  STS.U8 [R4+UR9+0xd80], R206 ;  /* 0x000d80ce04007988 */ /* 0x0001e80008000009 */
[----:B------:R-:W3:Y:S04]  /*82b0*/  LDL.LU R207, [R1+0x28] ;  /* 0x0000280001cf7983 */ /* 0x000ee80000300800 */
[----:B------:R1:W-:Y:S04]  /*82c0*/  STS.U8 [R4+UR9+0xc80], R205 ;  /* 0x000c80cd04007988 */ /* 0x0003e80008000009 */
[----:B0-----:R-:W3:Y:S04]  /*82d0*/  LDL.LU R206, [R1+0x6c] ;  /* 0x00006c0001ce7983 */ /* 0x001ee80000300800 */
[----:B------:R0:W-:Y:S04]  /*82e0*/  STS.U8 [R4+UR9+0xb80], R204 ;  /* 0x000b80cc04007988 */ /* 0x0001e80008000009 */
[----:B-1----:R-:W3:Y:S04]  /*82f0*/  LDL.LU R205, [R1+0x38] ;  /* 0x0000380001cd7983 */ /* 0x002ee80000300800 */
[----:B0-----:R-:W3:Y:S01]  /*8300*/  LDL.LU R204, [R1+0x74] ;  /* 0x0000740001cc7983 */ /* 0x001ee20000300800 */
[----:B--2---:R-:W-:-:S05]  /*8310*/  IADD3 R203, P3, R203, UR13, RZ ;  /* 0x0000000dcbcb7c10 */ /* 0x004fca000ff7e0ff */
[----:B------:R0:W-:Y:S04]  /*8320*/  STL [R1+0xc], R203 ;  /* 0x00000ccb01007387 */ /* 0x0001e80000100800 */
[----:B0-----:R-:W2:Y:S04]  /*8330*/  LDL.LU R203, [R1+0x7c] ;  /* 0x00007c0001cb7983 */ /* 0x001ea80000300800 */
[----:B------:R0:W-:Y:S04]  /*8340*/  STL [R1+0x14], R251 ;  /* 0x000014fb01007387 */ /* 0x0001e80000100800 */
[----:B0-----:R-:W2:Y:S01]  /*8350*/  LDL.LU R251, [R1+0x100] ;  /* 0x0001000001fb7983 */ /* 0x001ea20000300800 */
[----:B------:R-:W-:-:S02]  /*8360*/  IADD3 R3, P5, R3, UR13, RZ ;  /* 0x0000000d03037c10 */ /* 0x000fc4000ffbe0ff */
[----:B------:R-:W-:Y:S02]  /*8370*/  IADD3 R18, P6, R18, UR13, RZ ;  /* 0x0000000d12127c10 */ /* 0x000fe4000ffde0ff */
[----:B------:R-:W-:Y:S02]  /*8380*/  IADD3 R19, P0, R19, UR13, RZ ;  /* 0x0000000d13137c10 */ /* 0x000fe4000ff1e0ff */
[----:B------:R-:W-:Y:S02]  /*8390*/  IADD3.X R152, R152, UR14, RZ, P5, !PT ;  /* 0x0000000e98987c10 */ /* 0x000fe4000affe4ff */
[----:B------:R-:W-:Y:S02]  /*83a0*/  IADD3 R153, P5, R153, UR13, RZ ;  /* 0x0000000d99997c10 */ /* 0x000fe4000ffbe0ff */
[----:B------:R-:W-:Y:S02]  /*83b0*/  IADD3 R20, P1, R20, UR13, RZ ;  /* 0x0000000d14147c10 */ /* 0x000fe4000ff3e0ff */
[----:B------:R-:W-:-:S02]  /*83c0*/  IADD3.X R154, R154, UR14, RZ, P6, !PT ;  /* 0x0000000e9a9a7c10 */ /* 0x000fc4000b7fe4ff */
[----:B------:R-:W-:Y:S02]  /*83d0*/  IADD3 R155, P6, R155, UR13, RZ ;  /* 0x0000000d9b9b7c10 */ /* 0x000fe4000ffde0ff */
[----:B------:R-:W-:Y:S02]  /*83e0*/  IADD3.X R156, R156, UR14, RZ, P0, !PT ;  /* 0x0000000e9c9c7c10 */ /* 0x000fe400087fe4ff */
[----:B------:R-:W-:Y:S02]  /*83f0*/  IADD3 R157, P0, R157, UR13, RZ ;  /* 0x0000000d9d9d7c10 */ /* 0x000fe4000ff1e0ff */
[----:B------:R-:W-:Y:S02]  /*8400*/  IADD3.X R166, R166, UR14, RZ, P5, !PT ;  /* 0x0000000ea6a67c10 */ /* 0x000fe4000affe4ff */
[----:B------:R-:W-:Y:S02]  /*8410*/  IADD3.X R158, R158, UR14, RZ, P1, !PT ;  /* 0x0000000e9e9e7c10 */ /* 0x000fe40008ffe4ff */
[----:B------:R-:W-:-:S02]  /*8420*/  IADD3 R167, P5, R167, UR13, RZ ;  /* 0x0000000da7a77c10 */ /* 0x000fc4000ffbe0ff */
[----:B------:R-:W-:Y:S02]  /*8430*/  IADD3 R159, P1, R159, UR13, RZ ;  /* 0x0000000d9f9f7c10 */ /* 0x000fe4000ff3e0ff */
[----:B------:R-:W-:Y:S02]  /*8440*/  IADD3.X R168, R168, UR14, RZ, P6, !PT ;  /* 0x0000000ea8a87c10 */ /* 0x000fe4000b7fe4ff */
[----:B------:R-:W-:Y:S02]  /*8450*/  IADD3 R169, P6, R169, UR13, RZ ;  /* 0x0000000da9a97c10 */ /* 0x000fe4000ffde0ff */
[----:B------:R-:W-:Y:S02]  /*8460*/  IADD3.X R170, R170, UR14, RZ, P0, !PT ;  /* 0x0000000eaaaa7c10 */ /* 0x000fe400087fe4ff */
[----:B------:R-:W-:Y:S02]  /*8470*/  IADD3 R171, P0, R171, UR13, RZ ;  /* 0x0000000dabab7c10 */ /* 0x000fe4000ff1e0ff */
[----:B------:R-:W-:-:S02]  /*8480*/  IADD3.X R180, R180, UR14, RZ, P5, !PT ;  /* 0x0000000eb4b47c10 */ /* 0x000fc4000affe4ff */
[----:B------:R-:W-:Y:S02]  /*8490*/  IADD3.X R172, R172, UR14, RZ, P1, !PT ;  /* 0x0000000eacac7c10 */ /* 0x000fe40008ffe4ff */
[----:B------:R-:W-:Y:S02]  /*84a0*/  IADD3 R181, P5, R181, UR13, RZ ;  /* 0x0000000db5b57c10 */ /* 0x000fe4000ffbe0ff */
[----:B------:R-:W-:Y:S02]  /*84b0*/  IADD3 R173, P1, R173, UR13, RZ ;  /* 0x0000000dadad7c10 */ /* 0x000fe4000ff3e0ff */
[----:B------:R-:W-:Y:S02]  /*84c0*/  IADD3.X R182, R182, UR14, RZ, P6, !PT ;  /* 0x0000000eb6b67c10 */ /* 0x000fe4000b7fe4ff */
[----:B------:R-:W-:Y:S02]  /*84d0*/  IADD3 R183, P6, R183, UR13, RZ ;  /* 0x0000000db7b77c10 */ /* 0x000fe4000ffde0ff */
[----:B------:R-:W-:-:S02]  /*84e0*/  IADD3.X R184, R184, UR14, RZ, P0, !PT ;  /* 0x0000000eb8b87c10 */ /* 0x000fc400087fe4ff */
[----:B------:R-:W-:Y:S02]  /*84f0*/  IADD3 R185, P0, R185, UR13, RZ ;  /* 0x0000000db9b97c10 */ /* 0x000fe4000ff1e0ff */
[----:B------:R-:W-:Y:S02]  /*8500*/  IADD3.X R13, R13, UR14, RZ, P5, !PT ;  /* 0x0000000e0d0d7c10 */ /* 0x000fe4000affe4ff */
        /* <DEDUP_REMOVED lines=25> */
[----:B----4-:R-:W-:Y:S02]  /*86a0*/  IADD3 R202, P5, R202, UR13, RZ ;  /* 0x0000000dcaca7c10 */ /* 0x010fe4000ffbe0ff */
[----:B------:R-:W-:Y:S02]  /*86b0*/  IADD3 R252, P1, R252, UR13, RZ ;  /* 0x0000000dfcfc7c10 */ /* 0x000fe4000ff3e0ff */
[----:B---3--:R-:W-:-:S02]  /*86c0*/  IADD3.X R247, R247, UR14, RZ, P6, !PT ;  /* 0x0000000ef7f77c10 */ /* 0x008fc4000b7fe4ff */
[----:B------:R-:W-:Y:S02]  /*86d0*/  IADD3 R209, P6, R209, UR13, RZ ;  /* 0x0000000dd1d17c10 */ /* 0x000fe4000ffde0ff */
[----:B------:R-:W-:Y:S01]  /*86e0*/  IADD3.X R249, R249, UR14, RZ, P0, !PT ;  /* 0x0000000ef9f97c10 */ /* 0x000fe200087fe4ff */
[----:B------:R0:W-:Y:S01]  /*86f0*/  STL [R1+0x1c], R202 ;  /* 0x00001cca01007387 */ /* 0x0001e20000100800 */
[----:B------:R-:W-:Y:S02]  /*8700*/  IADD3 R188, P0, R188, UR13, RZ ;  /* 0x0000000dbcbc7c10 */ /* 0x000fe4000ff1e0ff */
[----:B------:R-:W-:Y:S02]  /*8710*/  IADD3.X R5, R5, UR14, RZ, P2, !PT ;  /* 0x0000000e05057c10 */ /* 0x000fe400097fe4ff */
[----:B------:R-:W-:Y:S01]  /*8720*/  IADD3 R190, P2, R190, UR13, RZ ;  /* 0x0000000dbebe7c10 */ /* 0x000fe2000ff5e0ff */
[----:B0-----:R-:W3:Y:S04]  /*8730*/  LDL.LU R202, [R1+0x8c] ;  /* 0x00008c0001ca7983 */ /* 0x001ee80000300800 */
[----:B------:R0:W-:Y:S01]  /*8740*/  STL [R1+0x24], R209 ;  /* 0x000024d101007387 */ /* 0x0001e20000100800 */
[----:B------:R-:W-:-:S02]  /*8750*/  IADD3.X R7, R7, UR14, RZ, P4, !PT ;  /* 0x0000000e07077c10 */ /* 0x000fc4000a7fe4ff */
[----:B------:R-:W-:Y:S01]  /*8760*/  IADD3.X R193, R193, UR14, RZ, P3, !PT ;  /* 0x0000000ec1c17c10 */ /* 0x000fe20009ffe4ff */
[----:B0-----:R-:W4:Y:S04]  /*8770*/  LDL.LU R209, [R1+0x58] ;  /* 0x0000580001d17983 */ /* 0x001f280000300800 */
[----:B------:R0:W-:Y:S04]  /*8780*/  STL [R1+0x2c], R188 ;  /* 0x00002cbc01007387 */ /* 0x0001e80000100800 */
[----:B0-----:R-:W4:Y:S01]  /*8790*/  LDL.LU R188, [R1+0x70] ;  /* 0x0000700001bc7983 */ /* 0x001f220000300800 */
[----:B--2---:R-:W-:-:S02]  /*87a0*/  IADD3.X R251, R251, UR14, RZ, P1, !PT ;  /* 0x0000000efbfb7c10 */ /* 0x004fc40008ffe4ff */
[----:B------:R-:W-:-:S05]  /*87b0*/  IADD3 R189, P1, R189, UR13, RZ ;  /* 0x0000000dbdbd7c10 */ /* 0x000fca000ff3e0ff */
[----:B------:R0:W-:Y:S04]  /*87c0*/  STL [R1+0x34], R189 ;  /* 0x000034bd01007387 */ /* 0x0001e80000100800 */
[----:B0-----:R-:W2:Y:S04]  /*87d0*/  LDL.LU R189, [R1+0x78] ;  /* 0x0000780001bd7983 */ /* 0x001ea80000300800 */
[----:B------:R0:W-:Y:S04]  /*87e0*/  STL [R1], R5 ;  /* 0x0000000501007387 */ /* 0x0001e80000100800 */
[----:B0-----:R-:W3:Y:S04]  /*87f0*/  LDL.LU R5, [R1+0xfc] ;  /* 0x0000fc0001057983 */ /* 0x001ee80000300800 */
[----:B------:R-:W-:Y:S04]  /*8800*/  STL [R1+0x3c], R190 ;  /* 0x00003cbe01007387 */ /* 0x000fe80000100800 */
[----:B------:R0:W-:Y:S04]  /*8810*/  STL [R1+0x10], R7 ;  /* 0x0000100701007387 */ /* 0x0001e80000100800 */
[----:B------:R-:W-:Y:S04]  /*8820*/  STL [R1+0x8], R193 ;  /* 0x000008c101007387 */ /* 0x000fe80000100800 */
[----:B0-----:R-:W4:Y:S01]  /*8830*/  LDL.LU R7, [R1+0xf8] ;  /* 0x0000f80001077983 */ /* 0x001f220000300800 */
[----:B------:R-:W-:-:S02]  /*8840*/  IADD3 R187, P3, R187, UR13, RZ ;  /* 0x0000000dbbbb7c10 */ /* 0x000fc4000ff7e0ff */
[----:B------:R-:W-:Y:S02]  /*8850*/  IADD3 R192, P4, R192, UR13, RZ ;  /* 0x0000000dc0c07c10 */ /* 0x000fe4000ff9e0ff */
[----:B------:R-:W-:Y:S02]  /*8860*/  IADD3.X R2, R2, UR14, RZ, P6, !PT ;  /* 0x0000000e02027c10 */ /* 0x000fe4000b7fe4ff */
[----:B------:R-:W-:Y:S01]  /*8870*/  IADD3.X R211, R211, UR14, RZ, P5, !PT ;  /* 0x0000000ed3d37c10 */ /* 0x000fe2000affe4ff */
[----:B------:R0:W-:Y:S01]  /*8880*/  STL [R1+0x44], R187 ;  /* 0x000044bb01007387 */ /* 0x0001e20000100800 */
[----:B------:R-:W-:Y:S02]  /*8890*/  IADD3 R210, P5, R210, UR13, RZ ;  /* 0x0000000dd2d27c10 */ /* 0x000fe4000ffbe0ff */
[----:B------:R-:W-:Y:S01]  /*88a0*/  IADD3.X R207, R207, UR14, RZ, P0, !PT ;  /* 0x0000000ecfcf7c10 */ /* 0x000fe200087fe4ff */
[----:B------:R-:W-:Y:S01]  /*88b0*/  STL [R1+0x4c], R192 ;  /* 0x00004cc001007387 */ /* 0x000fe20000100800 */
[----:B------:R-:W-:-:S03]  /*88c0*/  IADD3 R208, P6, R208, UR13, RZ ;  /* 0x0000000dd0d07c10 */ /* 0x000fc6000ffde0ff */
[----:B------:R1:W-:Y:S01]  /*88d0*/  STL [R1+0x20], R2 ;  /* 0x0000200201007387 */ /* 0x0003e20000100800 */
[----:B------:R-:W-:Y:S01]  /*88e0*/  IADD3.X R8, R8, UR14, RZ, P1, !PT ;  /* 0x0000000e08087c10 */ /* 0x000fe20008ffe4ff */
[----:B------:R-:W-:Y:S01]  /*88f0*/  UMOV UR5, 0xc0000010 ;  /* 0xc000001000057882 */ /* 0x000fe20000000000 */
[----:B------:R-:W-:Y:S01]  /*8900*/  IADD3.X R205, R205, UR14, RZ, P2, !PT ;  /* 0x0000000ecdcd7c10 */ /* 0x000fe200097fe4ff */
[----:B------:R-:W-:Y:S01]  /*8910*/  STL [R1+0x18], R211 ;  /* 0x000018d301007387 */ /* 0x000fe20000100800 */
[----:B------:R-:W-:Y:S01]  /*8920*/  UMOV UR7, 0xc0000010 ;  /* 0xc000001000077882 */ /* 0x000fe20000000000 */
[----:B0-----:R-:W0:Y:S02]  /*8930*/  LDC R187, c[0x0][0x238] ;  /* 0x00008e00ffbb7b82 */ /* 0x001e240000000800 */
[----:B-1----:R-:W2:Y:S04]  /*8940*/  LDL.LU R2, [R1+0xf4] ;  /* 0x0000f40001027983 */ /* 0x002ea80000300800 */
[----:B------:R-:W-:Y:S01]  /*8950*/  STL [R1+0x54], R210 ;  /* 0x000054d201007387 */ /* 0x000fe20000100800 */
[----:B----4-:R-:W-:-:S05]  /*8960*/  IADD3 R7, P0, R7, UR13, RZ ;  /* 0x0000000d07077c10 */ /* 0x010fca000ff1e0ff */
[----:B------:R1:W-:Y:S04]  /*8970*/  STL [R1+0x64], R7 ;  /* 0x0000640701007387 */ /* 0x0003e80000100800 */
[----:B------:R-:W-:Y:S04]  /*8980*/  STL [R1+0x5c], R208 ;  /* 0x00005cd001007387 */ /* 0x000fe80000100800 */
[----:B-1----:R-:W4:Y:S04]  /*8990*/  LDL.LU R7, [R1+0xf0] ;  /* 0x0000f00001077983 */ /* 0x002f280000300800 */
[----:B------:R-:W-:Y:S04]  /*89a0*/  STL [R1+0x28], R207 ;  /* 0x000028cf01007387 */ /* 0x000fe80000100800 */
[----:B------:R1:W-:Y:S04]  /*89b0*/  STL [R1+0x30], R8 ;  /* 0x0000300801007387 */ /* 0x0003e80000100800 */
[----:B-1----:R-:W4:Y:S01]  /*89c0*/  LDL.LU R8, [R1+0xec] ;  /* 0x0000ec0001087983 */ /* 0x002f220000300800 */
[----:B------:R-:W-:-:S02]  /*89d0*/  IADD3 R206, P1, R206, UR13, RZ ;  /* 0x0000000dcece7c10 */ /* 0x000fc4000ff3e0ff */
[----:B---3--:R-:W-:-:S03]  /*89e0*/  IADD3.X R5, R5, UR14, RZ, P3, !PT ;  /* 0x0000000e05057c10 */ /* 0x008fc60009ffe4ff */
[----:B------:R-:W-:Y:S04]  /*89f0*/  STL [R1+0x6c], R206 ;  /* 0x00006cce01007387 */ /* 0x000fe80000100800 */
[----:B------:R1:W-:Y:S04]  /*8a00*/  STL [R1+0x40], R5 ;  /* 0x0000400501007387 */ /* 0x0003e80000100800 */
[----:B------:R-:W-:Y:S04]  /*8a10*/  STL [R1+0x38], R205 ;  /* 0x000038cd01007387 */ /* 0x000fe80000100800 */
[----:B-1----:R-:W3:Y:S01]  /*8a20*/  LDL.LU R5, [R1+0xe8] ;  /* 0x0000e80001057983 */ /* 0x002ee20000300800 */
[----:B------:R-:W-:-:S02]  /*8a30*/  IADD3 R204, P2, R204, UR13, RZ ;  /* 0x0000000dcccc7c10 */ /* 0x000fc4000ff5e0ff */
[----:B------:R-:W-:-:S03]  /*8a40*/  IADD3 R203, P3, R203, UR13, RZ ;  /* 0x0000000dcbcb7c10 */ /* 0x000fc6000ff7e0ff */
[----:B------:R-:W-:Y:S01]  /*8a50*/  STL [R1+0x74], R204 ;  /* 0x000074cc01007387 */ /* 0x000fe20000100800 */
[----:B--2---:R-:W-:Y:S02]  /*8a60*/  IADD3.X R2, R2, UR14, RZ, P5, !PT ;  /* 0x0000000e02027c10 */ /* 0x004fe4000affe4ff */
[----:B------:R-:W-:Y:S02]  /*8a70*/  IADD3 R202, P5, R202, UR13, RZ ;  /* 0x0000000dcaca7c10 */ /* 0x000fe4000ffbe0ff */
[----:B----4-:R-:W-:Y:S02]  /*8a80*/  IADD3.X R8, R8, UR14, RZ, P4, !PT ;  /* 0x0000000e08087c10 */ /* 0x010fe4000a7fe4ff */
[----:B------:R-:W-:-:S03]  /*8a90*/  IADD3 R7, P4, R7, UR13, RZ ;  /* 0x0000000d07077c10 */ /* 0x000fc6000ff9e0ff */
[----:B------:R1:W-:Y:S04]  /*8aa0*/  STL [R1+0x48], R8 ;  /* 0x0000480801007387 */ /* 0x0003e80000100800 */
[----:B-1----:R-:W2:Y:S04]  /*8ab0*/  LDL.LU R8, [R1+0xe4] ;  /* 0x0000e40001087983 */ /* 0x002ea80000300800 */
[----:B------:R-:W-:Y:S04]  /*8ac0*/  STL [R1+0x7c], R203 ;  /* 0x00007ccb01007387 */ /* 0x000fe80000100800 */
[----:B------:R1:W-:Y:S04]  /*8ad0*/  STL [R1+0x84], R7 ;  /* 0x0000840701007387 */ /* 0x0003e80000100800 */
[----:B-1----:R-:W4:Y:S01]  /*8ae0*/  LDL.LU R7, [R1+0xe0] ;  /* 0x0000e00001077983 */ /* 0x002f220000300800 */
[----:B---3--:R-:W-:-:S02]  /*8af0*/  IADD3.X R5, R5, UR14, RZ, P0, !PT ;  /* 0x0000000e05057c10 */ /* 0x008fc400087fe4ff */
[----:B------:R-:W-:Y:S01]  /*8b00*/  IADD3.X R209, R209, UR14, RZ, P6, !PT ;  /* 0x0000000ed1d17c10 */ /* 0x000fe2000b7fe4ff */
[----:B------:R1:W-:Y:S04]  /*8b10*/  STL [R1+0x50], R2 ;  /* 0x0000500201007387 */ /* 0x0003e80000100800 */
[----:B-1----:R-:W3:Y:S04]  /*8b20*/  LDL.LU R2, [R1+0xdc] ;  /* 0x0000dc0001027983 */ /* 0x002ee80000300800 */
[----:B------:R-:W-:Y:S04]  /*8b30*/  STL [R1+0x8c], R202 ;  /* 0x00008cca01007387 */ /* 0x000fe80000100800 */
[----:B------:R1:W-:Y:S04]  /*8b40*/  STL [R1+0x60], R5 ;  /* 0x0000600501007387 */ /* 0x0003e80000100800 */
[----:B------:R-:W-:Y:S04]  /*8b50*/  STL [R1+0x58], R209 ;  /* 0x000058d101007387 */ /* 0x000fe80000100800 */
[----:B-1----:R-:W2:Y:S04]  /*8b60*/  LDL.LU R5, [R1+0xd8] ;  /* 0x0000d80001057983 */ /* 0x002ea80000300800 */
[----:B------:R-:W-:Y:S04]  /*8b70*/  STS.U8 [R4+UR9+0x1680], R191 ;  /* 0x001680bf04007988 */ /* 0x000fe80008000009 */
[----:B------:R-:W-:Y:S04]  /*8b80*/  STS.U8 [R4+UR9+0x1780], R194 ;  /* 0x001780c204007988 */ /* 0x000fe80008000009 */
[----:B------:R-:W-:Y:S04]  /*8b90*/  STS.U8 [R4+UR9+0x1880], R195 ;  /* 0x001880c304007988 */ /* 0x000fe80008000009 */
[----:B------:R-:W-:Y:S04]  /*8ba0*/  STS.U8 [R4+UR9+0x1980], R196 ;  /* 0x001980c404007988 */ /* 0x000fe80008000009 */
[----:B------:R-:W-:Y:S04]  /*8bb0*/  STS.U8 [R4+UR9+0x1a80], R197 ;  /* 0x001a80c504007988 */ /* 0x000fe80008000009 */
[----:B------:R-:W-:Y:S04]  /*8bc0*/  STS.U8 [R4+UR9+0x1b80], R198 ;  /* 0x001b80c604007988 */ /* 0x000fe80008000009 */
[----:B------:R-:W-:Y:S04]  /*8bd0*/  STS.U8 [R4+UR9+0x1c80], R199 ;  /* 0x001c80c704007988 */ /* 0x000fe80008000009 */
[----:B------:R-:W-:Y:S04]  /*8be0*/  STS.U8 [R4+UR9+0x1d80], R200 ;  /* 0x001d80c804007988 */ /* 0x000fe80008000009 */
[----:B------:R-:W-:Y:S01]  /*8bf0*/  STS.U8 [R4+UR9+0x1e80], R201 ;  /* 0x001e80c904007988 */ /* 0x000fe20008000009 */
[----:B------:R1:W-:Y:S06]  /*8c00*/  MEMBAR.ALL.CTA ;  /* 0x0000000000007992 */ /* 0x0003ec0000008000 */
[----:B-1----:R-:W1:Y:S02]  /*8c10*/  FENCE.VIEW.ASYNC.S ;  /* 0x00000000000073c6 */ /* 0x002e640000000000 */
[----:B-1----:R-:W-:Y:S06]  /*8c20*/  BAR.SYNC.DEFER_BLOCKING 0x0 ;  /* 0x0000000000007b1d */ /* 0x002fec0000010000 */
[----:B------:R-:W-:-:S06]  /*8c30*/  WARPGROUP.ARRIVE ;  /* 0x00000000000079c5 */ /* 0x000fcc0000000000 */
[----:B------:R-:W-:Y:S01]  /*8c40*/  QGMMA.64x256x32.F32.E4M3.E4M3 R24, gdesc[UR4], R24, gsb0 ;  /* 0x03e00000041879f3 */ /* 0x000fe20008000818 */
[----:B----4-:R-:W-:-:S05]  /*8c50*/  IADD3.X R7, R7, UR14, RZ, P1, !PT ;  /* 0x0000000e07077c10 */ /* 0x010fca0008ffe4ff */
[----:B------:R1:W-:Y:S04]  /*8c60*/  STL [R1+0x68], R7 ;  /* 0x0000680701007387 */ /* 0x0003e80000100800 */
[----:B-1----:R-:W4:Y:S01]  /*8c70*/  LDL.LU R7, [R1+0xd4] ;  /* 0x0000d40001077983 */ /* 0x002f220000300800 */
[----:B---3--:R-:W-:Y:S02]  /*8c80*/  IADD3.X R2, R2, UR14, RZ, P4, !PT ;  /* 0x0000000e02027c10 */ /* 0x008fe4000a7fe4ff */
[----:B------:R-:W-:Y:S02]  /*8c90*/  IADD3.X R188, R188, UR14, RZ, P2, !PT ;  /* 0x0000000ebcbc7c10 */ /* 0x000fe400097fe4ff */
[----:B------:R-:W-:Y:S01]  /*8ca0*/  IADD3.X R189, R189, UR14, RZ, P3, !PT ;  /* 0x0000000ebdbd7c10 */ /* 0x000fe20009ffe4ff */
[----:B------:R1:W-:Y:S04]  /*8cb0*/  STL [R1+0x80], R2 ;  /* 0x0000800201007387 */ /* 0x0003e80000100800 */
[----:B------:R-:W-:Y:S04]  /*8cc0*/  STL [R1+0x70], R188 ;  /* 0x000070bc01007387 */ /* 0x000fe80000100800 */
[----:B-1----:R1:W5:Y:S01]  /*8cd0*/  LDL.LU R2, [R1+0xd0] ;  /* 0x0000d00001027983 */ /* 0x0023620000300800 */
[----:B--2---:R-:W-:-:S03]  /*8ce0*/  IADD3.X R5, R5, UR14, RZ, P5, !PT ;  /* 0x0000000e05057c10 */ /* 0x004fc6000affe4ff */
[----:B------:R-:W-:Y:S04]  /*8cf0*/  STL [R1+0x78], R189 ;  /* 0x000078bd01007387 */ /* 0x000fe80000100800 */
[----:B------:R2:W-:Y:S02]  /*8d00*/  STL [R1+0x88], R5 ;  /* 0x0000880501007387 */ /* 0x0005e40000100800 */
[----:B--2---:R-:W2:Y:S01]  /*8d10*/  S2R R5, SR_TID.X ;  /* 0x0000000000057919 */ /* 0x004ea20000002100 */
[----:B------:R-:W-:-:S05]  /*8d20*/  VIADD R6, R6, 0xffffffff ;  /* 0xffffffff06067836 */ /* 0x000fca0000000000 */
[----:B------:R-:W-:Y:S01]  /*8d30*/  ISETP.NE.U32.AND P0, PT, R6, RZ, PT ;  /* 0x000000ff0600720c */ /* 0x000fe20003f05070 */
[----:B0-----:R-:W-:Y:S01]  /*8d40*/  IMAD.SHL.U32 R187, R187, 0x20, RZ ;  /* 0x00000020bbbb7824 */ /* 0x001fe200078e00ff */
[----:B------:R-:W-:-:S04]  /*8d50*/  UIADD3 UR12, UR12, -0x20, URZ ;  /* 0xffffffe00c0c7890 */ /* 0x000fc8000fffe03f */
[----:B------:R-:W-:Y:S02]  /*8d60*/  IADD3 R8, P6, R187, R8, RZ ;  /* 0x00000008bb087210 */ /* 0x000fe40007fde0ff */
[----:B--2---:R-:W-:Y:S01]  /*8d70*/  LOP3.LUT R5, R5, 0x1f, RZ, 0xc0, !PT ;  /* 0x0000001f05057812 */ /* 0x004fe200078ec0ff */
[----:B------:R-:W-:Y:S02]  /*8d80*/  WARPGROUP.DEPBAR.LE gsb0, 0x0 ;  /* 0x00008000000079c5 */ /* 0x000fe40000010000 */
[----:B----4-:R-:W-:Y:S02]  /*8d90*/  LEA.HI.X.SX32 R7, R187, R7, 0x1, P6 ;  /* 0x00000007bb077211 */ /* 0x010fe400030f0eff */
[----:B-1----:R-:W-:Y:S06]  /*8da0*/  @P0 BRA `(.L_x_1) ;  /* 0xffffffc800a80947 */ /* 0x002fec000383ffff */
.L_x_0:
[----:B------:R-:W2:Y:S01]  /*8db0*/  LDL.LU R187, [R1+0xcc] ;  /* 0x0000cc0001bb7983 */ /* 0x000ea20000300800 */
[----:B------:R-:W0:Y:S01]  /*8dc0*/  S2R R188, SR_TID.X ;  /* 0x0000000000bc7919 */ /* 0x000e220000002100 */
[----:B------:R-:W-:Y:S01]  /*8dd0*/  F2FP.SATFINITE.E4M3.F32.PACK_AB_MERGE_C R24, R25, R24, RZ ;  /* 0x000000181918723e */ /* 0x000fe200048070ff */
[----:B------:R-:W-:Y:S01]  /*8de0*/  ULDC.64 UR4, c[0x0][0x228] ;  /* 0x00008a0000047ab9 */ /* 0x000fe20000000a00 */
[----:B------:R-:W-:Y:S01]  /*8df0*/  F2FP.SATFINITE.E4M3.F32.PACK_AB_MERGE_C R26, R27, R26, RZ ;  /* 0x0000001a1b1a723e */ /* 0x000fe200048070ff */
[----:B------:R-:W3:Y:S01]  /*8e00*/  LDL.LU R153, [R1+0x94] ;  /* 0x0000940001997983 */ /* 0x000ee20000300800 */
[----:B------:R-:W-:Y:S01]  /*8e10*/  F2FP.SATFINITE.E4M3.F32.PACK_AB_MERGE_C R28, R29, R28, RZ ;  /* 0x0000001c1d1c723e */ /* 0x000fe200048070ff */
[----:B------:R-:W-:Y:S01]  /*8e20*/  ULDC UR6, c[0x0][0x22c] ;  /* 0x00008b0000067ab9 */ /* 0x000fe20000000800 */
[----:B-----5:R-:W1:Y:S01]  /*8e30*/  S2R R2, SR_TID.X ;  /* 0x0000000000027919 */ /* 0x020e620000002100 */
[----:B------:R-:W-:Y:S02]  /*8e40*/  F2FP.SATFINITE.E4M3.F32.PACK_AB_MERGE_C R30, R31, R30, RZ ;  /* 0x0000001e1f1e723e */ /* 0x000fe400048070ff */
[----:B------:R-:W-:-:S02]  /*8e50*/  F2FP.SATFINITE.E4M3.F32.PACK_AB_MERGE_C R32, R33, R32, RZ ;  /* 0x000000202120723e */ /* 0x000fc400048070ff */
[----:B------:R-:W-:Y:S02]  /*8e60*/  F2FP.SATFINITE.E4M3.F32.PACK_AB_MERGE_C R34, R35, R34, RZ ;  /* 0x000000222322723e */ /* 0x000fe400048070ff */
[----:B------:R-:W-:Y:S02]  /*8e70*/  F2FP.SATFINITE.E4M3.F32.PACK_AB_MERGE_C R40, R41, R40, RZ ;  /* 0x000000282928723e */ /* 0x000fe400048070ff */
[----:B------:R-:W-:Y:S02]  /*8e80*/  F2FP.SATFINITE.E4M3.F32.PACK_AB_MERGE_C R42, R43, R42, RZ ;  /* 0x0000002a2b2a723e */ /* 0x000fe400048070ff */
[----:B0-----:R-:W-:-:S04]  /*8e90*/  SHF.R.U32.HI R188, RZ, 0x6, R188 ;  /* 0x00000006ffbc7819 */ /* 0x001fc800000116bc */
[----:B------:R-:W-:Y:S01]  /*8ea0*/  SGXT.U32 R188, R188, 0x1 ;  /* 0x00000001bcbc781a */ /* 0x000fe20000000000 */
[C---:B-1----:R-:W-:Y:S02]  /*8eb0*/  IMAD.SHL.U32 R4, R2.reuse, 0x80, RZ ;  /* 0x0000008002047824 */ /* 0x042fe400078e00ff */
[----:B------:R-:W-:-:S03]  /*8ec0*/  IMAD.SHL.U32 R3, R2, 0x10, RZ ;  /* 0x0000001002037824 */ /* 0x000fc600078e00ff */
[----:B------:R-:W-:Y:S01]  /*8ed0*/  LOP3.LUT R6, R4, 0x400, RZ, 0xc0, !PT ;  /* 0x0000040004067812 */ /* 0x000fe200078ec0ff */
[----:B------:R-:W-:Y:S01]  /*8ee0*/  IMAD.SHL.U32 R4, R2, 0x8, RZ ;  /* 0x0000000802047824 */ /* 0x000fe200078e00ff */
[----:B------:R-:W-:-:S04]  /*8ef0*/  LOP3.LUT R3, R3, 0x70, RZ, 0xc0, !PT ;  /* 0x0000007003037812 */ /* 0x000fc800078ec0ff */
[----:B------:R-:W-:Y:S02]  /*8f00*/  IADD3 R3, R6, UR9, R3 ;  /* 0x0000000906037c10 */ /* 0x000fe4000fffe003 */
[----:B------:R-:W-:-:S05]  /*8f10*/  LOP3.LUT R4, R4, 0x380, RZ, 0xc0, !PT ;  /* 0x0000038004047812 */ /* 0x000fca00078ec0ff */
[----:B------:R-:W-:Y:S01]  /*8f20*/  IMAD.IADD R25, R4, 0x1, R3 ;  /* 0x0000000104197824 */ /* 0x000fe200078e0203 */
[----:B------:R-:W-:Y:S02]  /*8f30*/  F2FP.SATFINITE.E4M3.F32.PACK_AB_MERGE_C R44, R45, R44, RZ ;  /* 0x0000002c2d2c723e */ /* 0x000fe400048070ff */
[----:B------:R-:W-:Y:S02]  /*8f40*/  F2FP.SATFINITE.E4M3.F32.PACK_AB_MERGE_C R46, R47, R46, RZ ;  /* 0x0000002e2f2e723e */ /* 0x000fe400048070ff */
[----:B------:R-:W-:Y:S02]  /*8f50*/  F2FP.SATFINITE.E4M3.F32.PACK_AB_MERGE_C R48, R49, R48, RZ ;  /* 0x000000303130723e */ /* 0x000fe400048070ff */
[----:B------:R-:W-:Y:S02]  /*8f60*/  F2FP.SATFINITE.E4M3.F32.PACK_AB_MERGE_C R50, R51, R50, RZ ;  /* 0x000000323332723e */ /* 0x000fe400048070ff */
[----:B------:R-:W-:Y:S02]  /*8f70*/  LOP3.LUT R24, R24, 0xffff, RZ, 0xc0, !PT ;  /* 0x0000ffff18187812 */ /* 0x000fe400078ec0ff */
[----:B------:R-:W-:-:S02]  /*8f80*/  LOP3.LUT R26, R26, 0xffff, RZ, 0xc0, !PT ;  /* 0x0000ffff1a1a7812 */ /* 0x000fc400078ec0ff */
[----:B------:R-:W-:Y:S02]  /*8f90*/  LOP3.LUT R23, R28, 0xffff, RZ, 0xc0, !PT ;  /* 0x0000ffff1c177812 */ /* 0x000fe400078ec0ff */
[----:B------:R-:W-:Y:S02]  /*8fa0*/  LOP3.LUT R27, R30, 0xffff, RZ, 0xc0, !PT ;  /* 0x0000ffff1e1b7812 */ /* 0x000fe400078ec0ff */
[----:B------:R-:W-:Y:S02]  /*8fb0*/  LOP3.LUT R32, R32, 0xffff, RZ, 0xc0, !PT ;  /* 0x0000ffff20207812 */ /* 0x000fe400078ec0ff */
[----:B------:R-:W-:Y:S02]  /*8fc0*/  LOP3.LUT R34, R34, 0xffff, RZ, 0xc0, !PT ;  /* 0x0000ffff22227812 */ /* 0x000fe400078ec0ff */
[----:B------:R-:W-:Y:S02]  /*8fd0*/  LOP3.LUT R40, R40, 0xffff, RZ, 0xc0, !PT ;  /* 0x0000ffff28287812 */ /* 0x000fe400078ec0ff */
[----:B------:R-:W-:-:S02]  /*8fe0*/  LOP3.LUT R42, R42, 0xffff, RZ, 0xc0, !PT ;  /* 0x0000ffff2a2a7812 */ /* 0x000fc400078ec0ff */
[----:B------:R-:W-:Y:S02]  /*8ff0*/  LOP3.LUT R31, R44, 0xffff, RZ, 0xc0, !PT ;  /* 0x0000ffff2c1f7812 */ /* 0x000fe400078ec0ff */
[----:B------:R-:W-:Y:S02]  /*9000*/  LOP3.LUT R33, R46, 0xffff, RZ, 0xc0, !PT ;  /* 0x0000ffff2e217812 */ /* 0x000fe400078ec0ff */
[----:B------:R-:W-:Y:S02]  /*9010*/  LOP3.LUT R48, R48, 0xffff, RZ, 0xc0, !PT ;  /* 0x0000ffff30307812 */ /* 0x000fe400078ec0ff */
[----:B------:R-:W-:Y:S02]  /*9020*/  LOP3.LUT R50, R50, 0xffff, RZ, 0xc0, !PT ;  /* 0x0000ffff32327812 */ /* 0x000fe400078ec0ff */
[----:B------:R-:W-:Y:S02]  /*9030*/  F2FP.SATFINITE.E4M3.F32.PACK_AB_MERGE_C R56, R57, R56, RZ ;  /* 0x000000383938723e */ /* 0x000fe400048070ff */
[----:B------:R-:W-:-:S02]  /*9040*/  F2FP.SATFINITE.E4M3.F32.PACK_AB_MERGE_C R58, R59, R58, RZ ;  /* 0x0000003a3b3a723e */ /* 0x000fc400048070ff */
[----:B------:R-:W-:Y:S02]  /*9050*/  F2FP.SATFINITE.E4M3.F32.PACK_AB_MERGE_C R60, R61, R60, RZ ;  /* 0x0000003c3d3c723e */ /* 0x000fe400048070ff */
[----:B------:R-:W-:Y:S02]  /*9060*/  F2FP.SATFINITE.E4M3.F32.PACK_AB_MERGE_C R62, R63, R62, RZ ;  /* 0x0000003e3f3e723e */ /* 0x000fe400048070ff */
[----:B------:R-:W-:Y:S02]  /*9070*/  F2FP.SATFINITE.E4M3.F32.PACK_AB_MERGE_C R64, R65, R64, RZ ;  /* 0x000000404140723e */ /* 0x000fe400048070ff */
[----:B------:R-:W-:Y:S02]  /*9080*/  F2FP.SATFINITE.E4M3.F32.PACK_AB_MERGE_C R66, R67, R66, RZ ;  /* 0x000000424342723e */ /* 0x000fe400048070ff */
[----:B------:R-:W-:Y:S02]  /*9090*/  F2FP.SATFINITE.E4M3.F32.PACK_AB_MERGE_C R72, R73, R72, RZ ;  /* 0x000000484948723e */ /* 0x000fe400048070ff */
[----:B------:R-:W-:-:S02]  /*90a0*/  F2FP.SATFINITE.E4M3.F32.PACK_AB_MERGE_C R74, R75, R74, RZ ;  /* 0x0000004a4b4a723e */ /* 0x000fc400048070ff */
[----:B------:R-:W-:Y:S02]  /*90b0*/  F2FP.SATFINITE.E4M3.F32.PACK_AB_MERGE_C R76, R77, R76, RZ ;  /* 0x0000004c4d4c723e */ /* 0x000fe400048070ff */
[----:B------:R-:W-:Y:S02]  /*90c0*/  F2FP.SATFINITE.E4M3.F32.PACK_AB_MERGE_C R78, R79, R78, RZ ;  /* 0x0000004e4f4e723e */ /* 0x000fe400048070ff */
[----:B------:R-:W-:Y:S02]  /*90d0*/  F2FP.SATFINITE.E4M3.F32.PACK_AB_MERGE_C R80, R81, R80, RZ ;  /* 0x000000505150723e */ /* 0x000fe400048070ff */
[----:B------:R-:W-:Y:S02]  /*90e0*/  F2FP.SATFINITE.E4M3.F32.PACK_AB_MERGE_C R82, R83, R82, RZ ;  /* 0x000000525352723e */ /* 0x000fe400048070ff */
[----:B------:R-:W-:Y:S02]  /*90f0*/  PRMT R5, R24, 0x3340, R23 ;  /* 0x0000334018057816 */ /* 0x000fe40000000017 */
[----:B------:R-:W-:-:S02]  /*9100*/  PRMT R6, R26, 0x3340, R27 ;  /* 0x000033401a067816 */ /* 0x000fc4000000001b */
[----:B------:R-:W-:Y:S02]  /*9110*/  F2FP.SATFINITE.E4M3.F32.PACK_AB_MERGE_C R36, R37, R36, RZ ;  /* 0x000000242524723e */ /* 0x000fe400048070ff */
[--C-:B------:R-:W-:Y:S02]  /*9120*/  PRMT R8, R48, 0x3340, R1.reuse ;  /* 0x0000334030087816 */ /* 0x100fe40000000001 */
[----:B------:R-:W-:Y:S02]  /*9130*/  PRMT R10, R50, 0x3340, R1 ;  /* 0x00003340320a7816 */ /* 0x000fe40000000001 */
[----:B------:R-:W-:Y:S02]  /*9140*/  PRMT R7, R40, 0x3340, R31 ;  /* 0x0000334028077816 */ /* 0x000fe4000000001f */
[----:B------:R-:W-:Y:S02]  /*9150*/  PRMT R9, R42, 0x3340, R33 ;  /* 0x000033402a097816 */ /* 0x000fe40000000021 */
[----:B------:R-:W-:-:S02]  /*9160*/  F2FP.SATFINITE.E4M3.F32.PACK_AB_MERGE_C R38, R39, R38, RZ ;  /* 0x000000262726723e */ /* 0x000fc400048070ff */
        /* <DEDUP_REMOVED lines=24> */
[--C-:B------:R-:W-:Y:S02]  /*92f0*/  PRMT R12, R80, 0x3340, R1.reuse ;  /* 0x00003340500c7816 */ /* 0x100fe40000000001 */
[----:B------:R-:W-:Y:S02]  /*9300*/  PRMT R14, R82, 0x3340, R1 ;  /* 0x00003340520e7816 */ /* 0x000fe40000000001 */
[----:B------:R-:W-:Y:S02]  /*9310*/  PRMT R11, R72, 0x3340, R39 ;  /* 0x00003340480b7816 */ /* 0x000fe40000000027 */
[----:B------:R-:W-:Y:S02]  /*9320*/  PRMT R13, R74, 0x3340, R41 ;  /* 0x000033404a0d7816 */ /* 0x000fe40000000029 */
        /* <DEDUP_REMOVED lines=22> */
[--C-:B------:R-:W-:Y:S02]  /*9490*/  PRMT R16, R112, 0x3340, R1.reuse ;  /* 0x0000334070107816 */ /* 0x100fe40000000001 */
[----:B------:R-:W-:Y:S02]  /*94a0*/  PRMT R18, R114, 0x3340, R1 ;  /* 0x0000334072127816 */ /* 0x000fe40000000001 */
[----:B------:R-:W-:Y:S02]  /*94b0*/  PRMT R15, R104, 0x3340, R49 ;  /* 0x00003340680f7816 */ /* 0x000fe40000000031 */
[----:B------:R-:W-:-:S02]  /*94c0*/  PRMT R17, R106, 0x3340, R51 ;  /* 0x000033406a117816 */ /* 0x000fc40000000033 */
[----:B------:R-:W-:Y:S02]  /*94d0*/  F2FP.SATFINITE.E4M3.F32.PACK_AB_MERGE_C R54, R55, R54, RZ ;  /* 0x000000363736723e */ /* 0x000fe400048070ff */
        /* <DEDUP_REMOVED lines=9> */
[----:B------:R-:W-:Y:S02]  /*9570*/  PRMT R21, R138, 0x3340, R59 ;  /* 0x000033408a157816 */ /* 0x000fe4000000003b */
[----:B------:R-:W-:-:S02]  /*9580*/  PRMT R22, R146, 0x3340, R1 ;  /* 0x0000334092167816 */ /* 0x000fc40000000001 */
[----:B--2---:R-:W-:-:S04]  /*9590*/  LOP3.LUT R0, R187, UR8, R188, 0xfe, !PT ;  /* 0x00000008bb007c12 */ /* 0x004fc8000f8efebc */
[C---:B------:R-:W-:Y:S02]  /*95a0*/  LOP3.LUT R3, R0.reuse, 0xfe, RZ, 0xfc, !PT ;  /* 0x000000fe00037812 */ /* 0x040fe400078efcff */
[----:B------:R-:W-:Y:S02]  /*95b0*/  LOP3.LUT R4, R0, 0x2, RZ, 0xfc, !PT ;  /* 0x0000000200047812 */ /* 0x000fe400078efcff */
[----:B---3--:R-:W-:Y:S01]  /*95c0*/  ISETP.GE.AND P0, PT, R153, UR4, PT ;  /* 0x0000000499007c0c */ /* 0x008fe2000bf06270 */
[----:B------:R-:W-:-:S03]  /*95d0*/  ULDC UR4, c[0x0][0x22c] ;  /* 0x00008b0000047ab9 */ /* 0x000fc60000000800 */
[----:B------:R-:W-:Y:S01]  /*95e0*/  ISETP.LT.AND P1, PT, R3, UR6, !P0 ;  /* 0x0000000603007c0c */ /* 0x000fe2000c721270 */
[----:B------:R-:W-:Y:S01]  /*95f0*/  ULDC UR6, c[0x0][0x22c] ;  /* 0x00008b0000067ab9 */ /* 0x000fe20000000800 */
[----:B------:R-:W-:Y:S01]  /*9600*/  ISETP.LT.AND P3, PT, R4, UR4, !P0 ;  /* 0x0000000404007c0c */ /* 0x000fe2000c761270 */
[----:B------:R-:W-:Y:S01]  /*9610*/  ULDC UR4, c[0x0][0x22c] ;  /* 0x00008b0000047ab9 */ /* 0x000fe20000000800 */
[C---:B------:R-:W-:Y:S02]  /*9620*/  LOP3.LUT R4, R0.reuse, 0x4, RZ, 0xfc, !PT ;  /* 0x0000000400047812 */ /* 0x040fe400078efcff */
[----:B------:R-:W-:Y:S02]  /*9630*/  LOP3.LUT R3, R0, 0x6, RZ, 0xfc, !PT ;  /* 0x0000000600037812 */ /* 0x000fe400078efcff */
[----:B------:R-:W-:Y:S01]  /*9640*/  ISETP.LT.AND P4, PT, R4, UR4, !P0 ;  /* 0x0000000404007c0c */ /* 0x000fe2000c781270 */
[----:B------:R-:W-:Y:S01]  /*9650*/  ULDC UR4, c[0x0][0x244] ;  /* 0x0000910000047ab9 */ /* 0x000fe20000000800 */
[----:B------:R-:W-:Y:S01]  /*9660*/  ISETP.LT.AND P5, PT, R3, UR6, !P0 ;  /* 0x0000000603007c0c */ /* 0x000fe2000c7a1270 */
[----:B------:R-:W-:Y:S01]  /*9670*/  ULDC UR6, c[0x0][0x248] ;  /* 0x0000920000067ab9 */ /* 0x000fe20000000800 */
[----:B------:R-:W-:-:S02]  /*9680*/  PRMT R4, R32, 0x3340, R1 ;  /* 0x0000334020047816 */ /* 0x000fc40000000001 */
[----:B------:R-:W-:Y:S02]  /*9690*/  PRMT R3, R34, 0x3340, R1 ;  /* 0x0000334022037816 */ /* 0x000fe40000000001 */
[----:B------:R-:W-:Y:S02]  /*96a0*/  PRMT R5, R5, 0x5410, R4 ;  /* 0x0000541005057816 */ /* 0x000fe40000000004 */
[----:B------:R-:W-:Y:S02]  /*96b0*/  PRMT R6, R6, 0x5410, R3 ;  /* 0x0000541006067816 */ /* 0x000fe40000000003 */
[----:B------:R-:W-:Y:S02]  /*96c0*/  PRMT R4, R7, 0x5410, R8 ;  /* 0x0000541007047816 */ /* 0x000fe40000000008 */
[----:B------:R-:W-:Y:S02]  /*96d0*/  PRMT R3, R9, 0x5410, R10 ;  /* 0x0000541009037816 */ /* 0x000fe4000000000a */
        /* <DEDUP_REMOVED lines=23> */
[----:B------:R-:W-:Y:S02]  /*9850*/  SHF.R.U32.HI R15, RZ, 0x8, R24 ;  /* 0x00000008ff0f7819 */ /* 0x000fe40000011618 */
[----:B------:R-:W-:-:S02]  /*9860*/  SHF.R.U32.HI R18, RZ, 0x8, R26 ;  /* 0x00000008ff127819 */ /* 0x000fc4000001161a */
[----:B------:R-:W-:Y:S02]  /*9870*/  SHF.R.U32.HI R22, RZ, 0x8, R27 ;  /* 0x00000008ff167819 */ /* 0x000fe4000001161b */
        /* <DEDUP_REMOVED lines=11> */
[----:B------:R-:W-:Y:S02]  /*9930*/  PRMT R20, R136, 0x3340, R57 ;  /* 0x0000334088147816 */ /* 0x000fe40000000039 */
[----:B------:R-:W-:Y:S02]  /*9940*/  SHF.R.U32.HI R15, RZ, 0x8, R40 ;  /* 0x00000008ff0f7819 */ /* 0x000fe40000011628 */
[----:B------:R-:W-:Y:S02]  /*9950*/  SHF.R.U32.HI R18, RZ, 0x8, R42 ;  /* 0x00000008ff127819 */ /* 0x000fe4000001162a */
[----:B------:R-:W-:Y:S02]  /*9960*/  SHF.R.U32.HI R22, RZ, 0x8, R33 ;  /* 0x00000008ff167819 */ /* 0x000fe40000011621 */
[----:B------:R-:W-:Y:S02]  /*9970*/  PRMT R20, R20, 0x5410, R19 ;  /* 0x0000541014147816 */ /* 0x000fe40000000013 */
[----:B------:R-:W-:-:S02]  /*9980*/  LOP3.LUT R30, R15, 0xffff, RZ, 0xc0, !PT ;  /* 0x0000ffff0f1e7812 */ /* 0x000fc400078ec0ff */
[----:B------:R-:W-:Y:S02]  /*9990*/  SHF.R.U32.HI R19, RZ, 0x8, R23 ;  /* 0x00000008ff137819 */ /* 0x000fe40000011617 */
[----:B------:R-:W-:Y:S02]  /*99a0*/  LOP3.LUT R22, R22, 0xffff, RZ, 0xc0, !PT ;  /* 0x0000ffff16167812 */ /* 0x000fe400078ec0ff */
[----:B------:R-:W-:Y:S02]  /*99b0*/  LOP3.LUT R15, R18, 0xffff, RZ, 0xc0, !PT ;  /* 0x0000ffff120f7812 */ /* 0x000fe400078ec0ff */
[----:B------:R-:W-:Y:S02]  /*99c0*/  SHF.R.U32.HI R23, RZ, 0x8, R32 ;  /* 0x00000008ff177819 */ /* 0x000fe40000011620 */
[----:B------:R-:W-:Y:S02]  /*99d0*/  LOP3.LUT R19, R19, 0xffff, RZ, 0xc0, !PT ;  /* 0x0000ffff13137812 */ /* 0x000fe400078ec0ff */
[----:B------:R-:W-:-:S02]  /*99e0*/  PRMT R32, R15, 0x3340, R22 ;  /* 0x000033400f207816 */ /* 0x000fc40000000016 */
[----:B------:R-:W-:Y:S02]  /*99f0*/  SHF.R.U32.HI R15, RZ, 0x8, R56 ;  /* 0x00000008ff0f7819 */ /* 0x000fe40000011638 */
[----:B------:R-:W-:Y:S02]  /*9a00*/  SHF.R.U32.HI R18, RZ, 0x8, R58 ;  /* 0x00000008ff127819 */ /* 0x000fe4000001163a */
[----:B------:R-:W-:Y:S02]  /*9a10*/  SHF.R.U32.HI R22, RZ, 0x8, R37 ;  /* 0x00000008ff167819 */ /* 0x000fe40000011625 */
[----:B------:R-:W-:Y:S02]  /*9a20*/  SHF.R.U32.HI R24, RZ, 0x8, R34 ;  /* 0x00000008ff187819 */ /* 0x000fe40000011622 */
[----:B------:R-:W-:Y:S02]  /*9a30*/  PRMT R26, R26, 0x3340, R19 ;  /* 0x000033401a1a7816 */ /* 0x000fe40000000013 */
[----:B------:R-:W-:-:S02]  /*9a40*/  SHF.R.U32.HI R19, RZ, 0x8, R31 ;  /* 0x00000008ff137819 */ /* 0x000fc4000001161f */
[----:B------:R-:W-:Y:S02]  /*9a50*/  LOP3.LUT R34, R15, 0xffff, RZ, 0xc0, !PT ;  /* 0x0000ffff0f227812 */ /* 0x000fe400078ec0ff */
[----:B------:R-:W-:Y:S02]  /*9a60*/  LOP3.LUT R22, R22, 0xffff, RZ, 0xc0, !PT ;  /* 0x0000ffff16167812 */ /* 0x000fe400078ec0ff */
[----:B------:R-:W-:Y:S02]  /*9a70*/  LOP3.LUT R15, R18, 0xffff, RZ, 0xc0, !PT ;  /* 0x0000ffff120f7812 */ /* 0x000fe400078ec0ff */
[----:B------:R-:W-:Y:S02]  /*9a80*/  LOP3.LUT R19, R19, 0xffff, RZ, 0xc0, !PT ;  /* 0x0000ffff13137812 */ /* 0x000fe400078ec0ff */
[----:B------:R-:W-:Y:S02]  /*9a90*/  PRMT R37, R15, 0x3340, R22 ;  /* 0x000033400f257816 */ /* 0x000fe40000000016 */
[----:B------:R-:W-:-:S02]  /*9aa0*/  SHF.R.U32.HI R15, RZ, 0x8, R72 ;  /* 0x00000008ff0f7819 */ /* 0x000fc40000011648 */
[----:B------:R-:W-:Y:S02]  /*9ab0*/  SHF.R.U32.HI R18, RZ, 0x8, R74 ;  /* 0x00000008ff127819 */ /* 0x000fe4000001164a */
[----:B------:R-:W-:Y:S02]  /*9ac0*/  SHF.R.U32.HI R22, RZ, 0x8, R41 ;  /* 0x00000008ff167819 */ /* 0x000fe40000011629 */
[----:B------:R-:W-:Y:S02]  /*9ad0*/  PRMT R30, R30, 0x3340, R19 ;  /* 0x000033401e1e7816 */ /* 0x000fe40000000013 */
[----:B------:R-:W-:Y:S02]  /*9ae0*/  SHF.R.U32.HI R19, RZ, 0x8, R35 ;  /* 0x00000008ff137819 */ /* 0x000fe40000011623 */
[----:B------:R-:W-:Y:S02]  /*9af0*/  LOP3.LUT R42, R15, 0xffff, RZ, 0xc0, !PT ;  /* 0x0000ffff0f2a7812 */ /* 0x000fe400078ec0ff */
[----:B------:R-:W-:-:S02]  /*9b00*/  LOP3.LUT R22, R22, 0xffff, RZ, 0xc0, !PT ;  /* 0x0000ffff16167812 */ /* 0x000fc400078ec0ff */
[----:B------:R-:W-:Y:S02]  /*9b10*/  LOP3.LUT R15, R18, 0xffff, RZ, 0xc0, !PT ;  /* 0x0000ffff120f7812 */ /* 0x000fe400078ec0ff */
[----:B------:R-:W-:Y:S02]  /*9b20*/  LOP3.LUT R19, R19, 0xffff, RZ, 0xc0, !PT ;  /* 0x0000ffff13137812 */ /* 0x000fe400078ec0ff */
[----:B------:R-:W-:Y:S02]  /*9b30*/  PRMT R43, R15, 0x3340, R22 ;  /* 0x000033400f2b7816 */ /* 0x000fe40000000016 */
[----:B------:R-:W-:Y:S02]  /*9b40*/  SHF.R.U32.HI R15, RZ, 0x8, R88 ;  /* 0x00000008ff0f7819 */ /* 0x000fe40000011658 */
[----:B------:R-:W-:Y:S02]  /*9b50*/  PRMT R34, R34, 0x3340, R19 ;  /* 0x0000334022227816 */ /* 0x000fe40000000013 */
[----:B------:R-:W-:-:S02]  /*9b60*/  SHF.R.U32.HI R18, RZ, 0x8, R90 ;  /* 0x00000008ff127819 */ /* 0x000fc4000001165a */
[----:B------:R-:W-:Y:S02]  /*9b70*/  SHF.R.U32.HI R22, RZ, 0x8, R47 ;  /* 0x00000008ff167819 */ /* 0x000fe4000001162f */
[----:B------:R-:W-:Y:S02]  /*9b80*/  SHF.R.U32.HI R19, RZ, 0x8, R39 ;  /* 0x00000008ff137819 */ /* 0x000fe40000011627 */
[----:B------:R-:W-:Y:S02]  /*9b90*/  LOP3.LUT R46, R15, 0xffff, RZ, 0xc0, !PT ;  /* 0x0000ffff0f2e7812 */ /* 0x000fe400078ec0ff */
[----:B------:R-:W-:Y:S02]  /*9ba0*/  LOP3.LUT R22, R22, 0xffff, RZ, 0xc0, !PT ;  /* 0x0000ffff16167812 */ /* 0x000fe400078ec0ff */
[----:B------:R-:W-:Y:S02]  /*9bb0*/  LOP3.LUT R15, R18, 0xffff, RZ, 0xc0, !PT ;  /* 0x0000ffff120f7812 */ /* 0x000fe400078ec0ff */
[----:B------:R-:W-:-:S02]  /*9bc0*/  LOP3.LUT R19, R19, 0xffff, RZ, 0xc0, !PT ;  /* 0x0000ffff13137812 */ /* 0x000fc400078ec0ff */
[----:B------:R-:W-:Y:S02]  /*9bd0*/  LOP3.LUT R24, R24, 0xffff, RZ, 0xc0, !PT ;  /* 0x0000ffff18187812 */ /* 0x000fe400078ec0ff */
[----:B------:R-:W-:Y:S02]  /*9be0*/  PRMT R47, R15, 0x3340, R22 ;  /* 0x000033400f2f7816 */ /* 0x000fe40000000016 */
[----:B------:R-:W-:Y:S02]  /*9bf0*/  PRMT R42, R42, 0x3340, R19 ;  /* 0x000033402a2a7816 */ /* 0x000fe40000000013 */
[----:B------:R-:W-:Y:S02]  /*9c00*/  SHF.R.U32.HI R15, RZ, 0x8, R104 ;  /* 0x00000008ff0f7819 */ /* 0x000fe40000011668 */
[----:B------:R-:W-:Y:S02]  /*9c10*/  SHF.R.U32.HI R19, RZ, 0x8, R45 ;  /* 0x00000008ff137819 */ /* 0x000fe4000001162d */
[----:B------:R-:W-:-:S02]  /*9c20*/  SHF.R.U32.HI R18, RZ, 0x8, R106 ;  /* 0x00000008ff127819 */ /* 0x000fc4000001166a */
[----:B------:R-:W-:Y:S02]  /*9c30*/  SHF.R.U32.HI R22, RZ, 0x8, R51 ;  /* 0x00000008ff167819 */ /* 0x000fe40000011633 */
[----:B------:R-:W-:Y:S02]  /*9c40*/  PRMT R29, R24, 0x3340, R1 ;  /* 0x00003340181d7816 */ /* 0x000fe40000000001 */
[----:B------:R-:W-:Y:S02]  /*9c50*/  SHF.R.U32.HI R24, RZ, 0x8, R50 ;  /* 0x00000008ff187819 */ /* 0x000fe40000011632 */
        /* <DEDUP_REMOVED lines=10> */
[----:B------:R-:W-:Y:S02]  /*9d00*/  LOP3.LUT R23, R23, 0xffff, RZ, 0xc0, !PT ;  /* 0x0000ffff17177812 */ /* 0x000fe400078ec0ff */
[----:B------:R-:W-:Y:S02]  /*9d10*/  LOP3.LUT R19, R19, 0xffff, RZ, 0xc0, !PT ;  /* 0x0000ffff13137812 */ /* 0x000fe400078ec0ff */
[----:B------:R-:W-:Y:S02]  /*9d20*/  LOP3.LUT R58, R15, 0xffff, RZ, 0xc0, !PT ;  /* 0x0000ffff0f3a7812 */ /* 0x000fe400078ec0ff */
[----:B------:R-:W-:Y:S02]  /*9d30*/  LOP3.LUT R22, R22, 0xffff, RZ, 0xc0, !PT ;  /* 0x0000ffff16167812 */ /* 0x000fe400078ec0ff */
[----:B------:R-:W-:-:S02]  /*9d40*/  LOP3.LUT R15, R18, 0xffff, RZ, 0xc0, !PT ;  /* 0x0000ffff120f7812 */ /* 0x000fc400078ec0ff */
[----:B------:R-:W-:Y:S02]  /*9d50*/  PRMT R27, R23, 0x3340, R152 ;  /* 0x00003340171b7816 */ /* 0x000fe40000000098 */
[----:B------:R-:W-:Y:S02]  /*9d60*/  PRMT R50, R50, 0x3340, R19 ;  /* 0x0000334032327816 */ /* 0x000fe40000000013 */
[----:B------:R-:W-:Y:S02]  /*9d70*/  SHF.R.U32.HI R23, RZ, 0x8, R48 ;  /* 0x00000008ff177819 */ /* 0x000fe40000011630 */
        /* <DEDUP_REMOVED lines=10> */
[----:B------:R-:W-:Y:S02]  /*9e20*/  LOP3.LUT R15, R18, 0xffff, RZ, 0xc0, !PT ;  /* 0x0000ffff120f7812 */ /* 0x000fe400078ec0ff */
[----:B------:R-:W-:Y:S02]  /*9e30*/  PRMT R31, R23, 0x3340, R152 ;  /* 0x00003340171f7816 */ /* 0x000fe40000000098 */
[----:B------:R-:W-:Y:S02]  /*9e40*/  PRMT R58, R58, 0x3340, R19 ;  /* 0x000033403a3a7816 */ /* 0x000fe40000000013 */
[----:B------:R-:W-:Y:S02]  /*9e50*/  PRMT R33, R24, 0x3340, R1 ;  /* 0x0000334018217816 */ /* 0x000fe40000000001 */
[----:B------:R-:W-:-:S02]  /*9e60*/  SHF.R.U32.HI R23, RZ, 0x8, R64 ;  /* 0x00000008ff177819 */ /* 0x000fc40000011640 */
[----:B------:R-:W-:Y:S02]  /*9e70*/  SHF.R.U32.HI R19, RZ, 0x8, R57 ;  /* 0x00000008ff137819 */ /* 0x000fe40000011639 */
[----:B------:R-:W-:Y:S02]  /*9e80*/  SHF.R.U32.HI R24, RZ, 0x8, R66 ;  /* 0x00000008ff187819 */ /* 0x000fe40000011642 */
[----:B------:R-:W-:Y:S02]  /*9e90*/  PRMT R57, R15, 0x3340, R22 ;  /* 0x000033400f397816 */ /* 0x000fe40000000016 */
[----:B------:R-:W-:Y:S02]  /*9ea0*/  PRMT R27, R26, 0x5410, R27 ;  /* 0x000054101a1b7816 */ /* 0x000fe4000000001b */
[----:B------:R-:W-:Y:S02]  /*9eb0*/  PRMT R18, R28, 0x5410, R29 ;  /* 0x000054101c127816 */ /* 0x000fe4000000001d */
[----:B------:R-:W-:-:S02]  /*9ec0*/  LOP3.LUT R36, R36, 0xffff, RZ, 0xc0, !PT ;  /* 0x0000ffff24247812 */ /* 0x000fc400078ec0ff */
[----:B------:R-:W-:Y:S02]  /*9ed0*/  LOP3.LUT R15, R38, 0xffff, RZ, 0xc0, !PT ;  /* 0x0000ffff260f7812 */ /* 0x000fe400078ec0ff */
[----:B------:R-:W-:Y:S02]  /*9ee0*/  LOP3.LUT R23, R23, 0xffff, RZ, 0xc0, !PT ;  /* 0x0000ffff17177812 */ /* 0x000fe400078ec0ff */
[----:B------:R-:W-:Y:S02]  /*9ef0*/  LOP3.LUT R24, R24, 0xffff, RZ, 0xc0, !PT ;  /* 0x0000ffff18187812 */ /* 0x000fe400078ec0ff */
[----:B------:R-:W-:Y:S02]  /*9f00*/  PRMT R22, R30, 0x5410, R31 ;  /* 0x000054101e167816 */ /* 0x000fe4000000001f */
[--C-:B------:R-:W-:Y:S02]  /*9f10*/  PRMT R28, R5, 0x4210, R36.reuse ;  /* 0x00004210051c7816 */ /* 0x100fe40000000024 */
[----:B------:R-:W-:-:S02]  /*9f20*/  PRMT R29, R27, 0x5210, R36 ;  /* 0x000052101b1d7816 */ /* 0x000fc40000000024 */
[--C-:B------:R-:W-:Y:S02]  /*9f30*/  PRMT R30, R6, 0x4210, R15.reuse ;  /* 0x00004210061e7816 */ /* 0x100fe4000000000f */
[----:B------:R-:W-:Y:S01]  /*9f40*/  PRMT R31, R18, 0x5210, R15 ;  /* 0x00005210121f7816 */ /* 0x000fe2000000000f */
[----:B------:R-:W-:Y:S01]  /*9f50*/  BAR.SYNC.DEFER_BLOCKING 0x0 ;  /* 0x0000000000007b1d */ /* 0x000fe20000010000 */
[----:B------:R-:W-:Y:S02]  /*9f60*/  PRMT R35, R23, 0x3340, R152 ;  /* 0x0000334017237816 */ /* 0x000fe40000000098 */
[----:B------:R-:W-:Y:S02]  /*9f70*/  PRMT R40, R24, 0x3340, R1 ;  /* 0x0000334018287816 */ /* 0x000fe40000000001 */
[----:B------:R-:W-:Y:S02]  /*9f80*/  SHF.R.U32.HI R23, RZ, 0x8, R80 ;  /* 0x00000008ff177819 */ /* 0x000fe40000011650 */
[----:B------:R-:W-:-:S02]  /*9f90*/  SHF.R.U32.HI R24, RZ, 0x8, R82 ;  /* 0x00000008ff187819 */ /* 0x000fc40000011652 */
[----:B------:R-:W-:Y:S02]  /*9fa0*/  LOP3.LUT R23, R23, 0xffff, RZ, 0xc0, !PT ;  /* 0x0000ffff17177812 */ /* 0x000fe400078ec0ff */
[----:B------:R-:W-:Y:S02]  /*9fb0*/  LOP3.LUT R24, R24, 0xffff, RZ, 0xc0, !PT ;  /* 0x0000ffff18187812 */ /* 0x000fe400078ec0ff */
[----:B------:R-:W-:Y:S02]  /*9fc0*/  PRMT R39, R23, 0x3340, R152 ;  /* 0x0000334017277816 */ /* 0x000fe40000000098 */
[----:B------:R-:W-:Y:S02]  /*9fd0*/  PRMT R44, R24, 0x3340, R1 ;  /* 0x00003340182c7816 */ /* 0x000fe40000000001 */
[----:B------:R-:W-:Y:S01]  /*9fe0*/  SHF.R.U32.HI R23, RZ, 0x8, R96 ;  /* 0x00000008ff177819 */ /* 0x000fe20000011660 */
[----:B------:R-:W-:Y:S01]  /*9ff0*/  STSM.16.M88.4 [R25], R28 ;  /* 0x0000001c19007844 */ /* 0x000fe20000000200 */
[----:B------:R-:W-:-:S02]  /*a000*/  SHF.R.U32.HI R24, RZ, 0x8, R98 ;  /* 0x00000008ff187819 */ /* 0x000fc40000011662 */
[----:B------:R-:W-:Y:S02]  /*a010*/  LOP3.LUT R23, R23, 0xffff, RZ, 0xc0, !PT ;  /* 0x0000ffff17177812 */ /* 0x000fe400078ec0ff */
[----:B------:R-:W-:Y:S02]  /*a020*/  LOP3.LUT R24, R24, 0xffff, RZ, 0xc0, !PT ;  /* 0x0000ffff18187812 */ /* 0x000fe400078ec0ff */
[----:B------:R-:W-:Y:S02]  /*a030*/  PRMT R45, R23, 0x3340, R152 ;  /* 0x00003340172d7816 */ /* 0x000fe40000000098 */
[----:B------:R-:W-:Y:S02]  /*a040*/  PRMT R48, R24, 0x3340, R1 ;  /* 0x0000334018307816 */ /* 0x000fe40000000001 */
[----:B------:R-:W-:Y:S02]  /*a050*/  SHF.R.U32.HI R23, RZ, 0x8, R112 ;  /* 0x00000008ff177819 */ /* 0x000fe40000011670 */
[----:B------:R-:W-:-:S02]  /*a060*/  LOP3.LUT R2, R2, 0x7f, RZ, 0xc0, !PT ;  /* 0x0000007f02027812 */ /* 0x000fc400078ec0ff */
[----:B------:R-:W-:Y:S02]  /*a070*/  SHF.R.U32.HI R24, RZ, 0x8, R114 ;  /* 0x00000008ff187819 */ /* 0x000fe40000011672 */
[----:B------:R-:W-:Y:S02]  /*a080*/  PRMT R33, R32, 0x5410, R33 ;  /* 0x0000541020217816 */ /* 0x000fe40000000021 */
[----:B------:R-:W-:Y:S02]  /*a090*/  LOP3.LUT R56, R23, 0xffff, RZ, 0xc0, !PT ;  /* 0x0000ffff17387812 */ /* 0x000fe400078ec0ff */
[----:B------:R-:W-:Y:S02]  /*a0a0*/  LOP3.LUT R54, R54, 0xffff, RZ, 0xc0, !PT ;  /* 0x0000ffff36367812 */ /* 0x000fe400078ec0ff */
[----:B------:R-:W-:Y:S01]  /*a0b0*/  LEA R2, R2, UR9, 0x4 ;  /* 0x0000000902027c11 */ /* 0x000fe2000f8e20ff */
[----:B------:R-:W-:Y:S01]  /*a0c0*/  BAR.SYNC.DEFER_BLOCKING 0x0 ;  /* 0x0000000000007b1d */ /* 0x000fe20000010000 */
[----:B------:R-:W-:-:S02]  /*a0d0*/  LOP3.LUT R24, R24, 0xffff, RZ, 0xc0, !PT ;  /* 0x0000ffff18187812 */ /* 0x000fc400078ec0ff */
[----:B------:R-:W-:Y:S02]  /*a0e0*/  PRMT R26, R42, 0x5410, R39 ;  /* 0x000054102a1a7816 */ /* 0x000fe40000000027 */
[----:B------:R-:W-:Y:S02]  /*a0f0*/  PRMT R49, R56, 0x3340, R1 ;  /* 0x0000334038317816 */ /* 0x000fe40000000001 */
[----:B------:R-:W-:Y:S02]  /*a100*/  PRMT R41, R34, 0x5410, R35 ;  /* 0x0000541022297816 */ /* 0x000fe40000000023 */
[----:B------:R-:W-:Y:S02]  /*a110*/  PRMT R39, R33, 0x5210, R54 ;  /* 0x0000521021277816 */ /* 0x000fe40000000036 */
[----:B------:R-:W-:Y:S02]  /*a120*/  PRMT R56, R24, 0x3340, R1 ;  /* 0x0000334018387816 */ /* 0x000fe40000000001 */
[----:B------:R-:W-:-:S02]  /*a130*/  SHF.R.U32.HI R23, RZ, 0x8, R128 ;  /* 0x00000008ff177819 */ /* 0x000fc40000011680 */
[----:B------:R-:W-:Y:S02]  /*a140*/  SHF.R.U32.HI R24, RZ, 0x8, R130 ;  /* 0x00000008ff187819 */ /* 0x000fe40000011682 */
[----:B------:R-:W-:Y:S02]  /*a150*/  LOP3.LUT R60, R23, 0xffff, RZ, 0xc0, !PT ;  /* 0x0000ffff173c7812 */ /* 0x000fe400078ec0ff */
[----:B------:R-:W-:Y:S01]  /*a160*/  LOP3.LUT R24, R24, 0xffff, RZ, 0xc0, !PT ;  /* 0x0000ffff18187812 */ /* 0x000fe200078ec0ff */
[----:B------:R-:W0:Y:S01]  /*a170*/  LDS.128 R32, [R2] ;  /* 0x0000000002207984 */ /* 0x000e220000000c00 */
[--C-:B------:R-:W-:Y:S02]  /*a180*/  PRMT R53, R60, 0x3340, R1.reuse ;  /* 0x000033403c357816 */ /* 0x100fe40000000001 */
[----:B------:R-:W-:Y:S02]  /*a190*/  PRMT R60, R24, 0x3340, R1 ;  /* 0x00003340183c7816 */ /* 0x000fe40000000001 */
[----:B------:R-:W-:-:S02]  /*a1a0*/  SHF.R.U32.HI R23, RZ, 0x8, R144 ;  /* 0x00000008ff177819 */ /* 0x000fc40000011690 */
[----:B------:R-:W-:Y:S02]  /*a1b0*/  SHF.R.U32.HI R24, RZ, 0x8, R146 ;  /* 0x00000008ff187819 */ /* 0x000fe40000011692 */
[----:B------:R-:W-:Y:S02]  /*a1c0*/  LOP3.LUT R64, R23, 0xffff, RZ, 0xc0, !PT ;  /* 0x0000ffff17407812 */ /* 0x000fe400078ec0ff */
[----:B------:R-:W-:Y:S02]  /*a1d0*/  LOP3.LUT R24, R24, 0xffff, RZ, 0xc0, !PT ;  /* 0x0000ffff18187812 */ /* 0x000fe400078ec0ff */
[----:B------:R-:W-:Y:S02]  /*a1e0*/  LOP3.LUT R5, R52, 0xffff, RZ, 0xc0, !PT ;  /* 0x0000ffff34057812 */ /* 0x000fe400078ec0ff */
[--C-:B------:R-:W-:Y:S02]  /*a1f0*/  PRMT R23, R64, 0x3340, R1.reuse ;  /* 0x0000334040177816 */ /* 0x100fe40000000001 */
[----:B------:R-:W-:-:S02]  /*a200*/  PRMT R64, R24, 0x3340, R1 ;  /* 0x0000334018407816 */ /* 0x000fc40000000001 */
[----:B------:R-:W-:Y:S02]  /*a210*/  PRMT R24, R37, 0x5410, R40 ;  /* 0x0000541025187816 */ /* 0x000fe40000000028 */
[--C-:B------:R-:W-:Y:S02]  /*a220*/  PRMT R36, R4, 0x4210, R5.reuse ;  /* 0x0000421004247816 */ /* 0x100fe40000000005 */
[----:B------:R-:W-:Y:S02]  /*a230*/  PRMT R37, R22, 0x5210, R5 ;  /* 0x0000521016257816 */ /* 0x000fe40000000005 */
[----:B------:R-:W-:Y:S01]  /*a240*/  PRMT R38, R3, 0x4210, R54 ;  /* 0x0000421003267816 */ /* 0x000fe20000000036 */
[----:B------:R-:W-:Y:S06]  /*a250*/  BAR.SYNC.DEFER_BLOCKING 0x0 ;  /* 0x0000000000007b1d */ /* 0x000fec0000010000 */
[----:B------:R1:W-:Y:S02]  /*a260*/  STSM.16.M88.4 [R25], R36 ;  /* 0x0000002419007844 */ /* 0x0003e40000000200 */
[----:B------:R-:W-:Y:S01]  /*a270*/  BAR.SYNC.DEFER_BLOCKING 0x0 ;  /* 0x0000000000007b1d */ /* 0x000fe20000010000 */
[----:B------:R-:W-:-:S02]  /*a280*/  F2FP.SATFINITE.E4M3.F32.PACK_AB_MERGE_C R68, R69, R68, RZ ;  /* 0x000000444544723e */ /* 0x000fc400048070ff */
[----:B------:R-:W-:Y:S02]  /*a290*/  F2FP.SATFINITE.E4M3.F32.PACK_AB_MERGE_C R70, R71, R70, RZ ;  /* 0x000000464746723e */ /* 0x000fe400048070ff */
[----:B------:R-:W-:Y:S02]  /*a2a0*/  LOP3.LUT R19, R19, 0xffff, RZ, 0xc0, !PT ;  /* 0x0000ffff13137812 */ /* 0x000fe400078ec0ff */
[----:B------:R-:W-:Y:S01]  /*a2b0*/  LOP3.LUT R68, R68, 0xffff, RZ, 0xc0, !PT ;  /* 0x0000ffff44447812 */ /* 0x000fe200078ec0ff */
[----:B------:R-:W2:Y:S01]  /*a2c0*/  LDS.128 R28, [R2] ;  /* 0x00000000021c7984 */ /* 0x000ea20000000c00 */
[----:B------:R-:W-:Y:S02]  /*a2d0*/  LOP3.LUT R3, R70, 0xffff, RZ, 0xc0, !PT ;  /* 0x0000ffff46037812 */ /* 0x000fe400078ec0ff */
[----:B------:R-:W-:Y:S02]  /*a2e0*/  PRMT R62, R62, 0x3340, R19 ;  /* 0x000033403e3e7816 */ /* 0x000fe40000000013 */
[----:B------:R-:W-:-:S02]  /*a2f0*/  PRMT R19, R43, 0x5410, R44 ;  /* 0x000054102b137816 */ /* 0x000fc4000000002c */
[--C-:B------:R-:W-:Y:S02]  /*a300*/  PRMT R40, R9, 0x4210, R68.reuse ;  /* 0x0000421009287816 */ /* 0x100fe40000000044 */
[----:B------:R-:W-:Y:S02]  /*a310*/  PRMT R41, R41, 0x5210, R68 ;  /* 0x0000521029297816 */ /* 0x000fe40000000044 */
[--C-:B------:R-:W-:Y:S02]  /*a320*/  PRMT R42, R10, 0x4210, R3.reuse ;  /* 0x000042100a2a7816 */ /* 0x100fe40000000003 */
[----:B------:R-:W-:Y:S01]  /*a330*/  PRMT R43, R24, 0x5210, R3 ;  /* 0x00005210182b7816 */ /* 0x000fe20000000003 */
[----:B------:R-:W-:Y:S01]  /*a340*/  BAR.SYNC.DEFER_BLOCKING 0x0 ;  /* 0x0000000000007b1d */ /* 0x000fe20000010000 */
[----:B------:R-:W-:-:S05]  /*a350*/  F2FP.SATFINITE.E4M3.F32.PACK_AB_MERGE_C R86, R87, R86, RZ ;  /* 0x000000565756723e */ /* 0x000fca00048070ff */
[----:B------:R3:W-:Y:S01]  /*a360*/  STSM.16.M88.4 [R25], R40 ;  /* 0x0000002819007844 */ /* 0x0007e20000000200 */
[----:B------:R-:W-:-:S04]  /*a370*/  LOP3.LUT R86, R86, 0xffff, RZ, 0xc0, !PT ;  /* 0x0000ffff56567812 */ /* 0x000fc800078ec0ff */
[----:B-1----:R-:W-:Y:S01]  /*a380*/  PRMT R38, R7, 0x4210, R86 ;  /* 0x0000421007267816 */ /* 0x002fe20000000056 */
[----:B------:R-:W-:Y:S01]  /*a390*/  BAR.SYNC.DEFER_BLOCKING 0x0 ;  /* 0x0000000000007b1d */ /* 0x000fe20000010000 */
[----:B------:R-:W-:-:S04]  /*a3a0*/  F2FP.SATFINITE.E4M3.F32.PACK_AB_MERGE_C R84, R85, R84, RZ ;  /* 0x000000545554723e */ /* 0x000fc800048070ff */
[----:B------:R-:W-:Y:S01]  /*a3b0*/  LOP3.LUT R3, R84, 0xffff, RZ, 0xc0, !PT ;  /* 0x0000ffff54037812 */ /* 0x000fe200078ec0ff */
[----:B------:R-:W1:Y:S03]  /*a3c0*/  LDS.128 R4, [R2] ;  /* 0x0000000002047984 */ /* 0x000e660000000c00 */
[--C-:B------:R-:W-:Y:S02]  /*a3d0*/  PRMT R36, R8, 0x4210, R3.reuse ;  /* 0x0000421008247816 */ /* 0x100fe40000000003 */
[----:B------:R-:W-:Y:S02]  /*a3e0*/  PRMT R37, R26, 0x5210, R3 ;  /* 0x000052101a257816 */ /* 0x000fe40000000003 */
[----:B------:R-:W-:Y:S01]  /*a3f0*/  PRMT R39, R19, 0x5210, R86 ;  /* 0x0000521013277816 */ /* 0x000fe20000000056 */
[----:B------:R-:W-:Y:S01]  /*a400*/  BAR.SYNC.DEFER_BLOCKING 0x0 ;  /* 0x0000000000007b1d */ /* 0x000fe20000010000 */
[----:B------:R-:W-:-:S05]  /*a410*/  F2FP.SATFINITE.E4M3.F32.PACK_AB_MERGE_C R102, R103, R102, RZ ;  /* 0x000000666766723e */ /* 0x000fca00048070ff */
[----:B------:R4:W-:Y:S01]  /*a420*/  STSM.16.M88.4 [R25], R36 ;  /* 0x0000002419007844 */ /* 0x0009e20000000200 */
[----:B------:R-:W-:-:S04]  /*a430*/  LOP3.LUT R102, R102, 0xffff, RZ, 0xc0, !PT ;  /* 0x0000ffff66667812 */ /* 0x000fc800078ec0ff */
[----:B---3--:R-:W-:Y:S01]  /*a440*/  PRMT R42, R11, 0x4210, R102 ;  /* 0x000042100b2a7816 */ /* 0x008fe20000000066 */
[----:B------:R-:W-:Y:S01]  /*a450*/  BAR.SYNC.DEFER_BLOCKING 0x0 ;  /* 0x0000000000007b1d */ /* 0x000fe20000010000 */
[----:B------:R-:W-:Y:S02]  /*a460*/  F2FP.SATFINITE.E4M3.F32.PACK_AB_MERGE_C R100, R101, R100, RZ ;  /* 0x000000646564723e */ /* 0x000fe400048070ff */
[----:B------:R-:W-:Y:S02]  /*a470*/  PRMT R46, R46, 0x5410, R45 ;  /* 0x000054102e2e7816 */ /* 0x000fe4000000002d */
[----:B------:R-:W-:Y:S02]  /*a480*/  PRMT R47, R47, 0x5410, R48 ;  /* 0x000054102f2f7816 */ /* 0x000fe40000000030 */
[----:B------:R-:W-:Y:S01]  /*a490*/  LOP3.LUT R3, R100, 0xffff, RZ, 0xc0, !PT ;  /* 0x0000ffff64037812 */ /* 0x000fe200078ec0ff */
[----:B------:R-:W3:Y:S01]  /*a4a0*/  LDC R48, c[0x0][0x248] ;  /* 0x00009200ff307b82 */ /* 0x000ee20000000800 */
[----:B------:R-:W1:Y:S02]  /*a4b0*/  LDS.128 R8, [R2] ;  /* 0x0000000002087984 */ /* 0x000e640000000c00 */
[----:B------:R-:W-:-:S02]  /*a4c0*/  PRMT R40, R14, 0x4210, R3 ;  /* 0x000042100e287816 */ /* 0x000fc40000000003 */
[----:B------:R-:W-:Y:S02]  /*a4d0*/  PRMT R41, R46, 0x5210, R3 ;  /* 0x000052102e297816 */ /* 0x000fe40000000003 */
[----:B------:R-:W-:Y:S01]  /*a4e0*/  PRMT R43, R47, 0x5210, R102 ;  /* 0x000052102f2b7816 */ /* 0x000fe20000000066 */
[----:B------:R-:W-:Y:S01]  /*a4f0*/  BAR.SYNC.DEFER_BLOCKING 0x0 ;  /* 0x0000000000007b1d */ /* 0x000fe20000010000 */
[----:B------:R-:W-:Y:S02]  /*a500*/  F2FP.SATFINITE.E4M3.F32.PACK_AB_MERGE_C R116, R117, R116, RZ ;  /* 0x000000747574723e */ /* 0x000fe400048070ff */
[----:B------:R-:W-:-:S03]  /*a510*/  F2FP.SATFINITE.E4M3.F32.PACK_AB_MERGE_C R118, R119, R118, RZ ;  /* 0x000000767776723e */ /* 0x000fc600048070ff */
[----:B------:R0:W-:Y:S01]  /*a520*/  STSM.16.M88.4 [R25], R40 ;  /* 0x0000002819007844 */ /* 0x0001e20000000200 */
[----:B------:R-:W-:Y:S02]  /*a530*/  LOP3.LUT R116, R116, 0xffff, RZ, 0xc0, !PT ;  /* 0x0000ffff74747812 */ /* 0x000fe400078ec0ff */
[----:B------:R-:W-:Y:S02]  /*a540*/  LOP3.LUT R3, R118, 0xffff, RZ, 0xc0, !PT ;  /* 0x0000ffff76037812 */ /* 0x000fe400078ec0ff */
[----:B----4-:R-:W-:Y:S02]  /*a550*/  PRMT R36, R13, 0x4210, R116 ;  /* 0x000042100d247816 */ /* 0x010fe40000000074 */
[----:B------:R-:W-:Y:S01]  /*a560*/  PRMT R38, R12, 0x4210, R3 ;  /* 0x000042100c267816 */ /* 0x000fe20000000003 */
[----:B------:R-:W-:Y:S01]  /*a570*/  BAR.SYNC.DEFER_BLOCKING 0x0 ;  /* 0x0000000000007b1d */ /* 0x000fe20000010000 */
[----:B------:R-:W-:Y:S02]  /*a580*/  PRMT R49, R50, 0x5410, R49 ;  /* 0x0000541032317816 */ /* 0x000fe40000000031 */
[----:B------:R-:W-:-:S03]  /*a590*/  PRMT R56, R51, 0x5410, R56 ;  /* 0x0000541033387816 */ /* 0x000fc60000000038 */
[----:B------:R-:W4:Y:S01]  /*a5a0*/  LDS.128 R12, [R2] ;  /* 0x00000000020c7984 */ /* 0x000f220000000c00 */
[----:B------:R-:W-:Y:S01]  /*a5b0*/  PRMT R37, R49, 0x5210, R116 ;  /* 0x0000521031257816 */ /* 0x000fe20000000074 */
[----:B------:R-:W2:Y:S01]  /*a5c0*/  LDC R50, c[0x0][0x248] ;  /* 0x00009200ff327b82 */ /* 0x000ea20000000800 */
[----:B------:R-:W-:-:S07]  /*a5d0*/  PRMT R39, R56, 0x5210, R3 ;  /* 0x0000521038277816 */ /* 0x000fce0000000003 */
[----:B------:R-:W-:Y:S01]  /*a5e0*/  BAR.SYNC.DEFER_BLOCKING 0x0 ;  /* 0x0000000000007b1d */ /* 0x000fe20000010000 */
[----:B------:R-:W-:Y:S02]  /*a5f0*/  F2FP.SATFINITE.E4M3.F32.PACK_AB_MERGE_C R132, R133, R132, RZ ;  /* 0x000000848584723e */ /* 0x000fe400048070ff */
[----:B------:R-:W-:Y:S02]  /*a600*/  F2FP.SATFINITE.E4M3.F32.PACK_AB_MERGE_C R134, R135, R134, RZ ;  /* 0x000000868786723e */ /* 0x000fe400048070ff */
[----:B------:R-:W-:Y:S02]  /*a610*/  PRMT R53, R58, 0x5410, R53 ;  /* 0x000054103a357816 */ /* 0x000fe40000000035 */
[----:B------:R-:W-:Y:S02]  /*a620*/  PRMT R60, R55, 0x5410, R60 ;  /* 0x00005410373c7816 */ /* 0x000fe4000000003c */
[----:B------:R-:W-:Y:S02]  /*a630*/  F2FP.SATFINITE.E4M3.F32.PACK_AB_MERGE_C R148, R149, R148, RZ ;  /* 0x000000949594723e */ /* 0x000fe400048070ff */
[----:B------:R-:W-:-:S02]  /*a640*/  F2FP.SATFINITE.E4M3.F32.PACK_AB_MERGE_C R150, R151, R150, RZ ;  /* 0x000000969796723e */ /* 0x000fc400048070ff */
[----:B------:R-:W-:Y:S02]  /*a650*/  PRMT R62, R62, 0x5410, R23 ;  /* 0x000054103e3e7816 */ /* 0x000fe40000000017 */
[----:B------:R-:W-:Y:S01]  /*a660*/  PRMT R57, R57, 0x5410, R64 ;  /* 0x0000541039397816 */ /* 0x000fe20000000040 */
[----:B------:R-:W-:Y:S01]  /*a670*/  IMAD R24, R153, UR4, RZ ;  /* 0x0000000499187c24 */ /* 0x000fe2000f8e02ff */
[----:B------:R-:W-:Y:S01]  /*a680*/  ISETP.LT.AND P2, PT, R0, UR5, !P0 ;  /* 0x0000000500007c0c */ /* 0x000fe2000c741270 */
[----:B------:R-:W1:Y:S01]  /*a690*/  LDC R49, c[0x0][0x248] ;  /* 0x00009200ff317b82 */ /* 0x000e620000000800 */
[----:B------:R3:W-:Y:S01]  /*a6a0*/  STSM.16.M88.4 [R25], R36 ;  /* 0x0000002419007844 */ /* 0x0007e20000000200 */
[----:B------:R-:W-:Y:S01]  /*a6b0*/  LOP3.LUT R132, R132, 0xffff, RZ, 0xc0, !PT ;  /* 0x0000ffff84847812 */ /* 0x000fe200078ec0ff */
[----:B------:R-:W-:Y:S01]  /*a6c0*/  ULDC.64 UR4, c[0x0][0x220] ;  /* 0x0000880000047ab9 */ /* 0x000fe20000000a00 */
[----:B------:R-:W-:Y:S01]  /*a6d0*/  LOP3.LUT R3, R134, 0xffff, RZ, 0xc0, !PT ;  /* 0x0000ffff86037812 */ /* 0x000fe200078ec0ff */
[----:B------:R-:W-:Y:S01]  /*a6e0*/  IMAD R27, R0, UR6, RZ ;  /* 0x00000006001b7c24 */ /* 0x000fe2000f8e02ff */
[----:B0-----:R-:W-:-:S02]  /*a6f0*/  PRMT R40, R17, 0x4210, R132 ;  /* 0x0000421011287816 */ /* 0x001fc40000000084 */
[----:B------:R-:W0:Y:S01]  /*a700*/  LDC R51, c[0x0][0x248] ;  /* 0x00009200ff337b82 */ /* 0x000e220000000800 */
[----:B------:R-:W-:-:S07]  /*a710*/  PRMT R42, R16, 0x4210, R3 ;  /* 0x00004210102a7816 */ /* 0x000fce0000000003 */
[----:B------:R-:W-:Y:S01]  /*a720*/  BAR.SYNC.DEFER_BLOCKING 0x0 ;  /* 0x0000000000007b1d */ /* 0x000fe20000010000 */
[----:B------:R-:W-:Y:S02]  /*a730*/  PRMT R41, R53, 0x5210, R132 ;  /* 0x0000521035297816 */ /* 0x000fe40000000084 */
[----:B------:R-:W-:-:S03]  /*a740*/  PRMT R43, R60, 0x5210, R3 ;  /* 0x000052103c2b7816 */ /* 0x000fc60000000003 */
[----:B------:R-:W4:Y:S02]  /*a750*/  LDS.128 R16, [R2] ;  /* 0x0000000002107984 */ /* 0x000f240000000c00 */
[----:B------:R-:W-:Y:S01]  /*a760*/  BAR.SYNC.DEFER_BLOCKING 0x0 ;  /* 0x0000000000007b1d */ /* 0x000fe20000010000 */
[----:B------:R-:W-:Y:S02]  /*a770*/  LOP3.LUT R3, R148, 0xffff, RZ, 0xc0, !PT ;  /* 0x0000ffff94037812 */ /* 0x000fe400078ec0ff */
[----:B------:R-:W-:-:S03]  /*a780*/  LOP3.LUT R150, R150, 0xffff, RZ, 0xc0, !PT ;  /* 0x0000ffff96967812 */ /* 0x000fc600078ec0ff */
[----:B------:R2:W-:Y:S01]  /*a790*/  STSM.16.M88.4 [R25], R40 ;  /* 0x0000002819007844 */ /* 0x0005e20000000200 */
[--C-:B------:R-:W-:Y:S02]  /*a7a0*/  PRMT R44, R20, 0x4210, R3.reuse ;  /* 0x00004210142c7816 */ /* 0x100fe40000000003 */
[--C-:B------:R-:W-:Y:S01]  /*a7b0*/  PRMT R46, R21, 0x4210, R150.reuse ;  /* 0x00004210152e7816 */ /* 0x100fe20000000096 */
[----:B------:R-:W-:Y:S01]  /*a7c0*/  BAR.SYNC.DEFER_BLOCKING 0x0 ;  /* 0x0000000000007b1d */ /* 0x000fe20000010000 */
[----:B------:R-:W-:Y:S02]  /*a7d0*/  PRMT R45, R62, 0x5210, R3 ;  /* 0x000052103e2d7816 */ /* 0x000fe40000000003 */
[----:B------:R-:W-:Y:S01]  /*a7e0*/  PRMT R47, R57, 0x5210, R150 ;  /* 0x00005210392f7816 */ /* 0x000fe20000000096 */
[----:B---3--:R-:W-:Y:S01]  /*a7f0*/  IMAD R39, R48, 0x2, R27 ;  /* 0x0000000230277824 */ /* 0x008fe200078e021b */
[----:B------:R-:W-:-:S03]  /*a800*/  LOP3.LUT R38, R0, 0x8, RZ, 0xfc, !PT ;  /* 0x0000000800267812 */ /* 0x000fc600078efcff */
[----:B--2---:R-:W2:Y:S01]  /*a810*/  LDC R42, c[0x0][0x248] ;  /* 0x00009200ff2a7b82 */ /* 0x004ea20000000800 */
[----:B------:R-:W3:Y:S07]  /*a820*/  LDS.128 R20, [R2] ;  /* 0x0000000002147984 */ /* 0x000eee0000000c00 */
[----:B------:R-:W-:Y:S01]  /*a830*/  BAR.SYNC.DEFER_BLOCKING 0x0 ;  /* 0x0000000000007b1d */ /* 0x000fe20000010000 */
[----:B------:R-:W-:-:S04]  /*a840*/  IADD3 R3, P6, R24, UR4, RZ ;  /* 0x0000000418037c10 */ /* 0x000fc8000ffde0ff */
[----:B------:R-:W-:Y:S02]  /*a850*/  LEA.HI.X.SX32 R24, R24, UR5, 0x1, P6 ;  /* 0x0000000518187c11 */ /* 0x000fe4000b0f0eff */
[----:B------:R-:W-:Y:S01]  /*a860*/  PRMT R43, R32, 0x7770, RZ ;  /* 0x00007770202b7816 */ /* 0x000fe200000000ff */
[----:B------:R-:W-:Y:S01]  /*a870*/  IMAD R40, R50, 0x2, R39 ;  /* 0x0000000232287824 */ /* 0x000fe200078e0227 */
[----:B------:R1:W-:Y:S01]  /*a880*/  STSM.16.M88.4 [R25], R44 ;  /* 0x0000002c19007844 */ /* 0x0003e20000000200 */
[-C--:B------:R-:W-:Y:S01]  /*a890*/  IADD3 R26, P6, R27, R3.reuse, RZ ;  /* 0x000000031b1a7210 */ /* 0x080fe20007fde0ff */
[----:B------:R-:W-:Y:S01]  /*a8a0*/  ULDC UR4, c[0x0][0x22c] ;  /* 0x00008b0000047ab9 */ /* 0x000fe20000000800 */
[----:B------:R-:W-:Y:S01]  /*a8b0*/  PRMT R41, R33, 0x7770, RZ ;  /* 0x0000777021297816 */ /* 0x000fe200000000ff */
[----:B------:R-:W-:Y:S01]  /*a8c0*/  ULDC UR5, c[0x0][0x22c] ;  /* 0x00008b0000057ab9 */ /* 0x000fe20000000800 */
[----:B------:R-:W-:Y:S01]  /*a8d0*/  LEA.HI.X.SX32 R27, R27, R24, 0x1, P6 ;  /* 0x000000181b1b7211 */ /* 0x000fe200030f0eff */
[----:B------:R-:W-:Y:S01]  /*a8e0*/  BAR.SYNC.DEFER_BLOCKING 0x0 ;  /* 0x0000000000007b1d */ /* 0x000fe20000010000 */
[----:B------:R-:W-:-:S04]  /*a8f0*/  IADD3 R36, P6, R39, R3, RZ ;  /* 0x0000000327247210 */ /* 0x000fc80007fde0ff */
[----:B------:R-:W-:Y:S02]  /*a900*/  LEA.HI.X.SX32 R37, R39, R24, 0x1, P6 ;  /* 0x0000001827257211 */ /* 0x000fe400030f0eff */
[----:B-1----:R-:W-:Y:S01]  /*a910*/  PRMT R45, R34, 0x7770, RZ ;  /* 0x00007770222d7816 */ /* 0x002fe200000000ff */
[----:B------:R-:W1:Y:S08]  /*a920*/  LDC R44, c[0x0][0x248] ;  /* 0x00009200ff2c7b82 */ /* 0x000e700000000800 */
[----:B------:R-:W4:Y:S01]  /*a930*/  LDC R46, c[0x0][0x248] ;  /* 0x00009200ff2e7b82 */ /* 0x000f220000000800 */
[----:B------:R0:W-:Y:S01]  /*a940*/  @P2 STG.E.U8 desc[UR10][R26.64], R43 ;  /* 0x0000002b1a002986 */ /* 0x0001e2000c10110a */
[----:B------:R-:W-:Y:S01]  /*a950*/  ISETP.LT.AND P2, PT, R38, UR4, !P0 ;  /* 0x0000000426007c0c */ /* 0x000fe2000c741270 */
[----:B------:R-:W-:Y:S01]  /*a960*/  ULDC UR4, c[0x0][0x22c] ;  /* 0x00008b0000047ab9 */ /* 0x000fe20000000800 */
[----:B------:R-:W-:-:S04]  /*a970*/  IADD3 R38, P6, R40, R3, RZ ;  /* 0x0000000328267210 */ /* 0x000fc80007fde0ff */
[----:B------:R-:W3:Y:S01]  /*a980*/  LDC R47, c[0x0][0x248] ;  /* 0x00009200ff2f7b82 */ /* 0x000ee20000000800 */
[----:B------:R-:W-:Y:S01]  /*a990*/  LEA.HI.X.SX32 R39, R40, R24, 0x1, P6 ;  /* 0x0000001828277211 */ /* 0x000fe200030f0eff */
[----:B------:R-:W-:Y:S01]  /*a9a0*/  IMAD R40, R49, 0x2, R40 ;  /* 0x0000000231287824 */ /* 0x000fe200078e0228 */
[----:B------:R2:W-:Y:S01]  /*a9b0*/  @P3 STG.E.U8 desc[UR10][R36.64], R41 ;  /* 0x0000002924003986 */ /* 0x0005e2000c10110a */
[----:B------:R-:W-:Y:S02]  /*a9c0*/  LOP3.LUT R25, R0, 0xa, RZ, 0xfc, !PT ;  /* 0x0000000a00197812 */ /* 0x000fe400078efcff */
[----:B0-----:R-:W-:Y:S01]  /*a9d0*/  PRMT R43, R35, 0x7770, RZ ;  /* 0x00007770232b7816 */ /* 0x001fe200000000ff */
[----:B------:R0:W-:Y:S01]  /*a9e0*/  @P4 STG.E.U8 desc[UR10][R38.64], R45 ;  /* 0x0000002d26004986 */ /* 0x0001e2000c10110a */
[----:B------:R-:W-:Y:S01]  /*a9f0*/  IADD3 R26, P4, R40, R3, RZ ;  /* 0x00000003281a7210 */ /* 0x000fe20007f9e0ff */
[----:B------:R-:W3:Y:S01]  /*aa00*/  LDC R49, c[0x0][0x248] ;  /* 0x00009200ff317b82 */ /* 0x000ee20000000800 */
[----:B--2---:R-:W-:-:S02]  /*aa10*/  IMAD R41, R51, 0x2, R40 ;  /* 0x0000000233297824 */ /* 0x004fc400078e0228 */
[----:B------:R-:W-:-:S05]  /*aa20*/  LEA.HI.X.SX32 R27, R40, R24, 0x1, P4 ;  /* 0x00000018281b7211 */ /* 0x000fca00020f0eff */
[----:B------:R-:W2:Y:S01]  /*aa30*/  LDC R51, c[0x0][0x248] ;  /* 0x00009200ff337b82 */ /* 0x000ea20000000800 */
[----:B------:R-:W-:Y:S02]  /*aa40*/  IADD3 R36, P4, R41, R3, RZ ;  /* 0x0000000329247210 */ /* 0x000fe40007f9e0ff */
[----:B0-----:R-:W-:-:S05]  /*aa50*/  PRMT R45, R32, 0x7771, RZ ;  /* 0x00007771202d7816 */ /* 0x001fca00000000ff */
[----:B------:R-:W0:Y:S01]  /*aa60*/  LDC R40, c[0x0][0x248] ;  /* 0x00009200ff287b82 */ /* 0x000e220000000800 */
[-C--:B------:R-:W-:Y:S01]  /*aa70*/  LEA.HI.X.SX32 R37, R41, R24.reuse, 0x1, P4 ;  /* 0x0000001829257211 */ /* 0x080fe200020f0eff */
[----:B------:R-:W-:Y:S01]  /*aa80*/  IMAD R41, R42, 0x2, R41 ;  /* 0x000000022a297824 */ /* 0x000fe200078e0229 */
[----:B------:R-:W-:Y:S01]  /*aa90*/  ISETP.LT.AND P3, PT, R25, UR4, !P0 ;  /* 0x0000000419007c0c */ /* 0x000fe2000c761270 */
[----:B------:R4:W-:Y:S01]  /*aaa0*/  @P5 STG.E.U8 desc[UR10][R26.64], R43 ;  /* 0x0000002b1a005986 */ /* 0x0009e2000c10110a */
[----:B------:R-:W-:Y:S01]  /*aab0*/  LOP3.LUT R25, R0, 0xc, RZ, 0xfc, !PT ;  /* 0x0000000c00197812 */ /* 0x000fe200078efcff */
[----:B------:R-:W-:Y:S02]  /*aac0*/  ULDC UR4, c[0x0][0x22c] ;  /* 0x00008b0000047ab9 */ /* 0x000fe40000000800 */
[----:B------:R4:W-:Y:S01]  /*aad0*/  @P2 STG.E.U8 desc[UR10][R36.64], R45 ;  /* 0x0000002d24002986 */ /* 0x0009e2000c10110a */
[----:B------:R-:W-:Y:S01]  /*aae0*/  IADD3 R38, P2, R41, R3, RZ ;  /* 0x0000000329267210 */ /* 0x000fe20007f5e0ff */
[----:B------:R-:W2:Y:S01]  /*aaf0*/  LDC R42, c[0x0][0x248] ;  /* 0x00009200ff2a7b82 */ /* 0x000ea20000000800 */
[----:B------:R-:W-:Y:S01]  /*ab00*/  ISETP.LT.AND P6, PT, R25, UR4, !P0 ;  /* 0x0000000419007c0c */ /* 0x000fe2000c7c1270 */
[----:B------:R-:W-:Y:S01]  /*ab10*/  ULDC UR4, c[0x0][0x22c] ;  /* 0x00008b0000047ab9 */ /* 0x000fe20000000800 */
[----:B------:R-:W-:Y:S01]  /*ab20*/  LEA.HI.X.SX32 R39, R41, R24, 0x1, P2 ;  /* 0x0000001829277211 */ /* 0x000fe200010f0eff */
[----:B-1----:R-:W-:Y:S01]  /*ab30*/  IMAD R41, R44, 0x2, R41 ;  /* 0x000000022c297824 */ /* 0x002fe200078e0229 */
[----:B----4-:R-:W-:-:S02]  /*ab40*/  PRMT R43, R33, 0x7771, RZ ;  /* 0x00007771212b7816 */ /* 0x010fc400000000ff */
[----:B------:R-:W-:-:S03]  /*ab50*/  LOP3.LUT R25, R0, 0xe, RZ, 0xfc, !PT ;  /* 0x0000000e00197812 */ /* 0x000fc600078efcff */
[----:B------:R1:W-:Y:S01]  /*ab60*/  @P3 STG.E.U8 desc[UR10][R38.64], R43 ;  /* 0x0000002b26003986 */ /* 0x0003e2000c10110a */
[CC--:B------:R-:W-:Y:S01]  /*ab70*/  IADD3 R26, P3, R41.reuse, R3.reuse, RZ ;  /* 0x00000003291a7210 */ /* 0x0c0fe20007f7e0ff */
[----:B------:R-:W-:Y:S01]  /*ab80*/  IMAD R37, R46, 0x2, R41 ;  /* 0x000000022e257824 */ /* 0x000fe200078e0229 */
[----:B------:R-:W-:Y:S02]  /*ab90*/  PRMT R45, R34, 0x7771, RZ ;  /* 0x00007771222d7816 */ /* 0x000fe400000000ff */
[----:B------:R-:W-:Y:S01]  /*aba0*/  LEA.HI.X.SX32 R27, R41, R24, 0x1, P3 ;  /* 0x00000018291b7211 */ /* 0x000fe200018f0eff */
[----:B0-----:R-:W-:Y:S01]  /*abb0*/  IMAD R40, R40, 0x2, R37 ;  /* 0x0000000228287824 */ /* 0x001fe200078e0225 */
[----:B------:R-:W-:Y:S01]  /*abc0*/  ISETP.LT.AND P5, PT, R25, UR4, !P0 ;  /* 0x0000000419007c0c */ /* 0x000fe2000c7a1270 */
[----:B------:R-:W-:Y:S01]  /*abd0*/  ULDC UR4, c[0x0][0x22c] ;  /* 0x00008b0000047ab9 */ /* 0x000fe20000000800 */
[----:B------:R-:W-:Y:S01]  /*abe0*/  LOP3.LUT R25, R0, 0x10, RZ, 0xfc, !PT ;  /* 0x0000001000197812 */ /* 0x000fe200078efcff */
[----:B------:R0:W-:Y:S01]  /*abf0*/  @P6 STG.E.U8 desc[UR10][R26.64], R45 ;  /* 0x0000002d1a006986 */ /* 0x0001e2000c10110a */
[----:B-1----:R-:W-:-:S02]  /*ac00*/  IADD3 R38, P6, R40, R3, RZ ;  /* 0x0000000328267210 */ /* 0x002fc40007fde0ff */
[----:B------:R-:W-:Y:S01]  /*ac10*/  ISETP.LT.AND P4, PT, R25, UR4, !P0 ;  /* 0x0000000419007c0c */ /* 0x000fe2000c781270 */
[----:B------:R-:W-:Y:S01]  /*ac20*/  ULDC UR4, c[0x0][0x22c] ;  /* 0x00008b0000047ab9 */ /* 0x000fe20000000800 */
[----:B------:R-:W-:Y:S02]  /*ac30*/  IADD3 R36, P3, R37, R3, RZ ;  /* 0x0000000325247210 */ /* 0x000fe40007f7e0ff */
[-C--:B------:R-:W-:Y:S01]  /*ac40*/  LEA.HI.X.SX32 R39, R40, R24.reuse, 0x1, P6 ;  /* 0x0000001828277211 */ /* 0x080fe200030f0eff */
[----:B---3--:R-:W-:Y:S01]  /*ac50*/  IMAD R40, R47, 0x2, R40 ;  /* 0x000000022f287824 */ /* 0x008fe200078e0228 */
[----:B------:R-:W-:Y:S01]  /*ac60*/  LOP3.LUT R25, R0, 0x12, RZ, 0xfc, !PT ;  /* 0x0000001200197812 */ /* 0x000fe200078efcff */
[----:B------:R-:W1:Y:S01]  /*ac70*/  LDC R47, c[0x0][0x248] ;  /* 0x00009200ff2f7b82 */ /* 0x000e620000000800 */
[----:B------:R-:W-:Y:S02]  /*ac80*/  PRMT R41, R35, 0x7771, RZ ;  /* 0x0000777123297816 */ /* 0x000fe400000000ff */
[----:B------:R-:W-:-:S02]  /*ac90*/  LEA.HI.X.SX32 R37, R37, R24, 0x1, P3 ;  /* 0x0000001825257211 */ /* 0x000fc400018f0eff */
[----:B------:R-:W-:Y:S02]  /*aca0*/  PRMT R43, R32, 0x7772, RZ ;  /* 0x00007772202b7816 */ /* 0x000fe400000000ff */
[----:B------:R-:W-:Y:S01]  /*acb0*/  ISETP.LT.AND P2, PT, R25, UR4, !P0 ;  /* 0x0000000419007c0c */ /* 0x000fe2000c741270 */
[----:B------:R3:W-:Y:S01]  /*acc0*/  @P5 STG.E.U8 desc[UR10][R36.64], R41 ;  /* 0x0000002924005986 */ /* 0x0007e2000c10110a */
[----:B------:R-:W-:Y:S01]  /*acd0*/  LOP3.LUT R25, R0, 0x14, RZ, 0xfc, !PT ;  /* 0x0000001400197812 */ /* 0x000fe200078efcff */
[----:B------:R-:W-:Y:S02]  /*ace0*/  ULDC UR4, c[0x0][0x22c] ;  /* 0x00008b0000047ab9 */ /* 0x000fe40000000800 */
[----:B------:R-:W-:Y:S01]  /*acf0*/  @P4 STG.E.U8 desc[UR10][R38.64], R43 ;  /* 0x0000002b26004986 */ /* 0x000fe2000c10110a */
[C---:B0-----:R-:W-:Y:S02]  /*ad00*/  IADD3 R26, P4, R40.reuse, R3, RZ ;  /* 0x00000003281a7210 */ /* 0x041fe40007f9e0ff */
[----:B------:R-:W-:Y:S01]  /*ad10*/  ISETP.LT.AND P3, PT, R25, UR4, !P0 ;  /* 0x0000000419007c0c */ /* 0x000fe2000c761270 */
[----:B------:R-:W-:Y:S01]  /*ad20*/  ULDC UR4, c[0x0][0x22c] ;  /* 0x00008b0000047ab9 */ /* 0x000fe20000000800 */
[----:B------:R-:W-:Y:S01]  /*ad30*/  LEA.HI.X.SX32 R27, R40, R24, 0x1, P4 ;  /* 0x00000018281b7211 */ /* 0x000fe200020f0eff */
[----:B------:R-:W-:Y:S01]  /*ad40*/  IMAD R40, R49, 0x2, R40 ;  /* 0x0000000231287824 */ /* 0x000fe200078e0228 */
[----:B---3--:R-:W-:Y:S01]  /*ad50*/  PRMT R41, R33, 0x7772, RZ ;  /* 0x0000777221297816 */ /* 0x008fe200000000ff */
[----:B------:R-:W0:Y:S01]  /*ad60*/  LDC R49, c[0x0][0x248] ;  /* 0x00009200ff317b82 */ /* 0x000e220000000800 */
[----:B------:R-:W-:-:S03]  /*ad70*/  LOP3.LUT R25, R0, 0x16, RZ, 0xfc, !PT ;  /* 0x0000001600197812 */ /* 0x000fc600078efcff */
[----:B------:R3:W-:Y:S01]  /*ad80*/  @P2 STG.E.U8 desc[UR10][R26.64], R41 ;  /* 0x000000291a002986 */ /* 0x0007e2000c10110a */
[-C--:B------:R-:W-:Y:S02]  /*ad90*/  IADD3 R36, P2, R40, R3.reuse, RZ ;  /* 0x0000000328247210 */ /* 0x080fe40007f5e0ff */
[----:B------:R-:W-:Y:S02]  /*ada0*/  PRMT R45, R34, 0x7772, RZ ;  /* 0x00007772222d7816 */ /* 0x000fe400000000ff */
[----:B------:R-:W-:Y:S01]  /*adb0*/  LEA.HI.X.SX32 R37, R40, R24, 0x1, P2 ;  /* 0x0000001828257211 */ /* 0x000fe200010f0eff */
[----:B-1----:R-:W-:Y:S01]  /*adc0*/  IMAD R40, R47, 0x2, R40 ;  /* 0x000000022f287824 */ /* 0x002fe200078e0228 */
[----:B------:R-:W-:Y:S01]  /*add0*/  ISETP.LT.AND P6, PT, R25, UR4, !P0 ;  /* 0x0000000419007c0c */ /* 0x000fe2000c7c1270 */
[----:B------:R-:W-:Y:S01]  /*ade0*/  ULDC UR4, c[0x0][0x22c] ;  /* 0x00008b0000047ab9 */ /* 0x000fe20000000800 */
[----:B------:R-:W-:Y:S01]  /*adf0*/  LOP3.LUT R25, R0, 0x18, RZ, 0xfc, !PT ;  /* 0x0000001800197812 */ /* 0x000fe200078efcff */
[----:B------:R1:W-:Y:S01]  /*ae00*/  @P3 STG.E.U8 desc[UR10][R36.64], R45 ;  /* 0x0000002d24003986 */ /* 0x0003e2000c10110a */
[----:B------:R-:W4:Y:S01]  /*ae10*/  LDC R47, c[0x0][0x248] ;  /* 0x00009200ff2f7b82 */ /* 0x000f220000000800 */
[----:B---3--:R-:W-:Y:S01]  /*ae20*/  IADD3 R26, P3, R40, R3, RZ ;  /* 0x00000003281a7210 */ /* 0x008fe20007f7e0ff */
[----:B--2---:R-:W-:Y:S01]  /*ae30*/  IMAD R39, R51, 0x2, R40 ;  /* 0x0000000233277824 */ /* 0x004fe200078e0228 */
[----:B------:R-:W-:-:S02]  /*ae40*/  LOP3.LUT R38, R0, 0x1a, RZ, 0xfc, !PT ;  /* 0x0000001a00267812 */ /* 0x000fc400078efcff */
[----:B------:R-:W-:Y:S01]  /*ae50*/  ISETP.LT.AND P5, PT, R25, UR4, !P0 ;  /* 0x0000000419007c0c */ /* 0x000fe2000c7a1270 */
[----:B------:R-:W-:Y:S01]  /*ae60*/  ULDC UR4, c[0x0][0x22c] ;  /* 0x00008b0000047ab9 */ /* 0x000fe20000000800 */
[----:B------:R-:W-:Y:S02]  /*ae70*/  LEA.HI.X.SX32 R27, R40, R24, 0x1, P3 ;  /* 0x00000018281b7211 */ /* 0x000fe400018f0eff */
[----:B------:R-:W-:Y:S02]  /*ae80*/  PRMT R43, R35, 0x7772, RZ ;  /* 0x00007772232b7816 */ /* 0x000fe400000000ff */
[----:B------:R-:W-:Y:S01]  /*ae90*/  PRMT R41, R32, 0x7773, RZ ;  /* 0x0000777320297816 */ /* 0x000fe200000000ff */
[----:B------:R-:W-:Y:S01]  /*aea0*/  IMAD R32, R42, 0x2, R39 ;  /* 0x000000022a207824 */ /* 0x000fe200078e0227 */
[----:B------:R-:W-:Y:S01]  /*aeb0*/  ISETP.LT.AND P2, PT, R38, UR4, !P0 ;  /* 0x0000000426007c0c */ /* 0x000fe2000c741270 */
[----:B------:R2:W-:Y:S01]  /*aec0*/  @P6 STG.E.U8 desc[UR10][R26.64], R43 ;  /* 0x0000002b1a006986 */ /* 0x0005e2000c10110a */
[-C--:B------:R-:W-:Y:S01]  /*aed0*/  IADD3 R38, P3, R39, R3.reuse, RZ ;  /* 0x0000000327267210 */ /* 0x080fe20007f7e0ff */
[----:B-1----:R-:W1:Y:S01]  /*aee0*/  LDC R45, c[0x0][0x248] ;  /* 0x00009200ff2d7b82 */ /* 0x002e620000000800 */
[----:B------:R-:W-:-:S02]  /*aef0*/  IADD3 R36, P6, R32, R3, RZ ;  /* 0x0000000320247210 */ /* 0x000fc40007fde0ff */
[----:B------:R-:W-:Y:S01]  /*af00*/  LOP3.LUT R25, R0, 0x1c, RZ, 0xfc, !PT ;  /* 0x0000001c00197812 */ /* 0x000fe200078efcff */
[----:B0-----:R-:W-:Y:S01]  /*af10*/  IMAD R40, R49, 0x2, R32 ;  /* 0x0000000231287824 */ /* 0x001fe200078e0220 */
[-C--:B------:R-:W-:Y:S01]  /*af20*/  LEA.HI.X.SX32 R39, R39, R24.reuse, 0x1, P3 ;  /* 0x0000001827277211 */ /* 0x080fe200018f0eff */
[----:B------:R-:W-:Y:S01]  /*af30*/  ULDC UR4, c[0x0][0x22c] ;  /* 0x00008b0000047ab9 */ /* 0x000fe20000000800 */
[----:B------:R-:W-:Y:S01]  /*af40*/  LEA.HI.X.SX32 R37, R32, R24, 0x1, P6 ;  /* 0x0000001820257211 */ /* 0x000fe200030f0eff */
[----:B------:R-:W0:Y:S01]  /*af50*/  LDC R42, c[0x0][0x248] ;  /* 0x00009200ff2a7b82 */ /* 0x000e220000000800 */
[----:B------:R-:W-:Y:S02]  /*af60*/  PRMT R33, R33, 0x7773, RZ ;  /* 0x0000777321217816 */ /* 0x000fe400000000ff */
[----:B------:R-:W-:Y:S01]  /*af70*/  ISETP.LT.AND P4, PT, R25, UR5, !P0 ;  /* 0x0000000519007c0c */ /* 0x000fe2000c781270 */
[----:B------:R3:W-:Y:S04]  /*af80*/  @P5 STG.E.U8 desc[UR10][R38.64], R41 ;  /* 0x0000002926005986 */ /* 0x0007e8000c10110a */
[----:B--2---:R-:W2:Y:S01]  /*af90*/  LDC R43, c[0x0][0x248] ;  /* 0x00009200ff2b7b82 */ /* 0x004ea20000000800 */
[----:B------:R3:W-:Y:S01]  /*afa0*/  @P2 STG.E.U8 desc[UR10][R36.64], R33 ;  /* 0x0000002124002986 */ /* 0x0007e2000c10110a */
[----:B------:R-:W-:Y:S01]  /*afb0*/  IADD3 R26, P2, R40, R3, RZ ;  /* 0x00000003281a7210 */ /* 0x000fe20007f5e0ff */
[----:B------:R-:W-:Y:S01]  /*afc0*/  ULDC UR5, c[0x0][0x22c] ;  /* 0x00008b0000057ab9 */ /* 0x000fe20000000800 */
[----:B------:R-:W-:-:S02]  /*afd0*/  LOP3.LUT R25, R0, 0x1e, RZ, 0xfc, !PT ;  /* 0x0000001e00197812 */ /* 0x000fc400078efcff */
[----:B------:R-:W-:Y:S01]  /*afe0*/  LEA.HI.X.SX32 R27, R40, R24, 0x1, P2 ;  /* 0x00000018281b7211 */ /* 0x000fe200010f0eff */
[----:B----4-:R-:W-:Y:S01]  /*aff0*/  IMAD R40, R47, 0x2, R40 ;  /* 0x000000022f287824 */ /* 0x010fe200078e0228 */
[----:B---3--:R-:W-:Y:S01]  /*b000*/  PRMT R41, R34, 0x7773, RZ ;  /* 0x0000777322297816 */ /* 0x008fe200000000ff */
[----:B------:R-:W3:Y:S01]  /*b010*/  LDC R47, c[0x0][0x248] ;  /* 0x00009200ff2f7b82 */ /* 0x000ee20000000800 */
[----:B------:R-:W-:Y:S01]  /*b020*/  ISETP.LT.AND P3, PT, R25, UR4, !P0 ;  /* 0x0000000419007c0c */ /* 0x000fe2000c761270 */
[----:B------:R-:W-:Y:S02]  /*b030*/  ULDC UR4, c[0x0][0x22c] ;  /* 0x00008b0000047ab9 */ /* 0x000fe40000000800 */
[----:B------:R4:W-:Y:S01]  /*b040*/  @P4 STG.E.U8 desc[UR10][R26.64], R41 ;  /* 0x000000291a004986 */ /* 0x0009e2000c10110a */
[----:B------:R-:W-:Y:S02]  /*b050*/  IADD3 R32, P4, R40, R3, RZ ;  /* 0x0000000328207210 */ /* 0x000fe40007f9e0ff */
[----:B------:R-:W-:Y:S01]  /*b060*/  LOP3.LUT R25, R0, 0x20, RZ, 0xfc, !PT ;  /* 0x0000002000197812 */ /* 0x000fe200078efcff */
[----:B------:R-:W0:Y:S01]  /*b070*/  LDC R38, c[0x0][0x248] ;  /* 0x00009200ff267b82 */ /* 0x000e220000000800 */
[----:B------:R-:W-:-:S02]  /*b080*/  PRMT R39, R35, 0x7773, RZ ;  /* 0x0000777323277816 */ /* 0x000fc400000000ff */
[-C--:B------:R-:W-:Y:S01]  /*b090*/  LEA.HI.X.SX32 R33, R40, R24.reuse, 0x1, P4 ;  /* 0x0000001828217211 */ /* 0x080fe200020f0eff */
[----:B-1----:R-:W-:Y:S01]  /*b0a0*/  IMAD R40, R45, 0x2, R40 ;  /* 0x000000022d287824 */ /* 0x002fe200078e0228 */
[----:B------:R-:W-:Y:S01]  /*b0b0*/  ISETP.LT.AND P6, PT, R25, UR4, !P0 ;  /* 0x0000000419007c0c */ /* 0x000fe2000c7c1270 */
[----:B------:R-:W-:Y:S01]  /*b0c0*/  ULDC UR4, c[0x0][0x22c] ;  /* 0x00008b0000047ab9 */ /* 0x000fe20000000800 */
[C---:B------:R-:W-:Y:S01]  /*b0d0*/  LOP3.LUT R25, R0.reuse, 0x22, RZ, 0xfc, !PT ;  /* 0x0000002200197812 */ /* 0x040fe200078efcff */
[----:B------:R-:W1:Y:S01]  /*b0e0*/  LDC R45, c[0x0][0x248] ;  /* 0x00009200ff2d7b82 */ /* 0x000e620000000800 */
[----:B------:R3:W-:Y:S01]  /*b0f0*/  @P3 STG.E.U8 desc[UR10][R32.64], R39 ;  /* 0x0000002720003986 */ /* 0x0007e2000c10110a */
[----:B------:R-:W-:Y:S01]  /*b100*/  LOP3.LUT R34, R0, 0x24, RZ, 0xfc, !PT ;  /* 0x0000002400227812 */ /* 0x000fe200078efcff */
[----:B--2---:R-:W-:Y:S01]  /*b110*/  IMAD R36, R43, 0x2, R40 ;  /* 0x000000022b247824 */ /* 0x004fe200078e0228 */
[----:B----4-:R-:W-:Y:S02]  /*b120*/  IADD3 R26, P3, R40, R3, RZ ;  /* 0x00000003281a7210 */ /* 0x010fe40007f7e0ff */
[----:B------:R-:W-:Y:S01]  /*b130*/  ISETP.LT.AND P2, PT, R25, UR4, !P0 ;  /* 0x0000000419007c0c */ /* 0x000fe2000c741270 */
[----:B------:R-:W-:Y:S01]  /*b140*/  ULDC UR4, c[0x0][0x22c] ;  /* 0x00008b0000047ab9 */ /* 0x000fe20000000800 */
[----:B------:R-:W2:Y:S01]  /*b150*/  LDC R43, c[0x0][0x248] ;  /* 0x00009200ff2b7b82 */ /* 0x000ea20000000800 */
[----:B------:R-:W-:Y:S01]  /*b160*/  ISETP.LT.AND P4, PT, R34, UR4, !P0 ;  /* 0x0000000422007c0c */ /* 0x000fe2000c781270 */
[----:B------:R-:W-:Y:S01]  /*b170*/  ULDC UR4, c[0x0][0x22c] ;  /* 0x00008b0000047ab9 */ /* 0x000fe20000000800 */
[----:B------:R-:W-:-:S02]  /*b180*/  LEA.HI.X.SX32 R27, R40, R24, 0x1, P3 ;  /* 0x00000018281b7211 */ /* 0x000fc400018f0eff */
[-C--:B------:R-:W-:Y:S02]  /*b190*/  IADD3 R34, P3, R36, R3.reuse, RZ ;  /* 0x0000000324227210 */ /* 0x080fe40007f7e0ff */
[----:B------:R-:W-:Y:S01]  /*b1a0*/  PRMT R41, R28, 0x7770, RZ ;  /* 0x000077701c297816 */ /* 0x000fe200000000ff */
[----:B------:R-:W4:Y:S01]  /*b1b0*/  LDC R40, c[0x0][0x248] ;  /* 0x00009200ff287b82 */ /* 0x000f220000000800 */
[----:B------:R-:W-:Y:S01]  /*b1c0*/  LEA.HI.X.SX32 R35, R36, R24, 0x1, P3 ;  /* 0x0000001824237211 */ /* 0x000fe200018f0eff */
[----:B---3--:R-:W-:Y:S02]  /*b1d0*/  IMAD R36, R47, 0x2, R36 ;  /* 0x000000022f247824 */ /* 0x008fe400078e0224 */
[----:B------:R3:W-:Y:S01]  /*b1e0*/  @P6 STG.E.U8 desc[UR10][R26.64], R41 ;  /* 0x000000291a006986 */ /* 0x0007e2000c10110a */
[----:B------:R-:W-:Y:S02]  /*b1f0*/  LOP3.LUT R25, R0, 0x26, RZ, 0xfc, !PT ;  /* 0x0000002600197812 */ /* 0x000fe400078efcff */
[----:B------:R-:W-:Y:S01]  /*b200*/  IADD3 R32, P6, R36, R3, RZ ;  /* 0x0000000324207210 */ /* 0x000fe20007fde0ff */
[----:B------:R-:W4:Y:S01]  /*b210*/  LDC R47, c[0x0][0x248] ;  /* 0x00009200ff2f7b82 */ /* 0x000f220000000800 */
[----:B------:R-:W-:-:S02]  /*b220*/  PRMT R37, R29, 0x7770, RZ ;  /* 0x000077701d257816 */ /* 0x000fc400000000ff */
[-C--:B------:R-:W-:Y:S01]  /*b230*/  LEA.HI.X.SX32 R33, R36, R24.reuse, 0x1, P6 ;  /* 0x0000001824217211 */ /* 0x080fe200030f0eff */
[----:B-1----:R-:W-:Y:S01]  /*b240*/  IMAD R36, R45, 0x2, R36 ;  /* 0x000000022d247824 */ /* 0x002fe200078e0224 */
[----:B------:R-:W-:Y:S02]  /*b250*/  PRMT R39, R30, 0x7770, RZ ;  /* 0x000077701e277816 */ /* 0x000fe400000000ff */
[----:B------:R-:W-:Y:S01]  /*b260*/  ISETP.LT.AND P5, PT, R25, UR5, !P0 ;  /* 0x0000000519007c0c */ /* 0x000fe2000c7a1270 */
[----:B------:R2:W-:Y:S01]  /*b270*/  @P2 STG.E.U8 desc[UR10][R34.64], R37 ;  /* 0x0000002522002986 */ /* 0x0005e2000c10110a */
[----:B------:R-:W-:Y:S01]  /*b280*/  LOP3.LUT R25, R0, 0x28, RZ, 0xfc, !PT ;  /* 0x0000002800197812 */ /* 0x000fe200078efcff */
[----:B------:R-:W1:Y:S01]  /*b290*/  LDC R45, c[0x0][0x248] ;  /* 0x00009200ff2d7b82 */ /* 0x000e620000000800 */
[----:B---3--:R-:W-:Y:S01]  /*b2a0*/  PRMT R41, R31, 0x7770, RZ ;  /* 0x000077701f297816 */ /* 0x008fe200000000ff */
[----:B------:R3:W-:Y:S01]  /*b2b0*/  @P4 STG.E.U8 desc[UR10][R32.64], R39 ;  /* 0x0000002720004986 */ /* 0x0007e2000c10110a */
[C---:B------:R-:W-:Y:S01]  /*b2c0*/  IADD3 R26, P4, R36.reuse, R3, RZ ;  /* 0x00000003241a7210 */ /* 0x040fe20007f9e0ff */
[----:B------:R-:W-:Y:S01]  /*b2d0*/  ULDC UR5, c[0x0][0x22c] ;  /* 0x00008b0000057ab9 */ /* 0x000fe20000000800 */
[----:B------:R-:W-:Y:S01]  /*b2e0*/  ISETP.LT.AND P3, PT, R25, UR4, !P0 ;  /* 0x0000000419007c0c */ /* 0x000fe2000c761270 */
[----:B------:R-:W-:Y:S01]  /*b2f0*/  ULDC UR4, c[0x0][0x22c] ;  /* 0x00008b0000047ab9 */ /* 0x000fe20000000800 */
[----:B--2---:R-:W-:Y:S01]  /*b300*/  IMAD R37, R43, 0x2, R36 ;  /* 0x000000022b257824 */ /* 0x004fe200078e0224 */
[----:B------:R-:W-:-:S02]  /*b310*/  LEA.HI.X.SX32 R27, R36, R24, 0x1, P4 ;  /* 0x00000018241b7211 */ /* 0x000fc400020f0eff */
[----:B------:R-:W2:Y:S02]  /*b320*/  LDC R36, c[0x0][0x248] ;  /* 0x00009200ff247b82 */ /* 0x000ea40000000800 */
[CC--:B------:R-:W-:Y:S02]  /*b330*/  IADD3 R34, P4, R37.reuse, R3.reuse, RZ ;  /* 0x0000000325227210 */ /* 0x0c0fe40007f9e0ff */
[----:B------:R-:W-:Y:S02]  /*b340*/  LOP3.LUT R25, R0, 0x2a, RZ, 0xfc, !PT ;  /* 0x0000002a00197812 */ /* 0x000fe400078efcff */
[----:B------:R-:W-:Y:S01]  /*b350*/  LEA.HI.X.SX32 R35, R37, R24, 0x1, P4 ;  /* 0x0000001825237211 */ /* 0x000fe200020f0eff */
[----:B0-----:R-:W-:Y:S01]  /*b360*/  IMAD R37, R38, 0x2, R37 ;  /* 0x0000000226257824 */ /* 0x001fe200078e0225 */
[----:B---3--:R-:W-:Y:S01]  /*b370*/  PRMT R39, R28, 0x7771, RZ ;  /* 0x000077711c277816 */ /* 0x008fe200000000ff */
[----:B------:R0:W-:Y:S01]  /*b380*/  @P5 STG.E.U8 desc[UR10][R26.64], R41 ;  /* 0x000000291a005986 */ /* 0x0001e2000c10110a */
[----:B------:R-:W-:Y:S01]  /*b390*/  ISETP.LT.AND P2, PT, R25, UR4, !P0 ;  /* 0x0000000419007c0c */ /* 0x000fe2000c741270 */
[----:B------:R-:W-:Y:S01]  /*b3a0*/  ULDC UR4, c[0x0][0x22c] ;  /* 0x00008b0000047ab9 */ /* 0x000fe20000000800 */
[----:B------:R-:W-:Y:S01]  /*b3b0*/  PRMT R43, R29, 0x7771, RZ ;  /* 0x000077711d2b7816 */ /* 0x000fe200000000ff */
[----:B------:R3:W-:Y:S01]  /*b3c0*/  @P3 STG.E.U8 desc[UR10][R34.64], R39 ;  /* 0x0000002722003986 */ /* 0x0007e2000c10110a */
[----:B------:R-:W-:Y:S01]  /*b3d0*/  IADD3 R32, P3, R37, R3, RZ ;  /* 0x0000000325207210 */ /* 0x000fe20007f7e0ff */
[----:B------:R-:W1:Y:S01]  /*b3e0*/  LDC R38, c[0x0][0x248] ;  /* 0x00009200ff267b82 */ /* 0x000e620000000800 */
[----:B------:R-:W-:-:S02]  /*b3f0*/  LOP3.LUT R25, R0, 0x2c, RZ, 0xfc, !PT ;  /* 0x0000002c00197812 */ /* 0x000fc400078efcff */
[-C--:B------:R-:W-:Y:S01]  /*b400*/  LEA.HI.X.SX32 R33, R37, R24.reuse, 0x1, P3 ;  /* 0x0000001825217211 */ /* 0x080fe200018f0eff */
[----:B----4-:R-:W-:Y:S01]  /*b410*/  IMAD R37, R40, 0x2, R37 ;  /* 0x0000000228257824 */ /* 0x010fe200078e0225 */
[----:B------:R-:W-:Y:S01]  /*b420*/  ISETP.LT.AND P6, PT, R25, UR4, !P0 ;  /* 0x0000000419007c0c */ /* 0x000fe2000c7c1270 */
[----:B------:R-:W-:Y:S01]  /*b430*/  ULDC UR4, c[0x0][0x22c] ;  /* 0x00008b0000047ab9 */ /* 0x000fe20000000800 */
[----:B------:R-:W-:Y:S01]  /*b440*/  LOP3.LUT R25, R0, 0x2e, RZ, 0xfc, !PT ;  /* 0x0000002e00197812 */ /* 0x000fe200078efcff */
[----:B------:R4:W-:Y:S01]  /*b450*/  @P2 STG.E.U8 desc[UR10][R32.64], R43 ;  /* 0x0000002b20002986 */ /* 0x0009e2000c10110a */
[----:B0-----:R-:W-:Y:S01]  /*b460*/  IADD3 R26, P2, R37, R3, RZ ;  /* 0x00000003251a7210 */ /* 0x001fe20007f5e0ff */
[----:B---3--:R-:W-:Y:S01]  /*b470*/  IMAD R35, R42, 0x2, R37 ;  /* 0x000000022a237824 */ /* 0x008fe200078e0225 */
[----:B------:R-:W-:Y:S01]  /*b480*/  ISETP.LT.AND P5, PT, R25, UR4, !P0 ;  /* 0x0000000419007c0c */ /* 0x000fe2000c7a1270 */
[----:B------:R-:W-:Y:S01]  /*b490*/  ULDC UR4, c[0x0][0x22c] ;  /* 0x00008b0000047ab9 */ /* 0x000fe20000000800 */
[----:B------:R-:W-:Y:S01]  /*b4a0*/  LOP3.LUT R25, R0, 0x30, RZ, 0xfc, !PT ;  /* 0x0000003000197812 */ /* 0x000fe200078efcff */
[----:B--2---:R-:W-:Y:S01]  /*b4b0*/  IMAD R36, R36, 0x2, R35 ;  /* 0x0000000224247824 */ /* 0x004fe200078e0223 */
[----:B------:R-:W-:-:S02]  /*b4c0*/  LEA.HI.X.SX32 R27, R37, R24, 0x1, P2 ;  /* 0x00000018251b7211 */ /* 0x000fc400010f0eff */
[----:B------:R-:W-:Y:S02]  /*b4d0*/  PRMT R41, R30, 0x7771, RZ ;  /* 0x000077711e297816 */ /* 0x000fe400000000ff */
[----:B------:R-:W-:Y:S01]  /*b4e0*/  ISETP.LT.AND P4, PT, R25, UR4, !P0 ;  /* 0x0000000419007c0c */ /* 0x000fe2000c781270 */
[----:B----4-:R-:W0:Y:S01]  /*b4f0*/  LDC R43, c[0x0][0x248] ;  /* 0x00009200ff2b7b82 */ /* 0x010e220000000800 */
[-C--:B------:R-:W-:Y:S01]  /*b500*/  IADD3 R34, P2, R35, R3.reuse, RZ ;  /* 0x0000000323227210 */ /* 0x080fe20007f5e0ff */
[----:B------:R2:W-:Y:S01]  /*b510*/  @P6 STG.E.U8 desc[UR10][R26.64], R41 ;  /* 0x000000291a006986 */ /* 0x0005e2000c10110a */
[----:B------:R-:W-:Y:S01]  /*b520*/  IADD3 R32, P6, R36, R3, RZ ;  /* 0x0000000324207210 */ /* 0x000fe20007fde0ff */
[----:B------:R-:W-:Y:S01]  /*b530*/  ULDC UR4, c[0x0][0x22c] ;  /* 0x00008b0000047ab9 */ /* 0x000fe20000000800 */
[----:B------:R-:W-:Y:S02]  /*b540*/  LOP3.LUT R25, R0, 0x32, RZ, 0xfc, !PT ;  /* 0x0000003200197812 */ /* 0x000fe400078efcff */
[----:B------:R-:W-:-:S02]  /*b550*/  PRMT R39, R31, 0x7771, RZ ;  /* 0x000077711f277816 */ /* 0x000fc400000000ff */
[-C--:B------:R-:W-:Y:S02]  /*b560*/  LEA.HI.X.SX32 R35, R35, R24.reuse, 0x1, P2 ;  /* 0x0000001823237211 */ /* 0x080fe400010f0eff */
[----:B------:R-:W-:Y:S01]  /*b570*/  LEA.HI.X.SX32 R33, R36, R24, 0x1, P6 ;  /* 0x0000001824217211 */ /* 0x000fe200030f0eff */
[----:B-1----:R-:W-:Y:S01]  /*b580*/  IMAD R36, R45, 0x2, R36 ;  /* 0x000000022d247824 */ /* 0x002fe200078e0224 */
[----:B------:R-:W-:Y:S01]  /*b590*/  PRMT R37, R28, 0x7772, RZ ;  /* 0x000077721c257816 */ /* 0x000fe200000000ff */
[----:B------:R-:W1:Y:S01]  /*b5a0*/  LDC R45, c[0x0][0x248] ;  /* 0x00009200ff2d7b82 */ /* 0x000e620000000800 */
[----:B------:R-:W-:Y:S01]  /*b5b0*/  ISETP.LT.AND P3, PT, R25, UR4, !P0 ;  /* 0x0000000419007c0c */ /* 0x000fe2000c761270 */
[----:B------:R3:W-:Y:S01]  /*b5c0*/  @P5 STG.E.U8 desc[UR10][R34.64], R39 ;  /* 0x0000002722005986 */ /* 0x0007e2000c10110a */
[----:B------:R-:W-:Y:S01]  /*b5d0*/  LOP3.LUT R25, R0, 0x34, RZ, 0xfc, !PT ;  /* 0x0000003400197812 */ /* 0x000fe200078efcff */
[----:B------:R-:W-:Y:S02]  /*b5e0*/  ULDC UR4, c[0x0][0x22c] ;  /* 0x00008b0000047ab9 */ /* 0x000fe40000000800 */
[----:B------:R4:W-:Y:S01]  /*b5f0*/  @P4 STG.E.U8 desc[UR10][R32.64], R37 ;  /* 0x0000002520004986 */ /* 0x0009e2000c10110a */
[----:B--2---:R-:W-:-:S02]  /*b600*/  IADD3 R26, P4, R36, R3, RZ ;  /* 0x00000003241a7210 */ /* 0x004fc40007f9e0ff */
[----:B------:R-:W-:Y:S01]  /*b610*/  ISETP.LT.AND P2, PT, R25, UR4, !P0 ;  /* 0x0000000419007c0c */ /* 0x000fe2000c741270 */
[----:B------:R-:W-:Y:S01]  /*b620*/  ULDC UR4, c[0x0][0x22c] ;  /* 0x00008b0000047ab9 */ /* 0x000fe20000000800 */
[----:B------:R-:W-:Y:S01]  /*b630*/  LEA.HI.X.SX32 R27, R36, R24, 0x1, P4 ;  /* 0x00000018241b7211 */ /* 0x000fe200020f0eff */
[----:B------:R-:W-:Y:S01]  /*b640*/  IMAD R36, R47, 0x2, R36 ;  /* 0x000000022f247824 */ /* 0x000fe200078e0224 */
[----:B---3--:R-:W-:Y:S01]  /*b650*/  PRMT R35, R29, 0x7772, RZ ;  /* 0x000077721d237816 */ /* 0x008fe200000000ff */
[----:B------:R-:W2:Y:S01]  /*b660*/  LDC R47, c[0x0][0x248] ;  /* 0x00009200ff2f7b82 */ /* 0x000ea20000000800 */
[----:B------:R-:W-:-:S03]  /*b670*/  LOP3.LUT R25, R0, 0x36, RZ, 0xfc, !PT ;  /* 0x0000003600197812 */ /* 0x000fc600078efcff */
[----:B------:R3:W-:Y:S01]  /*b680*/  @P3 STG.E.U8 desc[UR10][R26.64], R35 ;  /* 0x000000231a003986 */ /* 0x0007e2000c10110a */
[-C--:B----4-:R-:W-:Y:S02]  /*b690*/  IADD3 R32, P3, R36, R3.reuse, RZ ;  /* 0x0000000324207210 */ /* 0x090fe40007f7e0ff */
[----:B------:R-:W-:Y:S02]  /*b6a0*/  PRMT R41, R30, 0x7772, RZ ;  /* 0x000077721e297816 */ /* 0x000fe400000000ff */
[----:B------:R-:W-:Y:S01]  /*b6b0*/  LEA.HI.X.SX32 R33, R36, R24, 0x1, P3 ;  /* 0x0000001824217211 */ /* 0x000fe200018f0eff */
[----:B0-----:R-:W-:Y:S01]  /*b6c0*/  IMAD R36, R43, 0x2, R36 ;  /* 0x000000022b247824 */ /* 0x001fe200078e0224 */
[----:B------:R-:W-:Y:S01]  /*b6d0*/  ISETP.LT.AND P6, PT, R25, UR4, !P0 ;  /* 0x0000000419007c0c */ /* 0x000fe2000c7c1270 */
[----:B------:R-:W-:Y:S01]  /*b6e0*/  ULDC UR4, c[0x0][0x22c] ;  /* 0x00008b0000047ab9 */ /* 0x000fe20000000800 */
[----:B------:R-:W-:Y:S01]  /*b6f0*/  LOP3.LUT R25, R0, 0x38, RZ, 0xfc, !PT ;  /* 0x0000003800197812 */ /* 0x000fe200078efcff */
[----:B------:R0:W-:Y:S01]  /*b700*/  @P2 STG.E.U8 desc[UR10][R32.64], R41 ;  /* 0x0000002920002986 */ /* 0x0001e2000c10110a */
[----:B------:R-:W4:Y:S01]  /*b710*/  LDC R43, c[0x0][0x248] ;  /* 0x00009200ff2b7b82 */ /* 0x000f220000000800 */
[----:B---3--:R-:W-:Y:S01]  /*b720*/  IADD3 R26, P2, R36, R3, RZ ;  /* 0x00000003241a7210 */ /* 0x008fe20007f5e0ff */
[----:B-1----:R-:W-:Y:S01]  /*b730*/  IMAD R35, R45, 0x2, R36 ;  /* 0x000000022d237824 */ /* 0x002fe200078e0224 */
        /* <DEDUP_REMOVED lines=10> */
[----:B0-----:R-:W0:Y:S01]  /*b7e0*/  LDC R41, c[0x0][0x248] ;  /* 0x00009200ff297b82 */ /* 0x001e220000000800 */
[----:B------:R-:W-:-:S02]  /*b7f0*/  IADD3 R32, P6, R28, R3, RZ ;  /* 0x000000031c207210 */ /* 0x000fc40007fde0ff */
[----:B------:R-:W-:Y:S01]  /*b800*/  LOP3.LUT R25, R0, 0x3c, RZ, 0xfc, !PT ;  /* 0x0000003c00197812 */ /* 0x000fe200078efcff */
[----:B--2---:R-:W-:Y:S01]  /*b810*/  IMAD R36, R47, 0x2, R28 ;  /* 0x000000022f247824 */ /* 0x004fe200078e021c */
[-C--:B------:R-:W-:Y:S01]  /*b820*/  LEA.HI.X.SX32 R35, R35, R24.reuse, 0x1, P2 ;  /* 0x0000001823237211 */ /* 0x080fe200010f0eff */
[----:B------:R-:W-:Y:S01]  /*b830*/  ULDC UR4, c[0x0][0x22c] ;  /* 0x00008b0000047ab9 */ /* 0x000fe20000000800 */
[----:B------:R-:W-:Y:S01]  /*b840*/  LEA.HI.X.SX32 R33, R28, R24, 0x1, P6 ;  /* 0x000000181c217211 */ /* 0x000fe200030f0eff */
[----:B------:R-:W2:Y:S01]  /*b850*/  LDC R38, c[0x0][0x248] ;  /* 0x00009200ff267b82 */ /* 0x000ea20000000800 */
[----:B------:R-:W-:Y:S02]  /*b860*/  PRMT R29, R29, 0x7773, RZ ;  /* 0x000077731d1d7816 */ /* 0x000fe400000000ff */
[----:B------:R-:W-:Y:S01]  /*b870*/  ISETP.LT.AND P4, PT, R25, UR5, !P0 ;  /* 0x0000000519007c0c */ /* 0x000fe2000c781270 */
[----:B------:R3:W-:Y:S04]  /*b880*/  @P5 STG.E.U8 desc[UR10][R34.64], R37 ;  /* 0x0000002522005986 */ /* 0x0007e8000c10110a */
[----:B-1----:R-:W1:Y:S01]  /*b890*/  LDC R39, c[0x0][0x248] ;  /* 0x00009200ff277b82 */ /* 0x002e620000000800 */
        /* <DEDUP_REMOVED lines=13> */
[----:B------:R-:W2:Y:S01]  /*b970*/  LDC R34, c[0x0][0x248] ;  /* 0x00009200ff227b82 */ /* 0x000ea20000000800 */
[----:B------:R-:W-:-:S02]  /*b980*/  PRMT R35, R31, 0x7773, RZ ;  /* 0x000077731f237816 */ /* 0x000fc400000000ff */
[-C--:B------:R-:W-:Y:S01]  /*b990*/  LEA.HI.X.SX32 R29, R36, R24.reuse, 0x1, P4 ;  /* 0x00000018241d7211 */ /* 0x080fe200020f0eff */
[----:B0-----:R-:W-:Y:S01]  /*b9a0*/  IMAD R36, R41, 0x2, R36 ;  /* 0x0000000229247824 */ /* 0x001fe200078e0224 */
[----:B------:R-:W-:Y:S01]  /*b9b0*/  ISETP.LT.AND P6, PT, R25, UR4, !P0 ;  /* 0x0000000419007c0c */ /* 0x000fe2000c7c1270 */
[----:B------:R-:W-:Y:S01]  /*b9c0*/  ULDC UR4, c[0x0][0x22c] ;  /* 0x00008b0000047ab9 */ /* 0x000fe20000000800 */
[C---:B------:R-:W-:Y:S01]  /*b9d0*/  LOP3.LUT R25, R0.reuse, 0x42, RZ, 0xfc, !PT ;  /* 0x0000004200197812 */ /* 0x040fe200078efcff */
[----:B------:R-:W0:Y:S01]  /*b9e0*/  LDC R41, c[0x0][0x248] ;  /* 0x00009200ff297b82 */ /* 0x000e220000000800 */
[----:B------:R3:W-:Y:S01]  /*b9f0*/  @P2 STG.E.U8 desc[UR10][R28.64], R35 ;  /* 0x000000231c002986 */ /* 0x0007e2000c10110a */
[----:B------:R-:W-:Y:S01]  /*ba00*/  LOP3.LUT R30, R0, 0x44, RZ, 0xfc, !PT ;  /* 0x00000044001e7812 */ /* 0x000fe200078efcff */
[----:B-1----:R-:W-:Y:S01]  /*ba10*/  IMAD R32, R39, 0x2, R36 ;  /* 0x0000000227207824 */ /* 0x002fe200078e0224 */
[----:B----4-:R-:W-:Y:S02]  /*ba20*/  IADD3 R26, P2, R36, R3, RZ ;  /* 0x00000003241a7210 */ /* 0x010fe40007f5e0ff */
[----:B------:R-:W-:Y:S01]  /*ba30*/  ISETP.LT.AND P3, PT, R25, UR4, !P0 ;  /* 0x0000000419007c0c */ /* 0x000fe2000c761270 */
[----:B------:R-:W-:Y:S01]  /*ba40*/  ULDC UR4, c[0x0][0x22c] ;  /* 0x00008b0000047ab9 */ /* 0x000fe20000000800 */
[----:B------:R-:W1:Y:S01]  /*ba50*/  LDC R39, c[0x0][0x248] ;  /* 0x00009200ff277b82 */ /* 0x000e620000000800 */
        /* <DEDUP_REMOVED lines=14> */
[----:B0-----:R-:W-:Y:S01]  /*bb40*/  IMAD R32, R41, 0x2, R32 ;  /* 0x0000000229207824 */ /* 0x001fe200078e0220 */
[----:B------:R-:W-:Y:S02]  /*bb50*/  PRMT R35, R6, 0x7770, RZ ;  /* 0x0000777006237816 */ /* 0x000fe400000000ff */
[----:B------:R-:W-:Y:S01]  /*bb60*/  ISETP.LT.AND P5, PT, R25, UR5, !P0 ;  /* 0x0000000519007c0c */ /* 0x000fe2000c7a1270 */
[----:B------:R1:W-:Y:S01]  /*bb70*/  @P3 STG.E.U8 desc[UR10][R30.64], R33 ;  /* 0x000000211e003986 */ /* 0x0003e2000c10110a */
[----:B------:R-:W-:Y:S01]  /*bb80*/  LOP3.LUT R25, R0, 0x48, RZ, 0xfc, !PT ;  /* 0x0000004800197812 */ /* 0x000fe200078efcff */
[----:B------:R-:W0:Y:S01]  /*bb90*/  LDC R41, c[0x0][0x248] ;  /* 0x00009200ff297b82 */ /* 0x000e220000000800 */
[----:B---3--:R-:W-:Y:S01]  /*bba0*/  PRMT R37, R7, 0x7770, RZ ;  /* 0x0000777007257816 */ /* 0x008fe200000000ff */
[----:B------:R3:W-:Y:S01]  /*bbb0*/  @P4 STG.E.U8 desc[UR10][R28.64], R35 ;  /* 0x000000231c004986 */ /* 0x0007e2000c10110a */
[C---:B------:R-:W-:Y:S01]  /*bbc0*/  IADD3 R26, P4, R32.reuse, R3, RZ ;  /* 0x00000003201a7210 */ /* 0x040fe20007f9e0ff */
[----:B------:R-:W-:Y:S01]  /*bbd0*/  ULDC UR5, c[0x0][0x22c] ;  /* 0x00008b0000057ab9 */ /* 0x000fe20000000800 */
[----:B------:R-:W-:Y:S01]  /*bbe0*/  ISETP.LT.AND P2, PT, R25, UR4, !P0 ;  /* 0x0000000419007c0c */ /* 0x000fe2000c741270 */
[----:B------:R-:W-:Y:S01]  /*bbf0*/  ULDC UR4, c[0x0][0x22c] ;  /* 0x00008b0000047ab9 */ /* 0x000fe20000000800 */
[----:B-1----:R-:W-:Y:S01]  /*bc00*/  IMAD R33, R39, 0x2, R32 ;  /* 0x0000000227217824 */ /* 0x002fe200078e0220 */
[----:B------:R-:W-:-:S02]  /*bc10*/  LEA.HI.X.SX32 R27, R32, R24, 0x1, P4 ;  /* 0x00000018201b7211 */ /* 0x000fc400020f0eff */
[----:B------:R-:W1:Y:S02]  /*bc20*/  LDC R32, c[0x0][0x248] ;  /* 0x00009200ff207b82 */ /* 0x000e640000000800 */
[CC--:B------:R-:W-:Y:S02]  /*bc30*/  IADD3 R30, P4, R33.reuse, R3.reuse, RZ ;  /* 0x00000003211e7210 */ /* 0x0c0fe40007f9e0ff */
[----:B------:R-:W-:Y:S02]  /*bc40*/  LOP3.LUT R25, R0, 0x4a, RZ, 0xfc, !PT ;  /* 0x0000004a00197812 */ /* 0x000fe400078efcff */
[----:B------:R-:W-:Y:S01]  /*bc50*/  LEA.HI.X.SX32 R31, R33, R24, 0x1, P4 ;  /* 0x00000018211f7211 */ /* 0x000fe200020f0eff */
[----:B--2---:R-:W-:Y:S01]  /*bc60*/  IMAD R33, R34, 0x2, R33 ;  /* 0x0000000222217824 */ /* 0x004fe200078e0221 */
[----:B---3--:R-:W-:Y:S01]  /*bc70*/  PRMT R35, R4, 0x7771, RZ ;  /* 0x0000777104237816 */ /* 0x008fe200000000ff */
[----:B------:R2:W-:Y:S01]  /*bc80*/  @P5 STG.E.U8 desc[UR10][R26.64], R37 ;  /* 0x000000251a005986 */ /* 0x0005e2000c10110a */
[----:B------:R-:W-:Y:S01]  /*bc90*/  ISETP.LT.AND P3, PT, R25, UR4, !P0 ;  /* 0x0000000419007c0c */ /* 0x000fe2000c761270 */
[----:B------:R-:W-:Y:S01]  /*bca0*/  ULDC UR4, c[0x0][0x22c] ;  /* 0x00008b0000047ab9 */ /* 0x000fe20000000800 */
[----:B------:R-:W-:Y:S01]  /*bcb0*/  PRMT R39, R5, 0x7771, RZ ;  /* 0x0000777105277816 */ /* 0x000fe200000000ff */
[----:B------:R3:W-:Y:S01]  /*bcc0*/  @P2 STG.E.U8 desc[UR10][R30.64], R35 ;  /* 0x000000231e002986 */ /* 0x0007e2000c10110a */
[----:B------:R-:W-:Y:S01]  /*bcd0*/  IADD3 R28, P2, R33, R3, RZ ;  /* 0x00000003211c7210 */ /* 0x000fe20007f5e0ff */
[----:B------:R-:W0:Y:S01]  /*bce0*/  LDC R34, c[0x0][0x248] ;  /* 0x00009200ff227b82 */ /* 0x000e220000000800 */
[----:B------:R-:W-:-:S02]  /*bcf0*/  LOP3.LUT R25, R0, 0x4c, RZ, 0xfc, !PT ;  /* 0x0000004c00197812 */ /* 0x000fc400078efcff */
[-C--:B------:R-:W-:Y:S01]  /*bd00*/  LEA.HI.X.SX32 R29, R33, R24.reuse, 0x1, P2 ;  /* 0x00000018211d7211 */ /* 0x080fe200010f0eff */
[----:B----4-:R-:W-:Y:S01]  /*bd10*/  IMAD R33, R36, 0x2, R33 ;  /* 0x0000000224217824 */ /* 0x010fe200078e0221 */
[----:B------:R-:W-:Y:S01]  /*bd20*/  ISETP.LT.AND P6, PT, R25, UR4, !P0 ;  /* 0x0000000419007c0c */ /* 0x000fe2000c7c1270 */
[----:B------:R-:W-:Y:S01]  /*bd30*/  ULDC UR4, c[0x0][0x22c] ;  /* 0x00008b0000047ab9 */ /* 0x000fe20000000800 */
[----:B------:R-:W-:Y:S01]  /*bd40*/  LOP3.LUT R25, R0, 0x4e, RZ, 0xfc, !PT ;  /* 0x0000004e00197812 */ /* 0x000fe200078efcff */
[----:B------:R4:W-:Y:S01]  /*bd50*/  @P3 STG.E.U8 desc[UR10][R28.64], R39 ;  /* 0x000000271c003986 */ /* 0x0009e2000c10110a */
[----:B--2---:R-:W-:Y:S01]  /*bd60*/  IADD3 R26, P3, R33, R3, RZ ;  /* 0x00000003211a7210 */ /* 0x004fe20007f7e0ff */
[----:B---3--:R-:W-:Y:S01]  /*bd70*/  IMAD R31, R38, 0x2, R33 ;  /* 0x00000002261f7824 */ /* 0x008fe200078e0221 */
[----:B------:R-:W-:Y:S01]  /*bd80*/  ISETP.LT.AND P5, PT, R25, UR4, !P0 ;  /* 0x0000000419007c0c */ /* 0x000fe2000c7a1270 */
[----:B------:R-:W-:Y:S01]  /*bd90*/  ULDC UR4, c[0x0][0x22c] ;  /* 0x00008b0000047ab9 */ /* 0x000fe20000000800 */
[----:B------:R-:W-:Y:S01]  /*bda0*/  LOP3.LUT R25, R0, 0x50, RZ, 0xfc, !PT ;  /* 0x0000005000197812 */ /* 0x000fe200078efcff */
[----:B-1----:R-:W-:Y:S01]  /*bdb0*/  IMAD R32, R32, 0x2, R31 ;  /* 0x0000000220207824 */ /* 0x002fe200078e021f */
[----:B------:R-:W-:Y:S01]  /*bdc0*/  LEA.HI.X.SX32 R27, R33, R24, 0x1, P3 ;  /* 0x00000018211b7211 */ /* 0x000fe200018f0eff */
[----:B------:R-:W1:Y:S01]  /*bdd0*/  LDC R36, c[0x0][0x248] ;  /* 0x00009200ff247b82 */ /* 0x000e620000000800 */
[----:B------:R-:W-:-:S02]  /*bde0*/  PRMT R37, R6, 0x7771, RZ ;  /* 0x0000777106257816 */ /* 0x000fc400000000ff */
[----:B------:R-:W-:Y:S01]  /*bdf0*/  ISETP.LT.AND P4, PT, R25, UR4, !P0 ;  /* 0x0000000419007c0c */ /* 0x000fe2000c781270 */
[----:B------:R-:W-:Y:S01]  /*be00*/  ULDC UR4, c[0x0][0x22c] ;  /* 0x00008b0000047ab9 */ /* 0x000fe20000000800 */
[-C--:B------:R-:W-:Y:S01]  /*be10*/  IADD3 R30, P3, R31, R3.reuse, RZ ;  /* 0x000000031f1e7210 */ /* 0x080fe20007f7e0ff */
[----:B------:R2:W-:Y:S01]  /*be20*/  @P6 STG.E.U8 desc[UR10][R26.64], R37 ;  /* 0x000000251a006986 */ /* 0x0005e2000c10110a */
[----:B----4-:R-:W-:Y:S01]  /*be30*/  IADD3 R28, P6, R32, R3, RZ ;  /* 0x00000003201c7210 */ /* 0x010fe20007fde0ff */
[----:B------:R-:W3:Y:S01]  /*be40*/  LDC R39, c[0x0][0x248] ;  /* 0x00009200ff277b82 */ /* 0x000ee20000000800 */
[----:B------:R-:W-:Y:S02]  /*be50*/  LOP3.LUT R25, R0, 0x52, RZ, 0xfc, !PT ;  /* 0x0000005200197812 */ /* 0x000fe400078efcff */
[----:B------:R-:W-:Y:S02]  /*be60*/  PRMT R35, R7, 0x7771, RZ ;  /* 0x0000777107237816 */ /* 0x000fe400000000ff */
[----:B------:R-:W-:-:S02]  /*be70*/  LEA.HI.X.SX32 R31, R31, R24, 0x1, P3 ;  /* 0x000000181f1f7211 */ /* 0x000fc400018f0eff */
[----:B------:R-:W-:Y:S01]  /*be80*/  LEA.HI.X.SX32 R29, R32, R24, 0x1, P6 ;  /* 0x00000018201d7211 */ /* 0x000fe200030f0eff */
[----:B0-----:R-:W-:Y:S01]  /*be90*/  IMAD R32, R41, 0x2, R32 ;  /* 0x0000000229207824 */ /* 0x001fe200078e0220 */
[----:B------:R-:W-:Y:S01]  /*bea0*/  PRMT R33, R4, 0x7772, RZ ;  /* 0x0000777204217816 */ /* 0x000fe200000000ff */
[----:B--2---:R-:W0:Y:S01]  /*beb0*/  LDC R37, c[0x0][0x248] ;  /* 0x00009200ff257b82 */ /* 0x004e220000000800 */
[----:B------:R-:W-:Y:S01]  /*bec0*/  ISETP.LT.AND P2, PT, R25, UR4, !P0 ;  /* 0x0000000419007c0c */ /* 0x000fe2000c741270 */
[----:B------:R2:W-:Y:S01]  /*bed0*/  @P5 STG.E.U8 desc[UR10][R30.64], R35 ;  /* 0x000000231e005986 */ /* 0x0005e2000c10110a */
[----:B------:R-:W-:Y:S01]  /*bee0*/  LOP3.LUT R25, R0, 0x54, RZ, 0xfc, !PT ;  /* 0x0000005400197812 */ /* 0x000fe200078efcff */
[----:B------:R-:W-:Y:S02]  /*bef0*/  ULDC UR4, c[0x0][0x22c] ;  /* 0x00008b0000047ab9 */ /* 0x000fe40000000800 */
[----:B------:R4:W-:Y:S01]  /*bf00*/  @P4 STG.E.U8 desc[UR10][R28.64], R33 ;  /* 0x000000211c004986 */ /* 0x0009e2000c10110a */
[----:B------:R-:W-:-:S02]  /*bf10*/  IADD3 R26, P4, R32, R3, RZ ;  /* 0x00000003201a7210 */ /* 0x000fc40007f9e0ff */
[----:B------:R-:W-:Y:S01]  /*bf20*/  ISETP.LT.AND P3, PT, R25, UR4, !P0 ;  /* 0x0000000419007c0c */ /* 0x000fe2000c761270 */
[----:B------:R-:W-:Y:S01]  /*bf30*/  ULDC UR4, c[0x0][0x22c] ;  /* 0x00008b0000047ab9 */ /* 0x000fe20000000800 */
[----:B------:R-:W-:Y:S01]  /*bf40*/  LEA.HI.X.SX32 R27, R32, R24, 0x1, P4 ;  /* 0x00000018201b7211 */ /* 0x000fe200020f0eff */
[----:B------:R-:W-:Y:S01]  /*bf50*/  IMAD R32, R43, 0x2, R32 ;  /* 0x000000022b207824 */ /* 0x000fe200078e0220 */
[----:B--2---:R-:W-:Y:S01]  /*bf60*/  PRMT R31, R5, 0x7772, RZ ;  /* 0x00007772051f7816 */ /* 0x004fe200000000ff */
[----:B------:R-:W2:Y:S01]  /*bf70*/  LDC R35, c[0x0][0x248] ;  /* 0x00009200ff237b82 */ /* 0x000ea20000000800 */
[----:B------:R-:W-:-:S03]  /*bf80*/  LOP3.LUT R25, R0, 0x56, RZ, 0xfc, !PT ;  /* 0x0000005600197812 */ /* 0x000fc600078efcff */
[----:B------:R1:W-:Y:S01]  /*bf90*/  @P2 STG.E.U8 desc[UR10][R26.64], R31 ;  /* 0x0000001f1a002986 */ /* 0x0003e2000c10110a */
[-C--:B----4-:R-:W-:Y:S02]  /*bfa0*/  IADD3 R28, P2, R32, R3.reuse, RZ ;  /* 0x00000003201c7210 */ /* 0x090fe40007f5e0ff */
[----:B------:R-:W-:Y:S02]  /*bfb0*/  PRMT R33, R6, 0x7772, RZ ;  /* 0x0000777206217816 */ /* 0x000fe400000000ff */
[----:B------:R-:W-:Y:S01]  /*bfc0*/  LEA.HI.X.SX32 R29, R32, R24, 0x1, P2 ;  /* 0x00000018201d7211 */ /* 0x000fe200010f0eff */
[----:B---3--:R-:W-:Y:S01]  /*bfd0*/  IMAD R32, R39, 0x2, R32 ;  /* 0x0000000227207824 */ /* 0x008fe200078e0220 */
[----:B------:R-:W-:Y:S01]  /*bfe0*/  ISETP.LT.AND P6, PT, R25, UR4, !P0 ;  /* 0x0000000419007c0c */ /* 0x000fe2000c7c1270 */
[----:B------:R-:W-:Y:S02]  /*bff0*/  ULDC UR4, c[0x0][0x22c] ;  /* 0x00008b0000047ab9 */ /* 0x000fe40000000800 */
[----:B------:R2:W-:Y:S01]  /*c000*/  @P3 STG.E.U8 desc[UR10][R28.64], R33 ;  /* 0x000000211c003986 */ /* 0x0005e2000c10110a */
[----:B-1----:R-:W-:Y:S01]  /*c010*/  IADD3 R26, P3, R32, R3, RZ ;  /* 0x00000003201a7210 */ /* 0x002fe20007f7e0ff */
[----:B0-----:R-:W-:Y:S01]  /*c020*/  IMAD R31, R37, 0x2, R32 ;  /* 0x00000002251f7824 */ /* 0x001fe200078e0220 */
[----:B------:R-:W-:-:S02]  /*c030*/  LOP3.LUT R25, R0, 0x58, RZ, 0xfc, !PT ;  /* 0x0000005800197812 */ /* 0x000fc400078efcff */
[----:B------:R-:W-:Y:S01]  /*c040*/  LEA.HI.X.SX32 R27, R32, R24, 0x1, P3 ;  /* 0x00000018201b7211 */ /* 0x000fe200018f0eff */
[----:B------:R-:W-:Y:S01]  /*c050*/  IMAD R32, R34, 0x2, R31 ;  /* 0x0000000222207824 */ /* 0x000fe200078e021f */
[----:B------:R-:W-:Y:S01]  /*c060*/  PRMT R39, R7, 0x7772, RZ ;  /* 0x0000777207277816 */ /* 0x000fe200000000ff */
[----:B------:R-:W0:Y:S01]  /*c070*/  LDC R34, c[0x0][0x248] ;  /* 0x00009200ff227b82 */ /* 0x000e220000000800 */
[----:B------:R-:W-:Y:S02]  /*c080*/  LOP3.LUT R30, R0, 0x5a, RZ, 0xfc, !PT ;  /* 0x0000005a001e7812 */ /* 0x000fe400078efcff */
[----:B------:R-:W-:Y:S01]  /*c090*/  ISETP.LT.AND P5, PT, R25, UR4, !P0 ;  /* 0x0000000419007c0c */ /* 0x000fe2000c7a1270 */
[----:B------:R-:W-:Y:S01]  /*c0a0*/  ULDC UR4, c[0x0][0x22c] ;  /* 0x00008b0000047ab9 */ /* 0x000fe20000000800 */
[----:B------:R1:W-:Y:S01]  /*c0b0*/  @P6 STG.E.U8 desc[UR10][R26.64], R39 ;  /* 0x000000271a006986 */ /* 0x0003e2000c10110a */
[----:B------:R-:W-:Y:S01]  /*c0c0*/  ISETP.LT.AND P2, PT, R30, UR4, !P0 ;  /* 0x000000041e007c0c */ /* 0x000fe2000c741270 */
[----:B--2---:R-:W-:Y:S01]  /*c0d0*/  IMAD R33, R35, 0x2, R32 ;  /* 0x0000000223217824 */ /* 0x004fe200078e0220 */
[----:B------:R-:W-:Y:S01]  /*c0e0*/  IADD3 R28, P6, R32, R3, RZ ;  /* 0x00000003201c7210 */ /* 0x000fe20007fde0ff */
[----:B------:R-:W-:Y:S01]  /*c0f0*/  ULDC UR4, c[0x0][0x22c] ;  /* 0x00008b0000047ab9 */ /* 0x000fe20000000800 */
[----:B------:R-:W-:-:S02]  /*c100*/  LOP3.LUT R25, R0, 0x5c, RZ, 0xfc, !PT ;  /* 0x0000005c00197812 */ /* 0x000fc400078efcff */
[----:B------:R-:W-:Y:S02]  /*c110*/  IADD3 R30, P3, R31, R3, RZ ;  /* 0x000000031f1e7210 */ /* 0x000fe40007f7e0ff */
[-C--:B------:R-:W-:Y:S02]  /*c120*/  LEA.HI.X.SX32 R29, R32, R24.reuse, 0x1, P6 ;  /* 0x00000018201d7211 */ /* 0x080fe400030f0eff */
[----:B------:R-:W-:Y:S01]  /*c130*/  ISETP.LT.AND P4, PT, R25, UR5, !P0 ;  /* 0x0000000519007c0c */ /* 0x000fe2000c781270 */
[----:B------:R-:W2:Y:S01]  /*c140*/  LDC R32, c[0x0][0x248] ;  /* 0x00009200ff207b82 */ /* 0x000ea20000000800 */
[----:B------:R-:W-:Y:S01]  /*c150*/  LOP3.LUT R25, R0, 0x5e, RZ, 0xfc, !PT ;  /* 0x0000005e00197812 */ /* 0x000fe200078efcff */
[----:B------:R-:W-:Y:S01]  /*c160*/  ULDC UR5, c[0x0][0x22c] ;  /* 0x00008b0000057ab9 */ /* 0x000fe20000000800 */
[----:B------:R-:W-:Y:S02]  /*c170*/  PRMT R37, R4, 0x7773, RZ ;  /* 0x0000777304257816 */ /* 0x000fe400000000ff */
[----:B------:R-:W-:-:S02]  /*c180*/  LEA.HI.X.SX32 R31, R31, R24, 0x1, P3 ;  /* 0x000000181f1f7211 */ /* 0x000fc400018f0eff */
[----:B------:R-:W-:Y:S01]  /*c190*/  PRMT R35, R5, 0x7773, RZ ;  /* 0x0000777305237816 */ /* 0x000fe200000000ff */
[----:B-1----:R-:W1:Y:S01]  /*c1a0*/  LDC R39, c[0x0][0x248] ;  /* 0x00009200ff277b82 */ /* 0x002e620000000800 */
[----:B------:R-:W-:Y:S02]  /*c1b0*/  LOP3.LUT R4, R0, 0x60, RZ, 0xfc, !PT ;  /* 0x0000006000047812 */ /* 0x000fe400078efcff */
[----:B------:R-:W-:Y:S01]  /*c1c0*/  ISETP.LT.AND P3, PT, R25, UR4, !P0 ;  /* 0x0000000419007c0c */ /* 0x000fe2000c761270 */
[----:B------:R-:W-:Y:S01]  /*c1d0*/  ULDC UR4, c[0x0][0x22c] ;  /* 0x00008b0000047ab9 */ /* 0x000fe20000000800 */
[----:B------:R3:W-:Y:S01]  /*c1e0*/  @P5 STG.E.U8 desc[UR10][R30.64], R37 ;  /* 0x000000251e005986 */ /* 0x0007e2000c10110a */
[----:B------:R-:W-:Y:S01]  /*c1f0*/  ISETP.LT.AND P6, PT, R4, UR4, !P0 ;  /* 0x0000000404007c0c */ /* 0x000fe2000c7c1270 */
[----:B------:R-:W-:Y:S02]  /*c200*/  ULDC UR4, c[0x0][0x22c] ;  /* 0x00008b0000047ab9 */ /* 0x000fe40000000800 */
[----:B------:R4:W-:Y:S01]  /*c210*/  @P2 STG.E.U8 desc[UR10][R28.64], R35 ;  /* 0x000000231c002986 */ /* 0x0009e2000c10110a */
[----:B------:R-:W-:-:S02]  /*c220*/  IADD3 R4, P2, R33, R3, RZ ;  /* 0x0000000321047210 */ /* 0x000fc40007f5e0ff */
[----:B------:R-:W-:Y:S02]  /*c230*/  PRMT R27, R6, 0x7773, RZ ;  /* 0x00007773061b7816 */ /* 0x000fe400000000ff */
[----:B------:R-:W-:Y:S01]  /*c240*/  LEA.HI.X.SX32 R5, R33, R24, 0x1, P2 ;  /* 0x0000001821057211 */ /* 0x000fe200010f0eff */
[----:B------:R-:W-:Y:S01]  /*c250*/  IMAD R33, R36, 0x2, R33 ;  /* 0x0000000224217824 */ /* 0x000fe200078e0221 */
[----:B---3--:R-:W-:Y:S01]  /*c260*/  PRMT R31, R7, 0x7773, RZ ;  /* 0x00007773071f7816 */ /* 0x008fe200000000ff */
[----:B------:R-:W3:Y:S02]  /*c270*/  LDC R37, c[0x0][0x248] ;  /* 0x00009200ff257b82 */ /* 0x000ee40000000800 */
[----:B------:R0:W-:Y:S01]  /*c280*/  @P4 STG.E.U8 desc[UR10][R4.64], R27 ;  /* 0x0000001b04004986 */ /* 0x0001e2000c10110a */
[----:B------:R-:W-:-:S05]  /*c290*/  IADD3 R6, P4, R33, R3, RZ ;  /* 0x0000000321067210 */ /* 0x000fca0007f9e0ff */
[----:B----4-:R-:W4:Y:S01]  /*c2a0*/  LDC R35, c[0x0][0x248] ;  /* 0x00009200ff237b82 */ /* 0x010f220000000800 */
[-C--:B------:R-:W-:Y:S01]  /*c2b0*/  LEA.HI.X.SX32 R7, R33, R24.reuse, 0x1, P4 ;  /* 0x0000001821077211 */ /* 0x080fe200020f0eff */
[----:B--2---:R-:W-:Y:S01]  /*c2c0*/  IMAD R33, R32, 0x2, R33 ;  /* 0x0000000220217824 */ /* 0x004fe200078e0221 */
[C---:B------:R-:W-:Y:S02]  /*c2d0*/  LOP3.LUT R25, R0.reuse, 0x62, RZ, 0xfc, !PT ;  /* 0x0000006200197812 */ /* 0x040fe400078efcff */
[----:B------:R-:W-:Y:S01]  /*c2e0*/  LOP3.LUT R26, R0, 0x64, RZ, 0xfc, !PT ;  /* 0x00000064001a7812 */ /* 0x000fe200078efcff */
[----:B------:R2:W-:Y:S01]  /*c2f0*/  @P3 STG.E.U8 desc[UR10][R6.64], R31 ;  /* 0x0000001f06003986 */ /* 0x0005e2000c10110a */
[-C--:B0-----:R-:W-:Y:S01]  /*c300*/  IADD3 R4, P3, R33, R3.reuse, RZ ;  /* 0x0000000321047210 */ /* 0x081fe20007f7e0ff */
[----:B------:R-:W-:Y:S01]  /*c310*/  IMAD R28, R34, 0x2, R33 ;  /* 0x00000002221c7824 */ /* 0x000fe200078e0221 */
[----:B------:R-:W-:Y:S01]  /*c320*/  ISETP.LT.AND P2, PT, R25, UR4, !P0 ;  /* 0x0000000419007c0c */ /* 0x000fe2000c741270 */
[----:B------:R-:W-:Y:S01]  /*c330*/  ULDC UR4, c[0x0][0x22c] ;  /* 0x00008b0000047ab9 */ /* 0x000fe20000000800 */
[----:B------:R-:W-:Y:S01]  /*c340*/  LEA.HI.X.SX32 R5, R33, R24, 0x1, P3 ;  /* 0x0000001821057211 */ /* 0x000fe200018f0eff */
[----:B------:R-:W0:Y:S01]  /*c350*/  LDC R30, c[0x0][0x248] ;  /* 0x00009200ff1e7b82 */ /* 0x000e220000000800 */
[----:B------:R-:W-:Y:S01]  /*c360*/  ISETP.LT.AND P4, PT, R26, UR4, !P0 ;  /* 0x000000041a007c0c */ /* 0x000fe2000c781270 */
[----:B------:R-:W-:Y:S01]  /*c370*/  ULDC UR4, c[0x0][0x22c] ;  /* 0x00008b0000047ab9 */ /* 0x000fe20000000800 */
[----:B------:R-:W-:-:S02]  /*c380*/  IADD3 R26, P3, R28, R3, RZ ;  /* 0x000000031c1a7210 */ /* 0x000fc40007f7e0ff */
[----:B------:R-:W-:Y:S02]  /*c390*/  LOP3.LUT R25, R0, 0x66, RZ, 0xfc, !PT ;  /* 0x0000006600197812 */ /* 0x000fe400078efcff */
[----:B------:R-:W-:Y:S01]  /*c3a0*/  PRMT R33, R8, 0x7770, RZ ;  /* 0x0000777008217816 */ /* 0x000fe200000000ff */
[----:B------:R-:W0:Y:S01]  /*c3b0*/  LDC R32, c[0x0][0x248] ;  /* 0x00009200ff207b82 */ /* 0x000e220000000800 */
[-C--:B------:R-:W-:Y:S02]  /*c3c0*/  LEA.HI.X.SX32 R27, R28, R24.reuse, 0x1, P3 ;  /* 0x000000181c1b7211 */ /* 0x080fe400018f0eff */
[----:B------:R-:W-:Y:S01]  /*c3d0*/  ISETP.LT.AND P5, PT, R25, UR5, !P0 ;  /* 0x0000000519007c0c */ /* 0x000fe2000c7a1270 */
[----:B----4-:R-:W-:Y:S01]  /*c3e0*/  IMAD R28, R35, 0x2, R28 ;  /* 0x00000002231c7824 */ /* 0x010fe200078e021c */
[C---:B------:R-:W-:Y:S02]  /*c3f0*/  LOP3.LUT R25, R0.reuse, 0x68, RZ, 0xfc, !PT ;  /* 0x0000006800197812 */ /* 0x040fe400078efcff */
[----:B------:R-:W-:Y:S01]  /*c400*/  PRMT R29, R9, 0x7770, RZ ;  /* 0x00007770091d7816 */ /* 0x000fe200000000ff */
[----:B------:R4:W-:Y:S01]  /*c410*/  @P6 STG.E.U8 desc[UR10][R4.64], R33 ;  /* 0x0000002104006986 */ /* 0x0009e2000c10110a */
[----:B--2---:R-:W-:Y:S01]  /*c420*/  LOP3.LUT R7, R0, 0x6a, RZ, 0xfc, !PT ;  /* 0x0000006a00077812 */ /* 0x004fe200078efcff */
[----:B------:R-:W2:Y:S01]  /*c430*/  LDC R34, c[0x0][0x248] ;  /* 0x00009200ff227b82 */ /* 0x000ea20000000800 */
[----:B------:R-:W-:Y:S01]  /*c440*/  ISETP.LT.AND P3, PT, R25, UR4, !P0 ;  /* 0x0000000419007c0c */ /* 0x000fe2000c761270 */
[----:B------:R-:W-:Y:S01]  /*c450*/  ULDC UR4, c[0x0][0x22c] ;  /* 0x00008b0000047ab9 */ /* 0x000fe20000000800 */
[C---:B------:R-:W-:Y:S01]  /*c460*/  IADD3 R6, P6, R28.reuse, R3, RZ ;  /* 0x000000031c067210 */ /* 0x040fe20007fde0ff */
[----:B------:R1:W-:Y:S01]  /*c470*/  @P2 STG.E.U8 desc[UR10][R26.64], R29 ;  /* 0x0000001d1a002986 */ /* 0x0003e2000c10110a */
[----:B------:R-:W-:Y:S01]  /*c480*/  ISETP.LT.AND P2, PT, R7, UR4, !P0 ;  /* 0x0000000407007c0c */ /* 0x000fe2000c741270 */
[----:B------:R-:W-:Y:S01]  /*c490*/  ULDC UR4, c[0x0][0x22c] ;  /* 0x00008b0000047ab9 */ /* 0x000fe20000000800 */
[----:B------:R-:W-:Y:S01]  /*c4a0*/  LEA.HI.X.SX32 R7, R28, R24, 0x1, P6 ;  /* 0x000000181c077211 */ /* 0x000fe200030f0eff */
[----:B---3--:R-:W-:Y:S01]  /*c4b0*/  IMAD R28, R37, 0x2, R28 ;  /* 0x00000002251c7824 */ /* 0x008fe200078e021c */
[----:B------:R-:W-:Y:S01]  /*c4c0*/  PRMT R31, R11, 0x7770, RZ ;  /* 0x000077700b1f7816 */ /* 0x000fe200000000ff */
[----:B------:R-:W3:Y:S01]  /*c4d0*/  LDC R37, c[0x0][0x248] ;  /* 0x00009200ff257b82 */ /* 0x000ee20000000800 */
[----:B----4-:R-:W-:Y:S01]  /*c4e0*/  PRMT R33, R10, 0x7770, RZ ;  /* 0x000077700a217816 */ /* 0x010fe200000000ff */
[----:B------:R-:W-:Y:S01]  /*c4f0*/  ULDC UR5, c[0x0][0x22c] ;  /* 0x00008b0000057ab9 */ /* 0x000fe20000000800 */
[----:B------:R-:W-:-:S03]  /*c500*/  LOP3.LUT R25, R0, 0x6c, RZ, 0xfc, !PT ;  /* 0x0000006c00197812 */ /* 0x000fc600078efcff */
[----:B------:R4:W-:Y:S01]  /*c510*/  @P4 STG.E.U8 desc[UR10][R6.64], R33 ;  /* 0x0000002106004986 */ /* 0x0009e2000c10110a */
[CC--:B------:R-:W-:Y:S01]  /*c520*/  IADD3 R4, P4, R28.reuse, R3.reuse, RZ ;  /* 0x000000031c047210 */ /* 0x0c0fe20007f9e0ff */
[----:B-1----:R-:W-:Y:S01]  /*c530*/  IMAD R29, R39, 0x2, R28 ;  /* 0x00000002271d7824 */ /* 0x002fe200078e021c */
[----:B------:R-:W-:Y:S01]  /*c540*/  ISETP.LT.AND P6, PT, R25, UR4, !P0 ;  /* 0x0000000419007c0c */ /* 0x000fe2000c7c1270 */
[----:B------:R-:W-:Y:S01]  /*c550*/  ULDC UR4, c[0x0][0x22c] ;  /* 0x00008b0000047ab9 */ /* 0x000fe20000000800 */
[----:B------:R-:W-:Y:S01]  /*c560*/  LEA.HI.X.SX32 R5, R28, R24, 0x1, P4 ;  /* 0x000000181c057211 */ /* 0x000fe200020f0eff */
[----:B------:R-:W1:Y:S01]  /*c570*/  LDC R39, c[0x0][0x248] ;  /* 0x00009200ff277b82 */ /* 0x000e620000000800 */
[----:B------:R-:W-:Y:S02]  /*c580*/  LOP3.LUT R25, R0, 0x6e, RZ, 0xfc, !PT ;  /* 0x0000006e00197812 */ /* 0x000fe400078efcff */
[----:B------:R-:W-:Y:S01]  /*c590*/  IADD3 R26, P4, R29, R3, RZ ;  /* 0x000000031d1a7210 */ /* 0x000fe20007f9e0ff */
[----:B------:R2:W-:Y:S01]  /*c5a0*/  @P5 STG.E.U8 desc[UR10][R4.64], R31 ;  /* 0x0000001f04005986 */ /* 0x0005e2000c10110a */
[----:B------:R-:W-:Y:S01]  /*c5b0*/  ISETP.LT.AND P5, PT, R25, UR4, !P0 ;  /* 0x0000000419007c0c */ /* 0x000fe2000c7a1270 */
[----:B------:R-:W-:-:S02]  /*c5c0*/  ULDC UR4, c[0x0][0x22c] ;  /* 0x00008b0000047ab9 */ /* 0x000fc40000000800 */
[----:B------:R-:W3:Y:S01]  /*c5d0*/  LDC R28, c[0x0][0x248] ;  /* 0x00009200ff1c7b82 */ /* 0x000ee20000000800 */
[----:B------:R-:W-:Y:S01]  /*c5e0*/  LEA.HI.X.SX32 R27, R29, R24, 0x1, P4 ;  /* 0x000000181d1b7211 */ /* 0x000fe200020f0eff */
[----:B0-----:R-:W-:Y:S01]  /*c5f0*/  IMAD R29, R30, 0x2, R29 ;  /* 0x000000021e1d7824 */ /* 0x001fe200078e021d */
[----:B------:R-:W-:Y:S02]  /*c600*/  PRMT R25, R8, 0x7771, RZ ;  /* 0x0000777108197816 */ /* 0x000fe400000000ff */
[----:B----4-:R-:W-:-:S03]  /*c610*/  LOP3.LUT R7, R0, 0x70, RZ, 0xfc, !PT ;  /* 0x0000007000077812 */ /* 0x010fc600078efcff */
[----:B------:R0:W-:Y:S01]  /*c620*/  @P3 STG.E.U8 desc[UR10][R26.64], R25 ;  /* 0x000000191a003986 */ /* 0x0001e2000c10110a */
[-C--:B------:R-:W-:Y:S01]  /*c630*/  IADD3 R6, P3, R29, R3.reuse, RZ ;  /* 0x000000031d067210 */ /* 0x080fe20007f7e0ff */
[----:B------:R-:W4:Y:S01]  /*c640*/  LDC R30, c[0x0][0x248] ;  /* 0x00009200ff1e7b82 */ /* 0x000f220000000800 */
[----:B------:R-:W-:Y:S01]  /*c650*/  ISETP.LT.AND P4, PT, R7, UR4, !P0 ;  /* 0x0000000407007c0c */ /* 0x000fe2000c781270 */
[----:B------:R-:W-:Y:S01]  /*c660*/  ULDC UR4, c[0x0][0x22c] ;  /* 0x00008b0000047ab9 */ /* 0x000fe20000000800 */
[-C--:B------:R-:W-:Y:S01]  /*c670*/  LEA.HI.X.SX32 R7, R29, R24.reuse, 0x1, P3 ;  /* 0x000000181d077211 */ /* 0x080fe200018f0eff */
[----:B------:R-:W-:Y:S01]  /*c680*/  IMAD R29, R32, 0x2, R29 ;  /* 0x00000002201d7824 */ /* 0x000fe200078e021d */
[----:B------:R-:W-:Y:S02]  /*c690*/  PRMT R35, R9, 0x7771, RZ ;  /* 0x0000777109237816 */ /* 0x000fe400000000ff */
[----:B--2---:R-:W-:Y:S01]  /*c6a0*/  LOP3.LUT R4, R0, 0x72, RZ, 0xfc, !PT ;  /* 0x0000007200047812 */ /* 0x004fe200078efcff */
[----:B------:R-:W2:Y:S02]  /*c6b0*/  LDC R32, c[0x0][0x248] ;  /* 0x00009200ff207b82 */ /* 0x000ea40000000800 */
[----:B------:R3:W-:Y:S01]  /*c6c0*/  @P2 STG.E.U8 desc[UR10][R6.64], R35 ;  /* 0x0000002306002986 */ /* 0x0007e2000c10110a */
[----:B------:R-:W-:Y:S01]  /*c6d0*/  ISETP.LT.AND P3, PT, R4, UR4, !P0 ;  /* 0x0000000404007c0c */ /* 0x000fe2000c761270 */
[----:B0-----:R-:W-:Y:S01]  /*c6e0*/  IMAD R27, R34, 0x2, R29 ;  /* 0x00000002221b7824 */ /* 0x001fe200078e021d */
[C---:B------:R-:W-:Y:S01]  /*c6f0*/  IADD3 R4, P2, R29.reuse, R3, RZ ;  /* 0x000000031d047210 */ /* 0x040fe20007f5e0ff */
[----:B------:R-:W-:Y:S01]  /*c700*/  ULDC UR4, c[0x0][0x22c] ;  /* 0x00008b0000047ab9 */ /* 0x000fe20000000800 */
[----:B------:R-:W-:Y:S01]  /*c710*/  PRMT R33, R10, 0x7771, RZ ;  /* 0x000077710a217816 */ /* 0x000fe200000000ff */
[----:B---3--:R-:W-:Y:S01]  /*c720*/  IMAD R28, R28, 0x2, R27 ;  /* 0x000000021c1c7824 */ /* 0x008fe200078e021b */
[----:B------:R-:W-:-:S02]  /*c730*/  LEA.HI.X.SX32 R5, R29, R24, 0x1, P2 ;  /* 0x000000181d057211 */ /* 0x000fc400010f0eff */
[----:B------:R-:W-:-:S03]  /*c740*/  IADD3 R26, P2, R27, R3, RZ ;  /* 0x000000031b1a7210 */ /* 0x000fc60007f5e0ff */
[----:B------:R0:W-:Y:S01]  /*c750*/  @P6 STG.E.U8 desc[UR10][R4.64], R33 ;  /* 0x0000002104006986 */ /* 0x0001e2000c10110a */
[C---:B------:R-:W-:Y:S01]  /*c760*/  IADD3 R6, P6, R28.reuse, R3, RZ ;  /* 0x000000031c067210 */ /* 0x040fe20007fde0ff */
[----:B------:R-:W3:Y:S01]  /*c770*/  LDC R35, c[0x0][0x248] ;  /* 0x00009200ff237b82 */ /* 0x000ee20000000800 */
[----:B------:R-:W-:Y:S02]  /*c780*/  PRMT R31, R11, 0x7771, RZ ;  /* 0x000077710b1f7816 */ /* 0x000fe400000000ff */
[-C--:B------:R-:W-:Y:S02]  /*c790*/  LEA.HI.X.SX32 R27, R27, R24.reuse, 0x1, P2 ;  /* 0x000000181b1b7211 */ /* 0x080fe400010f0eff */
[----:B------:R-:W-:Y:S01]  /*c7a0*/  LEA.HI.X.SX32 R7, R28, R24, 0x1, P6 ;  /* 0x000000181c077211 */ /* 0x000fe200030f0eff */
[----:B------:R-:W-:Y:S01]  /*c7b0*/  IMAD R28, R37, 0x2, R28 ;  /* 0x00000002251c7824 */ /* 0x000fe200078e021c */
[----:B------:R-:W-:Y:S01]  /*c7c0*/  PRMT R29, R8, 0x7772, RZ ;  /* 0x00007772081d7816 */ /* 0x000fe200000000ff */
[----:B------:R-:W4:Y:S01]  /*c7d0*/  LDC R37, c[0x0][0x248] ;  /* 0x00009200ff257b82 */ /* 0x000f220000000800 */
[----:B------:R2:W-:Y:S01]  /*c7e0*/  @P5 STG.E.U8 desc[UR10][R26.64], R31 ;  /* 0x0000001f1a005986 */ /* 0x0005e2000c10110a */
[----:B------:R-:W-:-:S03]  /*c7f0*/  LOP3.LUT R25, R0, 0x74, RZ, 0xfc, !PT ;  /* 0x0000007400197812 */ /* 0x000fc600078efcff */
[----:B------:R2:W-:Y:S01]  /*c800*/  @P4 STG.E.U8 desc[UR10][R6.64], R29 ;  /* 0x0000001d06004986 */ /* 0x0005e2000c10110a */
[C---:B0-----:R-:W-:Y:S02]  /*c810*/  IADD3 R4, P4, R28.reuse, R3, RZ ;  /* 0x000000031c047210 */ /* 0x041fe40007f9e0ff */
[----:B------:R-:W-:Y:S01]  /*c820*/  ISETP.LT.AND P2, PT, R25, UR4, !P0 ;  /* 0x0000000419007c0c */ /* 0x000fe2000c741270 */
[----:B------:R-:W-:Y:S01]  /*c830*/  ULDC UR4, c[0x0][0x22c] ;  /* 0x00008b0000047ab9 */ /* 0x000fe20000000800 */
[----:B------:R-:W-:Y:S01]  /*c840*/  LEA.HI.X.SX32 R5, R28, R24, 0x1, P4 ;  /* 0x000000181c057211 */ /* 0x000fe200020f0eff */
[----:B-1----:R-:W-:Y:S01]  /*c850*/  IMAD R28, R39, 0x2, R28 ;  /* 0x00000002271c7824 */ /* 0x002fe200078e021c */
[----:B--2---:R-:W-:Y:S01]  /*c860*/  PRMT R27, R9, 0x7772, RZ ;  /* 0x00007772091b7816 */ /* 0x004fe200000000ff */
[----:B------:R-:W0:Y:S01]  /*c870*/  LDC R39, c[0x0][0x248] ;  /* 0x00009200ff277b82 */ /* 0x000e220000000800 */
[----:B------:R-:W-:-:S03]  /*c880*/  LOP3.LUT R25, R0, 0x76, RZ, 0xfc, !PT ;  /* 0x0000007600197812 */ /* 0x000fc600078efcff */
[----:B------:R1:W-:Y:S01]  /*c890*/  @P3 STG.E.U8 desc[UR10][R4.64], R27 ;  /* 0x0000001b04003986 */ /* 0x0003e2000c10110a */
[-C--:B------:R-:W-:Y:S02]  /*c8a0*/  IADD3 R6, P3, R28, R3.reuse, RZ ;  /* 0x000000031c067210 */ /* 0x080fe40007f7e0ff */
[----:B------:R-:W-:Y:S02]  /*c8b0*/  PRMT R33, R10, 0x7772, RZ ;  /* 0x000077720a217816 */ /* 0x000fe400000000ff */
[----:B------:R-:W-:Y:S01]  /*c8c0*/  LEA.HI.X.SX32 R7, R28, R24, 0x1, P3 ;  /* 0x000000181c077211 */ /* 0x000fe200018f0eff */
[----:B---3--:R-:W-:Y:S01]  /*c8d0*/  IMAD R28, R35, 0x2, R28 ;  /* 0x00000002231c7824 */ /* 0x008fe200078e021c */
[----:B------:R-:W-:Y:S01]  /*c8e0*/  ISETP.LT.AND P6, PT, R25, UR4, !P0 ;  /* 0x0000000419007c0c */ /* 0x000fe2000c7c1270 */
[----:B------:R-:W-:Y:S01]  /*c8f0*/  ULDC UR4, c[0x0][0x22c] ;  /* 0x00008b0000047ab9 */ /* 0x000fe20000000800 */
[----:B------:R-:W-:Y:S01]  /*c900*/  LOP3.LUT R25, R0, 0x78, RZ, 0xfc, !PT ;  /* 0x0000007800197812 */ /* 0x000fe200078efcff */
[----:B------:R2:W-:Y:S01]  /*c910*/  @P2 STG.E.U8 desc[UR10][R6.64], R33 ;  /* 0x0000002106002986 */ /* 0x0005e2000c10110a */
[----:B-1----:R-:W-:Y:S01]  /*c920*/  IADD3 R4, P2, R28, R3, RZ ;  /* 0x000000031c047210 */ /* 0x002fe20007f5e0ff */
[----:B----4-:R-:W-:Y:S01]  /*c930*/  IMAD R27, R37, 0x2, R28 ;  /* 0x00000002251b7824 */ /* 0x010fe200078e021c */
[----:B------:R-:W-:Y:S01]  /*c940*/  ISETP.LT.AND P5, PT, R25, UR4, !P0 ;  /* 0x0000000419007c0c */ /* 0x000fe2000c7a1270 */
[----:B------:R-:W-:Y:S01]  /*c950*/  ULDC UR4, c[0x0][0x22c] ;  /* 0x00008b0000047ab9 */ /* 0x000fe20000000800 */
[----:B------:R-:W-:-:S02]  /*c960*/  LOP3.LUT R26, R0, 0x7a, RZ, 0xfc, !PT ;  /* 0x0000007a001a7812 */ /* 0x000fc400078efcff */
[----:B------:R-:W-:Y:S02]  /*c970*/  LOP3.LUT R25, R0, 0x7c, RZ, 0xfc, !PT ;  /* 0x0000007c00197812 */ /* 0x000fe400078efcff */
[----:B------:R-:W-:Y:S01]  /*c980*/  LEA.HI.X.SX32 R5, R28, R24, 0x1, P2 ;  /* 0x000000181c057211 */ /* 0x000fe200010f0eff */
[----:B------:R-:W-:Y:S01]  /*c990*/  IMAD R28, R30, 0x2, R27 ;  /* 0x000000021e1c7824 */ /* 0x000fe200078e021b */
[----:B------:R-:W-:Y:S01]  /*c9a0*/  PRMT R31, R11, 0x7772, RZ ;  /* 0x000077720b1f7816 */ /* 0x000fe200000000ff */
[----:B------:R-:W1:Y:S01]  /*c9b0*/  LDC R30, c[0x0][0x248] ;  /* 0x00009200ff1e7b82 */ /* 0x000e620000000800 */
[----:B------:R-:W-:Y:S01]  /*c9c0*/  ISETP.LT.AND P3, PT, R26, UR4, !P0 ;  /* 0x000000041a007c0c */ /* 0x000fe2000c761270 */
[----:B------:R-:W-:Y:S01]  /*c9d0*/  ULDC UR4, c[0x0][0x22c] ;  /* 0x00008b0000047ab9 */ /* 0x000fe20000000800 */
[----:B------:R-:W-:Y:S01]  /*c9e0*/  ISETP.LT.AND P4, PT, R25, UR5, !P0 ;  /* 0x0000000519007c0c */ /* 0x000fe2000c781270 */
[----:B------:R3:W-:Y:S01]  /*c9f0*/  @P6 STG.E.U8 desc[UR10][R4.64], R31 ;  /* 0x0000001f04006986 */ /* 0x0007e2000c10110a */
[----:B------:R-:W-:Y:S01]  /*ca00*/  IADD3 R26, P2, R27, R3, RZ ;  /* 0x000000031b1a7210 */ /* 0x000fe20007f5e0ff */
[----:B------:R-:W-:Y:S01]  /*ca10*/  ULDC UR5, c[0x0][0x22c] ;  /* 0x00008b0000057ab9 */ /* 0x000fe20000000800 */
[----:B------:R-:W-:-:S02]  /*ca20*/  LOP3.LUT R25, R0, 0x7e, RZ, 0xfc, !PT ;  /* 0x0000007e00197812 */ /* 0x000fc400078efcff */
[C---:B--2---:R-:W-:Y:S02]  /*ca30*/  IADD3 R6, P6, R28.reuse, R3, RZ ;  /* 0x000000031c067210 */ /* 0x044fe40007fde0ff */
[-C--:B------:R-:W-:Y:S02]  /*ca40*/  LEA.HI.X.SX32 R27, R27, R24.reuse, 0x1, P2 ;  /* 0x000000181b1b7211 */ /* 0x080fe400010f0eff */
[----:B------:R-:W-:Y:S01]  /*ca50*/  ISETP.LT.AND P2, PT, R25, UR4, !P0 ;  /* 0x0000000419007c0c */ /* 0x000fe2000c741270 */
[----:B0-----:R-:W-:Y:S01]  /*ca60*/  IMAD R25, R39, 0x2, R28 ;  /* 0x0000000227197824 */ /* 0x001fe200078e021c */
[----:B------:R-:W-:Y:S01]  /*ca70*/  LEA.HI.X.SX32 R7, R28, R24, 0x1, P6 ;  /* 0x000000181c077211 */ /* 0x000fe200030f0eff */
[----:B------:R-:W-:Y:S01]  /*ca80*/  ULDC UR4, c[0x0][0x22c] ;  /* 0x00008b0000047ab9 */ /* 0x000fe20000000800 */
[----:B------:R-:W0:Y:S01]  /*ca90*/  LDC R28, c[0x0][0x248] ;  /* 0x00009200ff1c7b82 */ /* 0x000e220000000800 */
[----:B------:R-:W-:Y:S02]  /*caa0*/  PRMT R29, R8, 0x7773, RZ ;  /* 0x00007773081d7816 */ /* 0x000fe400000000ff */
[----:B------:R-:W-:-:S03]  /*cab0*/  PRMT R9, R9, 0x7773, RZ ;  /* 0x0000777309097816 */ /* 0x000fc600000000ff */
[----:B------:R2:W-:Y:S02]  /*cac0*/  @P5 STG.E.U8 desc[UR10][R26.64], R29 ;  /* 0x0000001d1a005986 */ /* 0x0005e4000c10110a */
[----:B---3--:R-:W3:Y:S02]  /*cad0*/  LDC R31, c[0x0][0x248] ;  /* 0x00009200ff1f7b82 */ /* 0x008ee40000000800 */
[----:B------:R4:W-:Y:S01]  /*cae0*/  @P3 STG.E.U8 desc[UR10][R6.64], R9 ;  /* 0x0000000906003986 */ /* 0x0009e2000c10110a */
[----:B------:R-:W-:-:S04]  /*caf0*/  IADD3 R4, P3, R25, R3, RZ ;  /* 0x0000000319047210 */ /* 0x000fc80007f7e0ff */
[----:B------:R-:W-:Y:S01]  /*cb00*/  LEA.HI.X.SX32 R5, R25, R24, 0x1, P3 ;  /* 0x0000001819057211 */ /* 0x000fe200018f0eff */
[----:B------:R-:W-:Y:S01]  /*cb10*/  IMAD R25, R32, 0x2, R25 ;  /* 0x0000000220197824 */ /* 0x000fe200078e0219 */
[----:B--2---:R-:W-:Y:S01]  /*cb20*/  PRMT R29, R10, 0x7773, RZ ;  /* 0x000077730a1d7816 */ /* 0x004fe200000000ff */
[----:B------:R-:W2:Y:S01]  /*cb30*/  LDC R26, c[0x0][0x248] ;  /* 0x00009200ff1a7b82 */ /* 0x000ea20000000800 */
[----:B------:R-:W-:-:S03]  /*cb40*/  LOP3.LUT R8, R0, 0x80, RZ, 0xfc, !PT ;  /* 0x0000008000087812 */ /* 0x000fc600078efcff */
[----:B------:R1:W-:Y:S01]  /*cb50*/  @P4 STG.E.U8 desc[UR10][R4.64], R29 ;  /* 0x0000001d04004986 */ /* 0x0003e2000c10110a */
[----:B----4-:R-:W-:Y:S02]  /*cb60*/  IADD3 R6, P4, R25, R3, RZ ;  /* 0x0000000319067210 */ /* 0x010fe40007f9e0ff */
[----:B------:R-:W-:Y:S01]  /*cb70*/  ISETP.LT.AND P6, PT, R8, UR4, !P0 ;  /* 0x0000000408007c0c */ /* 0x000fe2000c7c1270 */
[----:B------:R-:W-:Y:S01]  /*cb80*/  ULDC UR4, c[0x0][0x22c] ;  /* 0x00008b0000047ab9 */ /* 0x000fe20000000800 */
[----:B------:R-:W-:Y:S01]  /*cb90*/  PRMT R27, R11, 0x7773, RZ ;  /* 0x000077730b1b7816 */ /* 0x000fe200000000ff */
[----:B------:R-:W4:Y:S01]  /*cba0*/  LDC R32, c[0x0][0x248] ;  /* 0x00009200ff207b82 */ /* 0x000f220000000800 */
[----:B------:R-:W-:Y:S01]  /*cbb0*/  LEA.HI.X.SX32 R7, R25, R24, 0x1, P4 ;  /* 0x0000001819077211 */ /* 0x000fe200020f0eff */
[----:B0-----:R-:W-:Y:S01]  /*cbc0*/  IMAD R25, R28, 0x2, R25 ;  /* 0x000000021c197824 */ /* 0x001fe200078e0219 */
[----:B------:R-:W-:-:S05]  /*cbd0*/  LOP3.LUT R8, R0, 0x82, RZ, 0xfc, !PT ;  /* 0x0000008200087812 */ /* 0x000fca00078efcff */
[----:B------:R-:W0:Y:S01]  /*cbe0*/  LDC R28, c[0x0][0x248] ;  /* 0x00009200ff1c7b82 */ /* 0x000e220000000800 */
[----:B------:R-:W-:Y:S01]  /*cbf0*/  ISETP.LT.AND P3, PT, R8, UR4, !P0 ;  /* 0x0000000408007c0c */ /* 0x000fe2000c761270 */
[----:B------:R3:W-:Y:S01]  /*cc00*/  @P2 STG.E.U8 desc[UR10][R6.64], R27 ;  /* 0x0000001b06002986 */ /* 0x0007e2000c10110a */
[----:B------:R-:W-:Y:S01]  /*cc10*/  LOP3.LUT R8, R0, 0x86, RZ, 0xfc, !PT ;  /* 0x0000008600087812 */ /* 0x000fe200078efcff */
[----:B-1----:R-:W-:Y:S01]  /*cc20*/  IMAD R11, R30, 0x2, R25 ;  /* 0x000000021e0b7824 */ /* 0x002fe200078e0219 */
[C---:B------:R-:W-:Y:S01]  /*cc30*/  IADD3 R4, P2, R25.reuse, R3, RZ ;  /* 0x0000000319047210 */ /* 0x040fe20007f5e0ff */
[----:B------:R-:W-:Y:S01]  /*cc40*/  ULDC UR4, c[0x0][0x22c] ;  /* 0x00008b0000047ab9 */ /* 0x000fe20000000800 */
[----:B------:R-:W-:Y:S01]  /*cc50*/  LOP3.LUT R9, R0, 0x84, RZ, 0xfc, !PT ;  /* 0x0000008400097812 */ /* 0x000fe200078efcff */
[----:B------:R-:W1:Y:S01]  /*cc60*/  LDC R30, c[0x0][0x248] ;  /* 0x00009200ff1e7b82 */ /* 0x000e620000000800 */
[----:B------:R-:W-:Y:S01]  /*cc70*/  ISETP.LT.AND P5, PT, R8, UR5, !P0 ;  /* 0x0000000508007c0c */ /* 0x000fe2000c7a1270 */
[----:B------:R-:W-:Y:S01]  /*cc80*/  ULDC UR5, c[0x0][0x22c] ;  /* 0x00008b0000057ab9 */ /* 0x000fe20000000800 */
[----:B------:R-:W-:-:S02]  /*cc90*/  LEA.HI.X.SX32 R5, R25, R24, 0x1, P2 ;  /* 0x0000001819057211 */ /* 0x000fc400010f0eff */
[-C--:B------:R-:W-:Y:S02]  /*cca0*/  IADD3 R8, P2, R11, R3.reuse, RZ ;  /* 0x000000030b087210 */ /* 0x080fe40007f5e0ff */
[----:B------:R-:W-:Y:S01]  /*ccb0*/  ISETP.LT.AND P4, PT, R9, UR4, !P0 ;  /* 0x0000000409007c0c */ /* 0x000fe2000c781270 */
[----:B------:R-:W-:Y:S01]  /*ccc0*/  ULDC UR4, c[0x0][0x22c] ;  /* 0x00008b0000047ab9 */ /* 0x000fe20000000800 */
[----:B------:R-:W-:Y:S02]  /*ccd0*/  PRMT R29, R12, 0x7770, RZ ;  /* 0x000077700c1d7816 */ /* 0x000fe400000000ff */
[-C--:B------:R-:W-:Y:S01]  /*cce0*/  LEA.HI.X.SX32 R9, R11, R24.reuse, 0x1, P2 ;  /* 0x000000180b097211 */ /* 0x080fe200010f0eff */
[----:B--2---:R-:W-:Y:S01]  /*ccf0*/  IMAD R11, R26, 0x2, R11 ;  /* 0x000000021a0b7824 */ /* 0x004fe200078e020b */
[C---:B------:R-:W-:Y:S02]  /*cd00*/  LOP3.LUT R10, R0.reuse, 0x88, RZ, 0xfc, !PT ;  /* 0x00000088000a7812 */ /* 0x040fe400078efcff */
[----:B------:R-:W-:Y:S01]  /*cd10*/  PRMT R25, R13, 0x7770, RZ ;  /* 0x000077700d197816 */ /* 0x000fe200000000ff */
[----:B------:R2:W-:Y:S01]  /*cd20*/  @P6 STG.E.U8 desc[UR10][R4.64], R29 ;  /* 0x0000001d04006986 */ /* 0x0005e2000c10110a */
[----:B---3--:R-:W-:Y:S01]  /*cd30*/  LOP3.LUT R7, R0, 0x8a, RZ, 0xfc, !PT ;  /* 0x0000008a00077812 */ /* 0x008fe200078efcff */
[----:B------:R-:W3:Y:S01]  /*cd40*/  LDC R26, c[0x0][0x248] ;  /* 0x00009200ff1a7b82 */ /* 0x000ee20000000800 */
[----:B------:R-:W-:Y:S01]  /*cd50*/  ISETP.LT.AND P2, PT, R10, UR4, !P0 ;  /* 0x000000040a007c0c */ /* 0x000fe2000c741270 */
[----:B------:R-:W-:Y:S01]  /*cd60*/  ULDC UR4, c[0x0][0x22c] ;  /* 0x00008b0000047ab9 */ /* 0x000fe20000000800 */
[----:B------:R-:W-:Y:S01]  /*cd70*/  IADD3 R6, P6, R11, R3, RZ ;  /* 0x000000030b067210 */ /* 0x000fe20007fde0ff */
[----:B------:R4:W-:Y:S01]  /*cd80*/  @P3 STG.E.U8 desc[UR10][R8.64], R25 ;  /* 0x0000001908003986 */ /* 0x0009e2000c10110a */
[----:B------:R-:W-:Y:S01]  /*cd90*/  ISETP.LT.AND P3, PT, R7, UR4, !P0 ;  /* 0x0000000407007c0c */ /* 0x000fe2000c761270 */
[----:B------:R-:W-:Y:S01]  /*cda0*/  ULDC UR4, c[0x0][0x22c] ;  /* 0x00008b0000047ab9 */ /* 0x000fe20000000800 */
[----:B------:R-:W-:Y:S01]  /*cdb0*/  LEA.HI.X.SX32 R7, R11, R24, 0x1, P6 ;  /* 0x000000180b077211 */ /* 0x000fe200030f0eff */
[----:B0-----:R-:W-:Y:S01]  /*cdc0*/  IMAD R11, R28, 0x2, R11 ;  /* 0x000000021c0b7824 */ /* 0x001fe200078e020b */
[----:B------:R-:W-:Y:S01]  /*cdd0*/  PRMT R27, R14, 0x7770, RZ ;  /* 0x000077700e1b7816 */ /* 0x000fe200000000ff */
[----:B--2---:R-:W0:Y:S01]  /*cde0*/  LDC R29, c[0x0][0x248] ;  /* 0x00009200ff1d7b82 */ /* 0x004e220000000800 */
[----:B------:R-:W-:-:S03]  /*cdf0*/  LOP3.LUT R10, R0, 0x8c, RZ, 0xfc, !PT ;  /* 0x0000008c000a7812 */ /* 0x000fc600078efcff */
[----:B------:R2:W-:Y:S01]  /*ce00*/  @P4 STG.E.U8 desc[UR10][R6.64], R27 ;  /* 0x0000001b06004986 */ /* 0x0005e2000c10110a */
[CC--:B------:R-:W-:Y:S02]  /*ce10*/  IADD3 R4, P4, R11.reuse, R3.reuse, RZ ;  /* 0x000000030b047210 */ /* 0x0c0fe40007f9e0ff */
[----:B------:R-:W-:Y:S01]  /*ce20*/  ISETP.LT.AND P6, PT, R10, UR4, !P0 ;  /* 0x000000040a007c0c */ /* 0x000fe2000c7c1270 */
[----:B-1----:R-:W-:Y:S01]  /*ce30*/  IMAD R10, R30, 0x2, R11 ;  /* 0x000000021e0a7824 */ /* 0x002fe200078e020b */
[-C--:B------:R-:W-:Y:S01]  /*ce40*/  LEA.HI.X.SX32 R5, R11, R24.reuse, 0x1, P4 ;  /* 0x000000180b057211 */ /* 0x080fe200020f0eff */
[----:B------:R-:W-:Y:S01]  /*ce50*/  ULDC UR4, c[0x0][0x22c] ;  /* 0x00008b0000047ab9 */ /* 0x000fe20000000800 */
[----:B----4-:R-:W-:Y:S01]  /*ce60*/  PRMT R25, R15, 0x7770, RZ ;  /* 0x000077700f197816 */ /* 0x010fe200000000ff */
[----:B------:R-:W1:Y:S01]  /*ce70*/  LDC R28, c[0x0][0x248] ;  /* 0x00009200ff1c7b82 */ /* 0x000e620000000800 */
[----:B------:R-:W-:Y:S02]  /*ce80*/  LOP3.LUT R9, R0, 0x8e, RZ, 0xfc, !PT ;  /* 0x0000008e00097812 */ /* 0x000fe400078efcff */
[C---:B------:R-:W-:Y:S01]  /*ce90*/  IADD3 R8, P4, R10.reuse, R3, RZ ;  /* 0x000000030a087210 */ /* 0x040fe20007f9e0ff */
[----:B------:R0:W-:Y:S01]  /*cea0*/  @P5 STG.E.U8 desc[UR10][R4.64], R25 ;  /* 0x0000001904005986 */ /* 0x0001e2000c10110a */
[----:B------:R-:W-:Y:S01]  /*ceb0*/  ISETP.LT.AND P5, PT, R9, UR4, !P0 ;  /* 0x0000000409007c0c */ /* 0x000fe2000c7a1270 */
[----:B------:R-:W-:Y:S01]  /*cec0*/  ULDC UR4, c[0x0][0x22c] ;  /* 0x00008b0000047ab9 */ /* 0x000fe20000000800 */
[----:B------:R-:W-:Y:S01]  /*ced0*/  LEA.HI.X.SX32 R9, R10, R24, 0x1, P4 ;  /* 0x000000180a097211 */ /* 0x000fe200020f0eff */
[----:B------:R-:W-:Y:S01]  /*cee0*/  IMAD R10, R31, 0x2, R10 ;  /* 0x000000021f0a7824 */ /* 0x000fe200078e020a */
[----:B------:R-:W-:Y:S01]  /*cef0*/  PRMT R11, R12, 0x7771, RZ ;  /* 0x000077710c0b7816 */ /* 0x000fe200000000ff */
[----:B------:R-:W4:Y:S01]  /*cf00*/  LDC R30, c[0x0][0x248] ;  /* 0x00009200ff1e7b82 */ /* 0x000f220000000800 */
[----:B--2---:R-:W-:-:S03]  /*cf10*/  LOP3.LUT R7, R0, 0x90, RZ, 0xfc, !PT ;  /* 0x0000009000077812 */ /* 0x004fc600078efcff */
[----:B------:R3:W-:Y:S01]  /*cf20*/  @P2 STG.E.U8 desc[UR10][R8.64], R11 ;  /* 0x0000000b08002986 */ /* 0x0007e2000c10110a */
[C---:B------:R-:W-:Y:S02]  /*cf30*/  IADD3 R6, P2, R10.reuse, R3, RZ ;  /* 0x000000030a067210 */ /* 0x040fe40007f5e0ff */
[----:B------:R-:W-:Y:S01]  /*cf40*/  ISETP.LT.AND P4, PT, R7, UR4, !P0 ;  /* 0x0000000407007c0c */ /* 0x000fe2000c781270 */
[----:B0-----:R-:W-:Y:S01]  /*cf50*/  IMAD R5, R29, 0x2, R10 ;  /* 0x000000021d057824 */ /* 0x001fe200078e020a */
[----:B------:R-:W-:Y:S01]  /*cf60*/  LEA.HI.X.SX32 R7, R10, R24, 0x1, P2 ;  /* 0x000000180a077211 */ /* 0x000fe200010f0eff */
[----:B------:R-:W-:Y:S01]  /*cf70*/  ULDC UR4, c[0x0][0x22c] ;  /* 0x00008b0000047ab9 */ /* 0x000fe20000000800 */
[----:B------:R-:W-:Y:S01]  /*cf80*/  PRMT R27, R13, 0x7771, RZ ;  /* 0x000077710d1b7816 */ /* 0x000fe200000000ff */
[----:B------:R-:W0:Y:S01]  /*cf90*/  LDC R31, c[0x0][0x248] ;  /* 0x00009200ff1f7b82 */ /* 0x000e220000000800 */
[----:B------:R-:W-:-:S03]  /*cfa0*/  LOP3.LUT R4, R0, 0x92, RZ, 0xfc, !PT ;  /* 0x0000009200047812 */ /* 0x000fc600078efcff */
[----:B------:R2:W-:Y:S01]  /*cfb0*/  @P3 STG.E.U8 desc[UR10][R6.64], R27 ;  /* 0x0000001b06003986 */ /* 0x0005e2000c10110a */
[----:B------:R-:W-:Y:S01]  /*cfc0*/  ISETP.LT.AND P2, PT, R4, UR4, !P0 ;  /* 0x0000000404007c0c */ /* 0x000fe2000c741270 */
[----:B---3--:R-:W-:Y:S01]  /*cfd0*/  IMAD R9, R26, 0x2, R5 ;  /* 0x000000021a097824 */ /* 0x008fe200078e0205 */
[CC--:B------:R-:W-:Y:S01]  /*cfe0*/  IADD3 R4, P3, R5.reuse, R3.reuse, RZ ;  /* 0x0000000305047210 */ /* 0x0c0fe20007f7e0ff */
[----:B------:R-:W-:Y:S01]  /*cff0*/  ULDC UR4, c[0x0][0x22c] ;  /* 0x00008b0000047ab9 */ /* 0x000fe20000000800 */
[----:B------:R-:W-:Y:S01]  /*d000*/  PRMT R29, R14, 0x7771, RZ ;  /* 0x000077710e1d7816 */ /* 0x000fe200000000ff */
[----:B------:R-:W3:Y:S01]  /*d010*/  LDC R26, c[0x0][0x248] ;  /* 0x00009200ff1a7b82 */ /* 0x000ee20000000800 */
[-C--:B------:R-:W-:Y:S01]  /*d020*/  LEA.HI.X.SX32 R5, R5, R24.reuse, 0x1, P3 ;  /* 0x0000001805057211 */ /* 0x080fe200018f0eff */
[----:B-1----:R-:W-:Y:S01]  /*d030*/  IMAD R11, R28, 0x2, R9 ;  /* 0x000000021c0b7824 */ /* 0x002fe200078e0209 */
[CC--:B------:R-:W-:Y:S02]  /*d040*/  IADD3 R8, P3, R9.reuse, R3.reuse, RZ ;  /* 0x0000000309087210 */ /* 0x0c0fe40007f7e0ff */
[----:B------:R-:W-:Y:S01]  /*d050*/  LOP3.LUT R10, R0, 0x94, RZ, 0xfc, !PT ;  /* 0x00000094000a7812 */ /* 0x000fe200078efcff */
[----:B------:R1:W-:Y:S01]  /*d060*/  @P6 STG.E.U8 desc[UR10][R4.64], R29 ;  /* 0x0000001d04006986 */ /* 0x0003e2000c10110a */
[----:B------:R-:W-:Y:S01]  /*d070*/  LEA.HI.X.SX32 R9, R9, R24, 0x1, P3 ;  /* 0x0000001809097211 */ /* 0x000fe200018f0eff */
[----:B------:R-:W0:Y:S01]  /*d080*/  LDC R28, c[0x0][0x248] ;  /* 0x00009200ff1c7b82 */ /* 0x000e220000000800 */
[----:B------:R-:W-:Y:S01]  /*d090*/  ISETP.LT.AND P3, PT, R10, UR4, !P0 ;  /* 0x000000040a007c0c */ /* 0x000fe2000c761270 */
[----:B------:R-:W-:Y:S01]  /*d0a0*/  ULDC UR4, c[0x0][0x22c] ;  /* 0x00008b0000047ab9 */ /* 0x000fe20000000800 */
[----:B--2---:R-:W-:-:S02]  /*d0b0*/  IADD3 R6, P6, R11, R3, RZ ;  /* 0x000000030b067210 */ /* 0x004fc40007fde0ff */
[----:B------:R-:W-:Y:S02]  /*d0c0*/  LOP3.LUT R10, R0, 0x96, RZ, 0xfc, !PT ;  /* 0x00000096000a7812 */ /* 0x000fe400078efcff */
[----:B------:R-:W-:Y:S02]  /*d0d0*/  LEA.HI.X.SX32 R7, R11, R24, 0x1, P6 ;  /* 0x000000180b077211 */ /* 0x000fe400030f0eff */
[----:B------:R-:W-:Y:S02]  /*d0e0*/  ISETP.LT.AND P6, PT, R10, UR4, !P0 ;  /* 0x000000040a007c0c */ /* 0x000fe4000c7c1270 */
[----:B------:R-:W-:Y:S01]  /*d0f0*/  PRMT R25, R15, 0x7771, RZ ;  /* 0x000077710f197816 */ /* 0x000fe200000000ff */
[----:B------:R-:W2:Y:S01]  /*d100*/  LDC R10, c[0x0][0x248] ;  /* 0x00009200ff0a7b82 */ /* 0x000ea20000000800 */
[----:B------:R-:W-:Y:S01]  /*d110*/  PRMT R27, R12, 0x7772, RZ ;  /* 0x000077720c1b7816 */ /* 0x000fe200000000ff */
[----:B----4-:R-:W-:Y:S01]  /*d120*/  IMAD R11, R30, 0x2, R11 ;  /* 0x000000021e0b7824 */ /* 0x010fe200078e020b */
[----:B-1----:R-:W-:Y:S01]  /*d130*/  PRMT R29, R14, 0x7772, RZ ;  /* 0x000077720e1d7816 */ /* 0x002fe200000000ff */
[----:B------:R1:W-:Y:S01]  /*d140*/  @P5 STG.E.U8 desc[UR10][R8.64], R25 ;  /* 0x0000001908005986 */ /* 0x0003e2000c10110a */
[----:B------:R-:W-:-:S03]  /*d150*/  ULDC UR4, c[0x0][0x22c] ;  /* 0x00008b0000047ab9 */ /* 0x000fc60000000800 */
[----:B------:R4:W-:Y:S01]  /*d160*/  @P4 STG.E.U8 desc[UR10][R6.64], R27 ;  /* 0x0000001b06004986 */ /* 0x0009e2000c10110a */
[C---:B------:R-:W-:Y:S01]  /*d170*/  IADD3 R4, P4, R11.reuse, R3, RZ ;  /* 0x000000030b047210 */ /* 0x040fe20007f9e0ff */
[----:B------:R-:W0:Y:S03]  /*d180*/  LDC R30, c[0x0][0x248] ;  /* 0x00009200ff1e7b82 */ /* 0x000e260000000800 */
[----:B------:R-:W-:Y:S01]  /*d190*/  LEA.HI.X.SX32 R5, R11, R24, 0x1, P4 ;  /* 0x000000180b057211 */ /* 0x000fe200020f0eff */
[----:B------:R-:W-:Y:S01]  /*d1a0*/  IMAD R11, R32, 0x2, R11 ;  /* 0x00000002200b7824 */ /* 0x000fe200078e020b */
[----:B-1----:R-:W-:-:S05]  /*d1b0*/  PRMT R25, R13, 0x7772, RZ ;  /* 0x000077720d197816 */ /* 0x002fca00000000ff */
[----:B------:R1:W-:Y:S01]  /*d1c0*/  @P2 STG.E.U8 desc[UR10][R4.64], R25 ;  /* 0x0000001904002986 */ /* 0x0003e2000c10110a */
[CC--:B----4-:R-:W-:Y:S02]  /*d1d0*/  IADD3 R6, P2, R11.reuse, R3.reuse, RZ ;  /* 0x000000030b067210 */ /* 0x0d0fe40007f5e0ff */
[----:B------:R-:W-:Y:S02]  /*d1e0*/  LOP3.LUT R8, R0, 0x98, RZ, 0xfc, !PT ;  /* 0x0000009800087812 */ /* 0x000fe400078efcff */
[-C--:B------:R-:W-:Y:S01]  /*d1f0*/  LEA.HI.X.SX32 R7, R11, R24.reuse, 0x1, P2 ;  /* 0x000000180b077211 */ /* 0x080fe200010f0eff */
[----:B--2---:R-:W-:Y:S01]  /*d200*/  IMAD R11, R10, 0x2, R11 ;  /* 0x000000020a0b7824 */ /* 0x004fe200078e020b */
[----:B------:R-:W-:Y:S02]  /*d210*/  LOP3.LUT R9, R0, 0x9a, RZ, 0xfc, !PT ;  /* 0x0000009a00097812 */ /* 0x000fe400078efcff */
[----:B------:R-:W-:Y:S01]  /*d220*/  ISETP.LT.AND P5, PT, R8, UR4, !P0 ;  /* 0x0000000408007c0c */ /* 0x000fe2000c7a1270 */
[----:B------:R-:W-:Y:S01]  /*d230*/  ULDC UR4, c[0x0][0x22c] ;  /* 0x00008b0000047ab9 */ /* 0x000fe20000000800 */
[----:B------:R2:W-:Y:S01]  /*d240*/  @P3 STG.E.U8 desc[UR10][R6.64], R29 ;  /* 0x0000001d06003986 */ /* 0x0005e2000c10110a */
[----:B------:R-:W-:Y:S01]  /*d250*/  ISETP.LT.AND P2, PT, R9, UR4, !P0 ;  /* 0x0000000409007c0c */ /* 0x000fe2000c741270 */
[----:B---3--:R-:W-:Y:S01]  /*d260*/  IMAD R9, R26, 0x2, R11 ;  /* 0x000000021a097824 */ /* 0x008fe200078e020b */
[C---:B-1----:R-:W-:Y:S01]  /*d270*/  IADD3 R4, P3, R11.reuse, R3, RZ ;  /* 0x000000030b047210 */ /* 0x042fe20007f7e0ff */
[----:B------:R-:W-:Y:S01]  /*d280*/  ULDC UR4, c[0x0][0x22c] ;  /* 0x00008b0000047ab9 */ /* 0x000fe20000000800 */
[----:B------:R-:W-:Y:S01]  /*d290*/  LOP3.LUT R8, R0, 0x9c, RZ, 0xfc, !PT ;  /* 0x0000009c00087812 */ /* 0x000fe200078efcff */
[----:B------:R-:W1:Y:S01]  /*d2a0*/  LDC R26, c[0x0][0x248] ;  /* 0x00009200ff1a7b82 */ /* 0x000e620000000800 */
[----:B------:R-:W-:Y:S01]  /*d2b0*/  LEA.HI.X.SX32 R5, R11, R24, 0x1, P3 ;  /* 0x000000180b057211 */ /* 0x000fe200018f0eff */
[----:B0-----:R-:W-:Y:S01]  /*d2c0*/  IMAD R11, R28, 0x2, R9 ;  /* 0x000000021c0b7824 */ /* 0x001fe200078e0209 */
[----:B------:R-:W-:-:S02]  /*d2d0*/  PRMT R27, R15, 0x7772, RZ ;  /* 0x000077720f1b7816 */ /* 0x000fc400000000ff */
[----:B------:R-:W-:Y:S01]  /*d2e0*/  ISETP.LT.AND P4, PT, R8, UR5, !P0 ;  /* 0x0000000508007c0c */ /* 0x000fe2000c781270 */
[----:B------:R-:W-:Y:S01]  /*d2f0*/  ULDC UR5, c[0x0][0x22c] ;  /* 0x00008b0000057ab9 */ /* 0x000fe20000000800 */
[-C--:B------:R-:W-:Y:S01]  /*d300*/  IADD3 R8, P3, R9, R3.reuse, RZ ;  /* 0x0000000309087210 */ /* 0x080fe20007f7e0ff */
[----:B------:R0:W-:Y:S01]  /*d310*/  @P6 STG.E.U8 desc[UR10][R4.64], R27 ;  /* 0x0000001b04006986 */ /* 0x0001e2000c10110a */
[----:B--2---:R-:W-:Y:S01]  /*d320*/  IADD3 R6, P6, R11, R3, RZ ;  /* 0x000000030b067210 */ /* 0x004fe20007fde0ff */
[----:B------:R-:W2:Y:S01]  /*d330*/  LDC R29, c[0x0][0x248] ;  /* 0x00009200ff1d7b82 */ /* 0x000ea20000000800 */
[----:B------:R-:W-:Y:S02]  /*d340*/  PRMT R25, R12, 0x7773, RZ ;  /* 0x000077730c197816 */ /* 0x000fe400000000ff */
[-C--:B------:R-:W-:Y:S01]  /*d350*/  LEA.HI.X.SX32 R9, R9, R24.reuse, 0x1, P3 ;  /* 0x0000001809097211 */ /* 0x080fe200018f0eff */
[----:B------:R-:W-:Y:S01]  /*d360*/  IMAD R12, R30, 0x2, R11 ;  /* 0x000000021e0c7824 */ /* 0x000fe200078e020b */
[----:B------:R-:W-:-:S02]  /*d370*/  LEA.HI.X.SX32 R7, R11, R24, 0x1, P6 ;  /* 0x000000180b077211 */ /* 0x000fc400030f0eff */
[----:B------:R-:W-:Y:S01]  /*d380*/  PRMT R13, R13, 0x7773, RZ ;  /* 0x000077730d0d7816 */ /* 0x000fe200000000ff */
[----:B------:R-:W-:Y:S01]  /*d390*/  @P5 STG.E.U8 desc[UR10][R8.64], R25 ;  /* 0x0000001908005986 */ /* 0x000fe2000c10110a */
[----:B------:R-:W-:Y:S01]  /*d3a0*/  LOP3.LUT R10, R0, 0x9e, RZ, 0xfc, !PT ;  /* 0x0000009e000a7812 */ /* 0x000fe200078efcff */
[----:B0-----:R-:W0:Y:S02]  /*d3b0*/  LDC R27, c[0x0][0x248] ;  /* 0x00009200ff1b7b82 */ /* 0x001e240000000800 */
[----:B------:R3:W-:Y:S01]  /*d3c0*/  @P2 STG.E.U8 desc[UR10][R6.64], R13 ;  /* 0x0000000d06002986 */ /* 0x0007e2000c10110a */
[-C--:B------:R-:W-:Y:S02]  /*d3d0*/  IADD3 R4, P2, R12, R3.reuse, RZ ;  /* 0x000000030c047210 */ /* 0x080fe40007f5e0ff */
[----:B------:R-:W-:Y:S02]  /*d3e0*/  PRMT R11, R14, 0x7773, RZ ;  /* 0x000077730e0b7816 */ /* 0x000fe400000000ff */
[----:B------:R-:W-:Y:S01]  /*d3f0*/  LEA.HI.X.SX32 R5, R12, R24, 0x1, P2 ;  /* 0x000000180c057211 */ /* 0x000fe200010f0eff */
[----:B------:R-:W-:Y:S01]  /*d400*/  IMAD R12, R31, 0x2, R12 ;  /* 0x000000021f0c7824 */ /* 0x000fe200078e020c */
[----:B------:R-:W-:Y:S01]  /*d410*/  ISETP.LT.AND P3, PT, R10, UR4, !P0 ;  /* 0x000000040a007c0c */ /* 0x000fe2000c761270 */
[----:B------:R-:W4:Y:S02]  /*d420*/  LDC R14, c[0x0][0x248] ;  /* 0x00009200ff0e7b82 */ /* 0x000f240000000800 */
[----:B------:R0:W-:Y:S01]  /*d430*/  @P4 STG.E.U8 desc[UR10][R4.64], R11 ;  /* 0x0000000b04004986 */ /* 0x0001e2000c10110a */
[----:B------:R-:W-:Y:S01]  /*d440*/  LOP3.LUT R10, R0, 0xa0, RZ, 0xfc, !PT ;  /* 0x000000a0000a7812 */ /* 0x000fe200078efcff */
[----:B------:R-:W-:Y:S01]  /*d450*/  ULDC UR4, c[0x0][0x22c] ;  /* 0x00008b0000047ab9 */ /* 0x000fe20000000800 */
[----:B---3--:R-:W-:-:S02]  /*d460*/  IADD3 R6, P4, R12, R3, RZ ;  /* 0x000000030c067210 */ /* 0x008fc40007f9e0ff */
[----:B------:R-:W-:Y:S01]  /*d470*/  PRMT R15, R15, 0x7773, RZ ;  /* 0x000077730f0f7816 */ /* 0x000fe200000000ff */
[----:B------:R-:W3:Y:S01]  /*d480*/  LDC R28, c[0x0][0x248] ;  /* 0x00009200ff1c7b82 */ /* 0x000ee20000000800 */
[----:B------:R-:W-:Y:S01]  /*d490*/  LEA.HI.X.SX32 R7, R12, R24, 0x1, P4 ;  /* 0x000000180c077211 */ /* 0x000fe200020f0eff */
[----:B--2---:R-:W-:Y:S01]  /*d4a0*/  IMAD R12, R29, 0x2, R12 ;  /* 0x000000021d0c7824 */ /* 0x004fe200078e020c */
[----:B------:R-:W-:Y:S02]  /*d4b0*/  LOP3.LUT R8, R0, 0xa2, RZ, 0xfc, !PT ;  /* 0x000000a200087812 */ /* 0x000fe400078efcff */
[----:B------:R-:W-:Y:S01]  /*d4c0*/  ISETP.LT.AND P6, PT, R10, UR4, !P0 ;  /* 0x000000040a007c0c */ /* 0x000fe2000c7c1270 */
[----:B------:R-:W-:Y:S01]  /*d4d0*/  ULDC UR4, c[0x0][0x22c] ;  /* 0x00008b0000047ab9 */ /* 0x000fe20000000800 */
[----:B------:R2:W-:Y:S01]  /*d4e0*/  @P3 STG.E.U8 desc[UR10][R6.64], R15 ;  /* 0x0000000f06003986 */ /* 0x0005e2000c10110a */
[----:B------:R-:W-:Y:S01]  /*d4f0*/  ISETP.LT.AND P2, PT, R8, UR4, !P0 ;  /* 0x0000000408007c0c */ /* 0x000fe2000c741270 */
[----:B0-----:R-:W-:Y:S01]  /*d500*/  IMAD R11, R27, 0x2, R12 ;  /* 0x000000021b0b7824 */ /* 0x001fe200078e020c */
[----:B------:R-:W-:Y:S01]  /*d510*/  LOP3.LUT R8, R0, 0xa6, RZ, 0xfc, !PT ;  /* 0x000000a600087812 */ /* 0x000fe200078efcff */
[----:B------:R-:W-:Y:S01]  /*d520*/  ULDC UR4, c[0x0][0x22c] ;  /* 0x00008b0000047ab9 */ /* 0x000fe20000000800 */
[----:B------:R-:W-:Y:S01]  /*d530*/  IADD3 R4, P3, R12, R3, RZ ;  /* 0x000000030c047210 */ /* 0x000fe20007f7e0ff */
[----:B------:R-:W0:Y:S01]  /*d540*/  LDC R27, c[0x0][0x248] ;  /* 0x00009200ff1b7b82 */ /* 0x000e220000000800 */
[----:B------:R-:W-:-:S02]  /*d550*/  LOP3.LUT R9, R0, 0xa4, RZ, 0xfc, !PT ;  /* 0x000000a400097812 */ /* 0x000fc400078efcff */
[----:B------:R-:W-:Y:S01]  /*d560*/  ISETP.LT.AND P5, PT, R8, UR5, !P0 ;  /* 0x0000000508007c0c */ /* 0x000fe2000c7a1270 */
[----:B------:R-:W-:Y:S01]  /*d570*/  ULDC UR5, c[0x0][0x22c] ;  /* 0x00008b0000057ab9 */ /* 0x000fe20000000800 */
[-C--:B------:R-:W-:Y:S02]  /*d580*/  LEA.HI.X.SX32 R5, R12, R24.reuse, 0x1, P3 ;  /* 0x000000180c057211 */ /* 0x080fe400018f0eff */
[----:B------:R-:W-:Y:S01]  /*d590*/  IADD3 R8, P3, R11, R3, RZ ;  /* 0x000000030b087210 */ /* 0x000fe20007f7e0ff */
[----:B------:R-:W0:Y:S01]  /*d5a0*/  LDC R12, c[0x0][0x248] ;  /* 0x00009200ff0c7b82 */ /* 0x000e220000000800 */
[----:B------:R-:W-:Y:S01]  /*d5b0*/  ISETP.LT.AND P4, PT, R9, UR4, !P0 ;  /* 0x0000000409007c0c */ /* 0x000fe2000c781270 */
[----:B------:R-:W-:Y:S01]  /*d5c0*/  ULDC UR4, c[0x0][0x22c] ;  /* 0x00008b0000047ab9 */ /* 0x000fe20000000800 */
[----:B------:R-:W-:Y:S02]  /*d5d0*/  PRMT R25, R16, 0x7770, RZ ;  /* 0x0000777010197816 */ /* 0x000fe400000000ff */
[----:B------:R-:W-:Y:S01]  /*d5e0*/  LEA.HI.X.SX32 R9, R11, R24, 0x1, P3 ;  /* 0x000000180b097211 */ /* 0x000fe200018f0eff */
[----:B----4-:R-:W-:Y:S01]  /*d5f0*/  IMAD R11, R14, 0x2, R11 ;  /* 0x000000020e0b7824 */ /* 0x010fe200078e020b */
[----:B------:R-:W-:-:S02]  /*d600*/  LOP3.LUT R10, R0, 0xa8, RZ, 0xfc, !PT ;  /* 0x000000a8000a7812 */ /* 0x000fc400078efcff */
[----:B------:R-:W-:Y:S01]  /*d610*/  PRMT R13, R17, 0x7770, RZ ;  /* 0x00007770110d7816 */ /* 0x000fe200000000ff */
[----:B------:R4:W-:Y:S01]  /*d620*/  @P6 STG.E.U8 desc[UR10][R4.64], R25 ;  /* 0x0000001904006986 */ /* 0x0009e2000c10110a */
[----:B--2---:R-:W-:Y:S01]  /*d630*/  LOP3.LUT R7, R0, 0xaa, RZ, 0xfc, !PT ;  /* 0x000000aa00077812 */ /* 0x004fe200078efcff */
[----:B------:R-:W2:Y:S01]  /*d640*/  LDC R14, c[0x0][0x248] ;  /* 0x00009200ff0e7b82 */ /* 0x000ea20000000800 */
[----:B------:R-:W-:Y:S01]  /*d650*/  ISETP.LT.AND P3, PT, R10, UR4, !P0 ;  /* 0x000000040a007c0c */ /* 0x000fe2000c761270 */
[----:B------:R-:W-:Y:S01]  /*d660*/  ULDC UR4, c[0x0][0x22c] ;  /* 0x00008b0000047ab9 */ /* 0x000fe20000000800 */
[----:B------:R-:W-:Y:S01]  /*d670*/  IADD3 R6, P6, R11, R3, RZ ;  /* 0x000000030b067210 */ /* 0x000fe20007fde0ff */
[----:B------:R3:W-:Y:S01]  /*d680*/  @P2 STG.E.U8 desc[UR10][R8.64], R13 ;  /* 0x0000000d08002986 */ /* 0x0007e2000c10110a */
[----:B------:R-:W-:Y:S01]  /*d690*/  ISETP.LT.AND P2, PT, R7, UR4, !P0 ;  /* 0x0000000407007c0c */ /* 0x000fe2000c741270 */
[----:B------:R-:W-:Y:S01]  /*d6a0*/  ULDC UR4, c[0x0][0x22c] ;  /* 0x00008b0000047ab9 */ /* 0x000fe20000000800 */
[----:B------:R-:W-:Y:S01]  /*d6b0*/  LEA.HI.X.SX32 R7, R11, R24, 0x1, P6 ;  /* 0x000000180b077211 */ /* 0x000fe200030f0eff */
[----:B-1----:R-:W-:Y:S01]  /*d6c0*/  IMAD R11, R26, 0x2, R11 ;  /* 0x000000021a0b7824 */ /* 0x002fe200078e020b */
[----:B------:R-:W-:Y:S01]  /*d6d0*/  PRMT R15, R18, 0x7770, RZ ;  /* 0x00007770120f7816 */ /* 0x000fe200000000ff */
[----:B----4-:R-:W1:Y:S01]  /*d6e0*/  LDC R25, c[0x0][0x248] ;  /* 0x00009200ff197b82 */ /* 0x010e620000000800 */
[----:B------:R-:W-:-:S03]  /*d6f0*/  LOP3.LUT R10, R0, 0xac, RZ, 0xfc, !PT ;  /* 0x000000ac000a7812 */ /* 0x000fc600078efcff */
[----:B------:R4:W-:Y:S01]  /*d700*/  @P4 STG.E.U8 desc[UR10][R6.64], R15 ;  /* 0x0000000f06004986 */ /* 0x0009e2000c10110a */
[CC--:B------:R-:W-:Y:S02]  /*d710*/  IADD3 R4, P4, R11.reuse, R3.reuse, RZ ;  /* 0x000000030b047210 */ /* 0x0c0fe40007f9e0ff */
[----:B------:R-:W-:Y:S01]  /*d720*/  ISETP.LT.AND P6, PT, R10, UR4, !P0 ;  /* 0x000000040a007c0c */ /* 0x000fe2000c7c1270 */
[----:B---3--:R-:W-:Y:S01]  /*d730*/  IMAD R10, R28, 0x2, R11 ;  /* 0x000000021c0a7824 */ /* 0x008fe200078e020b */
[-C--:B------:R-:W-:Y:S01]  /*d740*/  LEA.HI.X.SX32 R5, R11, R24.reuse, 0x1, P4 ;  /* 0x000000180b057211 */ /* 0x080fe200020f0eff */
[----:B------:R-:W-:Y:S01]  /*d750*/  ULDC UR4, c[0x0][0x22c] ;  /* 0x00008b0000047ab9 */ /* 0x000fe20000000800 */
[----:B------:R-:W-:Y:S01]  /*d760*/  PRMT R13, R19, 0x7770, RZ ;  /* 0x00007770130d7816 */ /* 0x000fe200000000ff */
[----:B------:R-:W3:Y:S01]  /*d770*/  LDC R26, c[0x0][0x248] ;  /* 0x00009200ff1a7b82 */ /* 0x000ee20000000800 */
[----:B------:R-:W-:Y:S02]  /*d780*/  LOP3.LUT R9, R0, 0xae, RZ, 0xfc, !PT ;  /* 0x000000ae00097812 */ /* 0x000fe400078efcff */
[C---:B------:R-:W-:Y:S01]  /*d790*/  IADD3 R8, P4, R10.reuse, R3, RZ ;  /* 0x000000030a087210 */ /* 0x040fe20007f9e0ff */
[----:B------:R1:W-:Y:S01]  /*d7a0*/  @P5 STG.E.U8 desc[UR10][R4.64], R13 ;  /* 0x0000000d04005986 */ /* 0x0003e2000c10110a */
[----:B------:R-:W-:Y:S01]  /*d7b0*/  ISETP.LT.AND P5, PT, R9, UR4, !P0 ;  /* 0x0000000409007c0c */ /* 0x000fe2000c7a1270 */
[----:B------:R-:W-:Y:S01]  /*d7c0*/  ULDC UR4, c[0x0][0x22c] ;  /* 0x00008b0000047ab9 */ /* 0x000fe20000000800 */
[----:B------:R-:W-:Y:S01]  /*d7d0*/  LEA.HI.X.SX32 R9, R10, R24, 0x1, P4 ;  /* 0x000000180a097211 */ /* 0x000fe200020f0eff */
[----:B0-----:R-:W-:Y:S01]  /*d7e0*/  IMAD R10, R27, 0x2, R10 ;  /* 0x000000021b0a7824 */ /* 0x001fe200078e020a */
[----:B------:R-:W-:Y:S01]  /*d7f0*/  PRMT R11, R16, 0x7771, RZ ;  /* 0x00007771100b7816 */ /* 0x000fe200000000ff */
[----:B------:R-:W0:Y:S01]  /*d800*/  LDC R28, c[0x0][0x248] ;  /* 0x00009200ff1c7b82 */ /* 0x000e220000000800 */
[----:B----4-:R-:W-:-:S03]  /*d810*/  LOP3.LUT R7, R0, 0xb0, RZ, 0xfc, !PT ;  /* 0x000000b000077812 */ /* 0x010fc600078efcff */
[----:B------:R4:W-:Y:S01]  /*d820*/  @P3 STG.E.U8 desc[UR10][R8.64], R11 ;  /* 0x0000000b08003986 */ /* 0x0009e2000c10110a */
[C---:B------:R-:W-:Y:S02]  /*d830*/  IADD3 R6, P3, R10.reuse, R3, RZ ;  /* 0x000000030a067210 */ /* 0x040fe40007f7e0ff */
[----:B------:R-:W-:Y:S01]  /*d840*/  ISETP.LT.AND P4, PT, R7, UR4, !P0 ;  /* 0x0000000407007c0c */ /* 0x000fe2000c781270 */
[----:B-1----:R-:W-:Y:S01]  /*d850*/  IMAD R5, R25, 0x2, R10 ;  /* 0x0000000219057824 */ /* 0x002fe200078e020a */
[----:B------:R-:W-:Y:S01]  /*d860*/  LEA.HI.X.SX32 R7, R10, R24, 0x1, P3 ;  /* 0x000000180a077211 */ /* 0x000fe200018f0eff */
[----:B------:R-:W-:Y:S01]  /*d870*/  ULDC UR4, c[0x0][0x22c] ;  /* 0x00008b0000047ab9 */ /* 0x000fe20000000800 */
[----:B------:R-:W-:Y:S01]  /*d880*/  PRMT R15, R17, 0x7771, RZ ;  /* 0x00007771110f7816 */ /* 0x000fe200000000ff */
[----:B------:R-:W1:Y:S01]  /*d890*/  LDC R27, c[0x0][0x248] ;  /* 0x00009200ff1b7b82 */ /* 0x000e620000000800 */
[----:B------:R-:W-:-:S03]  /*d8a0*/  LOP3.LUT R4, R0, 0xb2, RZ, 0xfc, !PT ;  /* 0x000000b200047812 */ /* 0x000fc600078efcff */
[----:B------:R3:W-:Y:S01]  /*d8b0*/  @P2 STG.E.U8 desc[UR10][R6.64], R15 ;  /* 0x0000000f06002986 */ /* 0x0007e2000c10110a */
[----:B------:R-:W-:Y:S01]  /*d8c0*/  ISETP.LT.AND P3, PT, R4, UR4, !P0 ;  /* 0x0000000404007c0c */ /* 0x000fe2000c761270 */
[----:B----4-:R-:W-:Y:S01]  /*d8d0*/  IMAD R9, R12, 0x2, R5 ;  /* 0x000000020c097824 */ /* 0x010fe200078e0205 */
[CC--:B------:R-:W-:Y:S01]  /*d8e0*/  IADD3 R4, P2, R5.reuse, R3.reuse, RZ ;  /* 0x0000000305047210 */ /* 0x0c0fe20007f5e0ff */
[----:B------:R-:W-:Y:S01]  /*d8f0*/  ULDC UR4, c[0x0][0x22c] ;  /* 0x00008b0000047ab9 */ /* 0x000fe20000000800 */
[----:B------:R-:W-:Y:S01]  /*d900*/  PRMT R25, R18, 0x7771, RZ ;  /* 0x0000777112197816 */ /* 0x000fe200000000ff */
[----:B------:R-:W4:Y:S01]  /*d910*/  LDC R12, c[0x0][0x248] ;  /* 0x00009200ff0c7b82 */ /* 0x000f220000000800 */
[-C--:B------:R-:W-:Y:S01]  /*d920*/  LEA.HI.X.SX32 R5, R5, R24.reuse, 0x1, P2 ;  /* 0x0000001805057211 */ /* 0x080fe200010f0eff */
[----:B--2---:R-:W-:Y:S01]  /*d930*/  IMAD R11, R14, 0x2, R9 ;  /* 0x000000020e0b7824 */ /* 0x004fe200078e0209 */
[CC--:B------:R-:W-:Y:S02]  /*d940*/  IADD3 R8, P2, R9.reuse, R3.reuse, RZ ;  /* 0x0000000309087210 */ /* 0x0c0fe40007f5e0ff */
[----:B------:R-:W-:Y:S01]  /*d950*/  LOP3.LUT R10, R0, 0xb4, RZ, 0xfc, !PT ;  /* 0x000000b4000a7812 */ /* 0x000fe200078efcff */
[----:B------:R2:W-:Y:S01]  /*d960*/  @P6 STG.E.U8 desc[UR10][R4.64], R25 ;  /* 0x0000001904006986 */ /* 0x0005e2000c10110a */
[----:B------:R-:W-:Y:S01]  /*d970*/  LEA.HI.X.SX32 R9, R9, R24, 0x1, P2 ;  /* 0x0000001809097211 */ /* 0x000fe200010f0eff */
[----:B------:R-:W1:Y:S01]  /*d980*/  LDC R14, c[0x0][0x248] ;  /* 0x00009200ff0e7b82 */ /* 0x000e620000000800 */
[----:B------:R-:W-:Y:S01]  /*d990*/  ISETP.LT.AND P2, PT, R10, UR4, !P0 ;  /* 0x000000040a007c0c */ /* 0x000fe2000c741270 */
[----:B------:R-:W-:Y:S01]  /*d9a0*/  ULDC UR4, c[0x0][0x22c] ;  /* 0x00008b0000047ab9 */ /* 0x000fe20000000800 */
[----:B---3--:R-:W-:-:S02]  /*d9b0*/  IADD3 R6, P6, R11, R3, RZ ;  /* 0x000000030b067210 */ /* 0x008fc40007fde0ff */
[----:B------:R-:W-:Y:S02]  /*d9c0*/  LOP3.LUT R10, R0, 0xb6, RZ, 0xfc, !PT ;  /* 0x000000b6000a7812 */ /* 0x000fe400078efcff */
[----:B------:R-:W-:Y:S01]  /*d9d0*/  LEA.HI.X.SX32 R7, R11, R24, 0x1, P6 ;  /* 0x000000180b077211 */ /* 0x000fe200030f0eff */
[----:B------:R-:W3:Y:S01]  /*d9e0*/  LDC R29, c[0x0][0x248] ;  /* 0x00009200ff1d7b82 */ /* 0x000ee20000000800 */
[----:B------:R-:W-:Y:S02]  /*d9f0*/  ISETP.LT.AND P6, PT, R10, UR4, !P0 ;  /* 0x000000040a007c0c */ /* 0x000fe4000c7c1270 */
[----:B------:R-:W-:Y:S01]  /*da00*/  PRMT R13, R19, 0x7771, RZ ;  /* 0x00007771130d7816 */ /* 0x000fe200000000ff */
[----:B------:R-:W-:Y:S01]  /*da10*/  IMAD R11, R26, 0x2, R11 ;  /* 0x000000021a0b7824 */ /* 0x000fe200078e020b */
[----:B------:R-:W-:Y:S01]  /*da20*/  PRMT R15, R16, 0x7772, RZ ;  /* 0x00007772100f7816 */ /* 0x000fe200000000ff */
[----:B------:R-:W-:Y:S02]  /*da30*/  ULDC UR4, c[0x0][0x22c] ;  /* 0x00008b0000047ab9 */ /* 0x000fe40000000800 */
[----:B------:R-:W4:Y:S01]  /*da40*/  LDC R10, c[0x0][0x248] ;  /* 0x00009200ff0a7b82 */ /* 0x000f220000000800 */
[----:B------:R0:W-:Y:S04]  /*da50*/  @P5 STG.E.U8 desc[UR10][R8.64], R13 ;  /* 0x0000000d08005986 */ /* 0x0001e8000c10110a */
[----:B------:R0:W-:Y:S01]  /*da60*/  @P4 STG.E.U8 desc[UR10][R6.64], R15 ;  /* 0x0000000f06004986 */ /* 0x0001e2000c10110a */
[----:B--2---:R-:W-:-:S02]  /*da70*/  IADD3 R4, P4, R11, R3, RZ ;  /* 0x000000030b047210 */ /* 0x004fc40007f9e0ff */
[----:B------:R-:W2:Y:S02]  /*da80*/  LDC R26, c[0x0][0x248] ;  /* 0x00009200ff1a7b82 */ /* 0x000ea40000000800 */
[----:B------:R-:W-:Y:S01]  /*da90*/  LEA.HI.X.SX32 R5, R11, R24, 0x1, P4 ;  /* 0x000000180b057211 */ /* 0x000fe200020f0eff */
[----:B0-----:R-:W-:Y:S01]  /*daa0*/  IMAD R11, R28, 0x2, R11 ;  /* 0x000000021c0b7824 */ /* 0x001fe200078e020b */
[----:B------:R-:W-:-:S04]  /*dab0*/  PRMT R13, R17, 0x7772, RZ ;  /* 0x00007772110d7816 */ /* 0x000fc800000000ff */
[----:B------:R-:W0:Y:S01]  /*dac0*/  LDC R31, c[0x0][0x248] ;  /* 0x00009200ff1f7b82 */ /* 0x000e220000000800 */
[----:B------:R1:W-:Y:S01]  /*dad0*/  @P3 STG.E.U8 desc[UR10][R4.64], R13 ;  /* 0x0000000d04003986 */ /* 0x0003e2000c10110a */
[C---:B------:R-:W-:Y:S02]  /*dae0*/  IADD3 R6, P3, R11.reuse, R3, RZ ;  /* 0x000000030b067210 */ /* 0x040fe40007f7e0ff */
[----:B------:R-:W-:Y:S02]  /*daf0*/  LOP3.LUT R8, R0, 0xb8, RZ, 0xfc, !PT ;  /* 0x000000b800087812 */ /* 0x000fe400078efcff */
[----:B------:R-:W-:Y:S01]  /*db00*/  LEA.HI.X.SX32 R7, R11, R24, 0x1, P3 ;  /* 0x000000180b077211 */ /* 0x000fe200018f0eff */
[----:B----4-:R-:W-:Y:S01]  /*db10*/  IMAD R11, R10, 0x2, R11 ;  /* 0x000000020a0b7824 */ /* 0x010fe200078e020b */
[----:B------:R-:W-:Y:S02]  /*db20*/  PRMT R25, R18, 0x7772, RZ ;  /* 0x0000777212197816 */ /* 0x000fe400000000ff */
[----:B------:R-:W-:-:S02]  /*db30*/  LOP3.LUT R9, R0, 0xba, RZ, 0xfc, !PT ;  /* 0x000000ba00097812 */ /* 0x000fc400078efcff */
[----:B------:R-:W-:Y:S01]  /*db40*/  ISETP.LT.AND P5, PT, R8, UR4, !P0 ;  /* 0x0000000408007c0c */ /* 0x000fe2000c7a1270 */
[----:B------:R-:W-:Y:S01]  /*db50*/  ULDC UR4, c[0x0][0x22c] ;  /* 0x00008b0000047ab9 */ /* 0x000fe20000000800 */
[----:B------:R4:W-:Y:S01]  /*db60*/  @P2 STG.E.U8 desc[UR10][R6.64], R25 ;  /* 0x0000001906002986 */ /* 0x0009e2000c10110a */
[----:B------:R-:W-:Y:S01]  /*db70*/  ISETP.LT.AND P4, PT, R9, UR4, !P0 ;  /* 0x0000000409007c0c */ /* 0x000fe2000c781270 */
[----:B------:R-:W-:Y:S01]  /*db80*/  IMAD R9, R12, 0x2, R11 ;  /* 0x000000020c097824 */ /* 0x000fe200078e020b */
[C---:B-1----:R-:W-:Y:S01]  /*db90*/  IADD3 R4, P2, R11.reuse, R3, RZ ;  /* 0x000000030b047210 */ /* 0x042fe20007f5e0ff */
[----:B------:R-:W-:Y:S01]  /*dba0*/  ULDC UR4, c[0x0][0x22c] ;  /* 0x00008b0000047ab9 */ /* 0x000fe20000000800 */
[----:B------:R-:W-:Y:S02]  /*dbb0*/  LOP3.LUT R8, R0, 0xbc, RZ, 0xfc, !PT ;  /* 0x000000bc00087812 */ /* 0x000fe400078efcff */
[----:B------:R-:W-:Y:S01]  /*dbc0*/  LEA.HI.X.SX32 R5, R11, R24, 0x1, P2 ;  /* 0x000000180b057211 */ /* 0x000fe200010f0eff */
[----:B------:R-:W-:Y:S01]  /*dbd0*/  IMAD R11, R14, 0x2, R9 ;  /* 0x000000020e0b7824 */ /* 0x000fe200078e0209 */
[----:B------:R-:W-:Y:S01]  /*dbe0*/  PRMT R15, R19, 0x7772, RZ ;  /* 0x00007772130f7816 */ /* 0x000fe200000000ff */
[----:B------:R-:W1:Y:S01]  /*dbf0*/  LDC R14, c[0x0][0x248] ;  /* 0x00009200ff0e7b82 */ /* 0x000e620000000800 */
[----:B------:R-:W-:-:S02]  /*dc00*/  ISETP.LT.AND P3, PT, R8, UR5, !P0 ;  /* 0x0000000508007c0c */ /* 0x000fc4000c761270 */
[----:B------:R-:W-:Y:S01]  /*dc10*/  PRMT R13, R16, 0x7773, RZ ;  /* 0x00007773100d7816 */ /* 0x000fe200000000ff */
[----:B------:R3:W-:Y:S01]  /*dc20*/  @P6 STG.E.U8 desc[UR10][R4.64], R15 ;  /* 0x0000000f04006986 */ /* 0x0007e2000c10110a */
[----:B------:R-:W-:-:S03]  /*dc30*/  IADD3 R8, P2, R9, R3, RZ ;  /* 0x0000000309087210 */ /* 0x000fc60007f5e0ff */
[----:B----4-:R-:W4:Y:S01]  /*dc40*/  LDC R25, c[0x0][0x248] ;  /* 0x00009200ff197b82 */ /* 0x010f220000000800 */
[----:B------:R-:W-:Y:S01]  /*dc50*/  IADD3 R6, P6, R11, R3, RZ ;  /* 0x000000030b067210 */ /* 0x000fe20007fde0ff */
[----:B--2---:R-:W-:Y:S01]  /*dc60*/  IMAD R12, R26, 0x2, R11 ;  /* 0x000000021a0c7824 */ /* 0x004fe200078e020b */
[-C--:B------:R-:W-:Y:S01]  /*dc70*/  LEA.HI.X.SX32 R9, R9, R24.reuse, 0x1, P2 ;  /* 0x0000001809097211 */ /* 0x080fe200010f0eff */
[----:B------:R-:W-:Y:S01]  /*dc80*/  ULDC UR5, c[0x0][0x22c] ;  /* 0x00008b0000057ab9 */ /* 0x000fe20000000800 */
[----:B------:R-:W-:Y:S02]  /*dc90*/  LEA.HI.X.SX32 R7, R11, R24, 0x1, P6 ;  /* 0x000000180b077211 */ /* 0x000fe400030f0eff */
[----:B------:R-:W-:Y:S01]  /*dca0*/  PRMT R17, R17, 0x7773, RZ ;  /* 0x0000777311117816 */ /* 0x000fe200000000ff */
[----:B---3--:R-:W2:Y:S01]  /*dcb0*/  LDC R15, c[0x0][0x248] ;  /* 0x00009200ff0f7b82 */ /* 0x008ea20000000800 */
[----:B------:R-:W-:Y:S01]  /*dcc0*/  @P5 STG.E.U8 desc[UR10][R8.64], R13 ;  /* 0x0000000d08005986 */ /* 0x000fe2000c10110a */
[----:B------:R-:W-:-:S03]  /*dcd0*/  LOP3.LUT R10, R0, 0xbe, RZ, 0xfc, !PT ;  /* 0x000000be000a7812 */ /* 0x000fc600078efcff */
[----:B------:R3:W-:Y:S01]  /*dce0*/  @P4 STG.E.U8 desc[UR10][R6.64], R17 ;  /* 0x0000001106004986 */ /* 0x0007e2000c10110a */
[-C--:B------:R-:W-:Y:S02]  /*dcf0*/  IADD3 R4, P4, R12, R3.reuse, RZ ;  /* 0x000000030c047210 */ /* 0x080fe40007f9e0ff */
[----:B------:R-:W-:Y:S01]  /*dd00*/  PRMT R11, R18, 0x7773, RZ ;  /* 0x00007773120b7816 */ /* 0x000fe200000000ff */
[----:B------:R-:W0:Y:S01]  /*dd10*/  LDC R16, c[0x0][0x248] ;  /* 0x00009200ff107b82 */ /* 0x000e220000000800 */
[----:B------:R-:W-:Y:S01]  /*dd20*/  LEA.HI.X.SX32 R5, R12, R24, 0x1, P4 ;  /* 0x000000180c057211 */ /* 0x000fe200020f0eff */
[----:B------:R-:W-:Y:S01]  /*dd30*/  IMAD R12, R27, 0x2, R12 ;  /* 0x000000021b0c7824 */ /* 0x000fe200078e020c */
[----:B------:R-:W-:Y:S01]  /*dd40*/  ISETP.LT.AND P2, PT, R10, UR4, !P0 ;  /* 0x000000040a007c0c */ /* 0x000fe2000c741270 */
[----:B------:R-:W-:Y:S02]  /*dd50*/  ULDC UR4, c[0x0][0x22c] ;  /* 0x00008b0000047ab9 */ /* 0x000fe40000000800 */
[----:B------:R2:W-:Y:S01]  /*dd60*/  @P3 STG.E.U8 desc[UR10][R4.64], R11 ;  /* 0x0000000b04003986 */ /* 0x0005e2000c10110a */
[----:B---3--:R-:W-:Y:S01]  /*dd70*/  IADD3 R6, P3, R12, R3, RZ ;  /* 0x000000030c067210 */ /* 0x008fe20007f7e0ff */
[----:B------:R-:W3:Y:S01]  /*dd80*/  LDC R27, c[0x0][0x248] ;  /* 0x00009200ff1b7b82 */ /* 0x000ee20000000800 */
[----:B------:R-:W-:-:S02]  /*dd90*/  LOP3.LUT R10, R0, 0xc0, RZ, 0xfc, !PT ;  /* 0x000000c0000a7812 */ /* 0x000fc400078efcff */
[----:B------:R-:W-:Y:S02]  /*dda0*/  PRMT R19, R19, 0x7773, RZ ;  /* 0x0000777313137816 */ /* 0x000fe400000000ff */
[----:B------:R-:W-:Y:S01]  /*ddb0*/  LEA.HI.X.SX32 R7, R12, R24, 0x1, P3 ;  /* 0x000000180c077211 */ /* 0x000fe200018f0eff */
[----:B----4-:R-:W-:Y:S01]  /*ddc0*/  IMAD R12, R25, 0x2, R12 ;  /* 0x00000002190c7824 */ /* 0x010fe200078e020c */
[----:B------:R-:W-:Y:S01]  /*ddd0*/  LOP3.LUT R8, R0, 0xc2, RZ, 0xfc, !PT ;  /* 0x000000c200087812 */ /* 0x000fe200078efcff */
[----:B------:R-:W4:Y:S01]  /*dde0*/  LDC R25, c[0x0][0x248] ;  /* 0x00009200ff197b82 */ /* 0x000f220000000800 */
[----:B------:R-:W-:Y:S01]  /*ddf0*/  ISETP.LT.AND P5, PT, R10, UR4, !P0 ;  /* 0x000000040a007c0c */ /* 0x000fe2000c7a1270 */
[----:B------:R-:W-:Y:S01]  /*de00*/  ULDC UR4, c[0x0][0x22c] ;  /* 0x00008b0000047ab9 */ /* 0x000fe20000000800 */
[----:B------:R1:W-:Y:S01]  /*de10*/  @P2 STG.E.U8 desc[UR10][R6.64], R19 ;  /* 0x0000001306002986 */ /* 0x0003e2000c10110a */
[----:B------:R-:W-:Y:S01]  /*de20*/  ISETP.LT.AND P4, PT, R8, UR4, !P0 ;  /* 0x0000000408007c0c */ /* 0x000fe2000c781270 */
[----:B--2---:R-:W-:Y:S01]  /*de30*/  IMAD R11, R15, 0x2, R12 ;  /* 0x000000020f0b7824 */ /* 0x004fe200078e020c */
[----:B------:R-:W-:Y:S01]  /*de40*/  LOP3.LUT R8, R0, 0xc6, RZ, 0xfc, !PT ;  /* 0x000000c600087812 */ /* 0x000fe200078efcff */
[----:B------:R-:W-:Y:S01]  /*de50*/  ULDC UR4, c[0x0][0x22c] ;  /* 0x00008b0000047ab9 */ /* 0x000fe20000000800 */
[----:B------:R-:W-:Y:S01]  /*de60*/  IADD3 R4, P2, R12, R3, RZ ;  /* 0x000000030c047210 */ /* 0x000fe20007f5e0ff */
[----:B------:R-:W2:Y:S01]  /*de70*/  LDC R18, c[0x0][0x248] ;  /* 0x00009200ff127b82 */ /* 0x000ea20000000800 */
[----:B------:R-:W-:-:S02]  /*de80*/  LOP3.LUT R9, R0, 0xc4, RZ, 0xfc, !PT ;  /* 0x000000c400097812 */ /* 0x000fc400078efcff */
[----:B------:R-:W-:Y:S01]  /*de90*/  ISETP.LT.AND P6, PT, R8, UR5, !P0 ;  /* 0x0000000508007c0c */ /* 0x000fe2000c7c1270 */
[----:B------:R-:W-:Y:S01]  /*dea0*/  ULDC UR5, c[0x0][0x22c] ;  /* 0x00008b0000057ab9 */ /* 0x000fe20000000800 */
[-C--:B------:R-:W-:Y:S02]  /*deb0*/  LEA.HI.X.SX32 R5, R12, R24.reuse, 0x1, P2 ;  /* 0x000000180c057211 */ /* 0x080fe400010f0eff */
[----:B------:R-:W-:Y:S01]  /*dec0*/  IADD3 R8, P2, R11, R3, RZ ;  /* 0x000000030b087210 */ /* 0x000fe20007f5e0ff */
[----:B-1----:R-:W1:Y:S01]  /*ded0*/  LDC R19, c[0x0][0x248] ;  /* 0x00009200ff137b82 */ /* 0x002e620000000800 */
[----:B------:R-:W-:Y:S02]  /*dee0*/  ISETP.LT.AND P3, PT, R9, UR4, !P0 ;  /* 0x0000000409007c0c */ /* 0x000fe4000c761270 */
[----:B------:R-:W-:Y:S01]  /*def0*/  PRMT R15, R20, 0x7770, RZ ;  /* 0x00007770140f7816 */ /* 0x000fe200000000ff */
[----:B------:R-:W-:Y:S01]  /*df00*/  IMAD R12, R14, 0x2, R11 ;  /* 0x000000020e0c7824 */ /* 0x000fe200078e020b */
[----:B------:R-:W-:Y:S01]  /*df10*/  PRMT R13, R21, 0x7770, RZ ;  /* 0x00007770150d7816 */ /* 0x000fe200000000ff */
[----:B------:R-:W-:Y:S01]  /*df20*/  ULDC UR4, c[0x0][0x22c] ;  /* 0x00008b0000047ab9 */ /* 0x000fe20000000800 */
[----:B------:R-:W-:Y:S01]  /*df30*/  LEA.HI.X.SX32 R9, R11, R24, 0x1, P2 ;  /* 0x000000180b097211 */ /* 0x000fe200010f0eff */
[----:B------:R-:W0:Y:S01]  /*df40*/  LDC R14, c[0x0][0x248] ;  /* 0x00009200ff0e7b82 */ /* 0x000e220000000800 */
[----:B------:R3:W-:Y:S01]  /*df50*/  @P5 STG.E.U8 desc[UR10][R4.64], R15 ;  /* 0x0000000f04005986 */ /* 0x0007e2000c10110a */
[----:B------:R-:W-:-:S03]  /*df60*/  LOP3.LUT R10, R0, 0xc8, RZ, 0xfc, !PT ;  /* 0x000000c8000a7812 */ /* 0x000fc600078efcff */
[----:B------:R3:W-:Y:S01]  /*df70*/  @P4 STG.E.U8 desc[UR10][R8.64], R13 ;  /* 0x0000000d08004986 */ /* 0x0007e2000c10110a */
[-C--:B------:R-:W-:Y:S02]  /*df80*/  IADD3 R6, P4, R12, R3.reuse, RZ ;  /* 0x000000030c067210 */ /* 0x080fe40007f9e0ff */
[----:B------:R-:W-:Y:S01]  /*df90*/  PRMT R17, R22, 0x7770, RZ ;  /* 0x0000777016117816 */ /* 0x000fe200000000ff */
[----:B------:R-:W2:Y:S01]  /*dfa0*/  LDC R26, c[0x0][0x248] ;  /* 0x00009200ff1a7b82 */ /* 0x000ea20000000800 */
[-C--:B------:R-:W-:Y:S01]  /*dfb0*/  LEA.HI.X.SX32 R7, R12, R24.reuse, 0x1, P4 ;  /* 0x000000180c077211 */ /* 0x080fe200020f0eff */
[----:B----4-:R-:W-:Y:S01]  /*dfc0*/  IMAD R12, R25, 0x2, R12 ;  /* 0x00000002190c7824 */ /* 0x010fe200078e020c */
[----:B------:R-:W-:Y:S02]  /*dfd0*/  LOP3.LUT R11, R0, 0xca, RZ, 0xfc, !PT ;  /* 0x000000ca000b7812 */ /* 0x000fe400078efcff */
[----:B------:R-:W-:Y:S01]  /*dfe0*/  ISETP.LT.AND P2, PT, R10, UR4, !P0 ;  /* 0x000000040a007c0c */ /* 0x000fe2000c741270 */
[----:B------:R-:W-:Y:S01]  /*dff0*/  ULDC UR4, c[0x0][0x22c] ;  /* 0x00008b0000047ab9 */ /* 0x000fe20000000800 */
[----:B------:R4:W-:Y:S01]  /*e000*/  @P3 STG.E.U8 desc[UR10][R6.64], R17 ;  /* 0x0000001106003986 */ /* 0x0009e2000c10110a */
[----:B------:R-:W-:Y:S01]  /*e010*/  ISETP.LT.AND P4, PT, R11, UR4, !P0 ;  /* 0x000000040b007c0c */ /* 0x000fe2000c781270 */
[----:B---3--:R-:W-:Y:S01]  /*e020*/  IMAD R11, R27, 0x2, R12 ;  /* 0x000000021b0b7824 */ /* 0x008fe200078e020c */
[C---:B------:R-:W-:Y:S01]  /*e030*/  IADD3 R4, P3, R12.reuse, R3, RZ ;  /* 0x000000030c047210 */ /* 0x040fe20007f7e0ff */
[----:B------:R-:W3:Y:S01]  /*e040*/  LDC R25, c[0x0][0x248] ;  /* 0x00009200ff197b82 */ /* 0x000ee20000000800 */
[----:B------:R-:W-:Y:S01]  /*e050*/  PRMT R15, R23, 0x7770, RZ ;  /* 0x00007770170f7816 */ /* 0x000fe200000000ff */
[----:B------:R-:W-:Y:S01]  /*e060*/  ULDC UR4, c[0x0][0x22c] ;  /* 0x00008b0000047ab9 */ /* 0x000fe20000000800 */
[----:B------:R-:W-:-:S02]  /*e070*/  LEA.HI.X.SX32 R5, R12, R24, 0x1, P3 ;  /* 0x000000180c057211 */ /* 0x000fc400018f0eff */
[C---:B------:R-:W-:Y:S01]  /*e080*/  IADD3 R8, P3, R11.reuse, R3, RZ ;  /* 0x000000030b087210 */ /* 0x040fe20007f7e0ff */
[----:B0-----:R-:W-:Y:S01]  /*e090*/  IMAD R12, R14, 0x2, R11 ;  /* 0x000000020e0c7824 */ /* 0x001fe200078e020b */
[----:B------:R-:W-:Y:S01]  /*e0a0*/  PRMT R13, R20, 0x7771, RZ ;  /* 0x00007771140d7816 */ /* 0x000fe200000000ff */
[----:B------:R-:W0:Y:S01]  /*e0b0*/  LDC R14, c[0x0][0x248] ;  /* 0x00009200ff0e7b82 */ /* 0x000e220000000800 */
[----:B------:R-:W-:Y:S01]  /*e0c0*/  LEA.HI.X.SX32 R9, R11, R24, 0x1, P3 ;  /* 0x000000180b097211 */ /* 0x000fe200018f0eff */
[----:B------:R2:W-:Y:S01]  /*e0d0*/  @P6 STG.E.U8 desc[UR10][R4.64], R15 ;  /* 0x0000000f04006986 */ /* 0x0005e2000c10110a */
[----:B------:R-:W-:-:S03]  /*e0e0*/  LOP3.LUT R10, R0, 0xcc, RZ, 0xfc, !PT ;  /* 0x000000cc000a7812 */ /* 0x000fc600078efcff */
[----:B------:R2:W-:Y:S01]  /*e0f0*/  @P2 STG.E.U8 desc[UR10][R8.64], R13 ;  /* 0x0000000d08002986 */ /* 0x0005e2000c10110a */
[----:B----4-:R-:W-:Y:S01]  /*e100*/  IADD3 R6, P2, R12, R3, RZ ;  /* 0x000000030c067210 */ /* 0x010fe20007f5e0ff */
[----:B------:R-:W4:Y:S01]  /*e110*/  LDC R27, c[0x0][0x248] ;  /* 0x00009200ff1b7b82 */ /* 0x000f220000000800 */
[----:B------:R-:W-:Y:S01]  /*e120*/  ISETP.LT.AND P5, PT, R10, UR5, !P0 ;  /* 0x000000050a007c0c */ /* 0x000fe2000c7a1270 */
[----:B------:R-:W-:Y:S01]  /*e130*/  ULDC UR5, c[0x0][0x22c] ;  /* 0x00008b0000057ab9 */ /* 0x000fe20000000800 */
[----:B------:R-:W-:Y:S02]  /*e140*/  LOP3.LUT R10, R0, 0xce, RZ, 0xfc, !PT ;  /* 0x000000ce000a7812 */ /* 0x000fe400078efcff */
[----:B------:R-:W-:Y:S01]  /*e150*/  LEA.HI.X.SX32 R7, R12, R24, 0x1, P2 ;  /* 0x000000180c077211 */ /* 0x000fe200010f0eff */
[----:B-1----:R-:W-:Y:S01]  /*e160*/  IMAD R12, R19, 0x2, R12 ;  /* 0x00000002130c7824 */ /* 0x002fe200078e020c */
[----:B------:R-:W-:Y:S01]  /*e170*/  PRMT R17, R21, 0x7771, RZ ;  /* 0x0000777115117816 */ /* 0x000fe200000000ff */
[----:B------:R-:W1:Y:S01]  /*e180*/  LDC R19, c[0x0][0x248] ;  /* 0x00009200ff137b82 */ /* 0x000e620000000800 */
[----:B------:R-:W-:-:S02]  /*e190*/  LOP3.LUT R11, R0, 0xd0, RZ, 0xfc, !PT ;  /* 0x000000d0000b7812 */ /* 0x000fc400078efcff */
[----:B------:R-:W-:Y:S01]  /*e1a0*/  ISETP.LT.AND P3, PT, R10, UR4, !P0 ;  /* 0x000000040a007c0c */ /* 0x000fe2000c761270 */
[----:B------:R-:W-:Y:S01]  /*e1b0*/  ULDC UR4, c[0x0][0x22c] ;  /* 0x00008b0000047ab9 */ /* 0x000fe20000000800 */
[----:B------:R0:W-:Y:S01]  /*e1c0*/  @P4 STG.E.U8 desc[UR10][R6.64], R17 ;  /* 0x0000001106004986 */ /* 0x0001e2000c10110a */
[----:B------:R-:W-:Y:S01]  /*e1d0*/  ISETP.LT.AND P2, PT, R11, UR4, !P0 ;  /* 0x000000040b007c0c */ /* 0x000fe2000c741270 */
[----:B---3--:R-:W-:Y:S01]  /*e1e0*/  IMAD R11, R25, 0x2, R12 ;  /* 0x00000002190b7824 */ /* 0x008fe200078e020c */
[-C--:B--2---:R-:W-:Y:S01]  /*e1f0*/  IADD3 R4, P4, R12, R3.reuse, RZ ;  /* 0x000000030c047210 */ /* 0x084fe20007f9e0ff */
[----:B------:R-:W2:Y:S01]  /*e200*/  LDC R25, c[0x0][0x248] ;  /* 0x00009200ff197b82 */ /* 0x000ea20000000800 */
[----:B------:R-:W-:Y:S01]  /*e210*/  PRMT R15, R22, 0x7771, RZ ;  /* 0x00007771160f7816 */ /* 0x000fe200000000ff */
[----:B------:R-:W-:Y:S01]  /*e220*/  ULDC UR4, c[0x0][0x22c] ;  /* 0x00008b0000047ab9 */ /* 0x000fe20000000800 */
[-C--:B------:R-:W-:Y:S02]  /*e230*/  LEA.HI.X.SX32 R5, R12, R24.reuse, 0x1, P4 ;  /* 0x000000180c057211 */ /* 0x080fe400020f0eff */
[----:B------:R-:W-:Y:S01]  /*e240*/  IADD3 R8, P4, R11, R3, RZ ;  /* 0x000000030b087210 */ /* 0x000fe20007f9e0ff */
[----:B0-----:R-:W-:Y:S01]  /*e250*/  IMAD R12, R14, 0x2, R11 ;  /* 0x000000020e0c7824 */ /* 0x001fe200078e020b */
[----:B------:R-:W-:Y:S01]  /*e260*/  PRMT R13, R23, 0x7771, RZ ;  /* 0x00007771170d7816 */ /* 0x000fe200000000ff */
[----:B------:R-:W0:Y:S01]  /*e270*/  LDC R14, c[0x0][0x248] ;  /* 0x00009200ff0e7b82 */ /* 0x000e220000000800 */
[----:B------:R-:W-:Y:S01]  /*e280*/  LEA.HI.X.SX32 R9, R11, R24, 0x1, P4 ;  /* 0x000000180b097211 */ /* 0x000fe200020f0eff */
[----:B------:R3:W-:Y:S01]  /*e290*/  @P5 STG.E.U8 desc[UR10][R4.64], R15 ;  /* 0x0000000f04005986 */ /* 0x0007e2000c10110a */
[----:B------:R-:W-:-:S03]  /*e2a0*/  LOP3.LUT R10, R0, 0xd2, RZ, 0xfc, !PT ;  /* 0x000000d2000a7812 */ /* 0x000fc600078efcff */
[----:B------:R4:W-:Y:S01]  /*e2b0*/  @P3 STG.E.U8 desc[UR10][R8.64], R13 ;  /* 0x0000000d08003986 */ /* 0x0009e2000c10110a */
[----:B------:R-:W-:Y:S02]  /*e2c0*/  IADD3 R6, P3, R12, R3, RZ ;  /* 0x000000030c067210 */ /* 0x000fe40007f7e0ff */
[----:B------:R-:W-:Y:S01]  /*e2d0*/  ISETP.LT.AND P6, PT, R10, UR5, !P0 ;  /* 0x000000050a007c0c */ /* 0x000fe2000c7c1270 */
[----:B------:R-:W-:Y:S01]  /*e2e0*/  ULDC UR5, c[0x0][0x22c] ;  /* 0x00008b0000057ab9 */ /* 0x000fe20000000800 */
[----:B------:R-:W-:Y:S02]  /*e2f0*/  LOP3.LUT R10, R0, 0xd4, RZ, 0xfc, !PT ;  /* 0x000000d4000a7812 */ /* 0x000fe400078efcff */
[----:B------:R-:W-:Y:S01]  /*e300*/  LEA.HI.X.SX32 R7, R12, R24, 0x1, P3 ;  /* 0x000000180c077211 */ /* 0x000fe200018f0eff */
[----:B-1----:R-:W-:Y:S01]  /*e310*/  IMAD R12, R19, 0x2, R12 ;  /* 0x00000002130c7824 */ /* 0x002fe200078e020c */
[----:B------:R-:W-:Y:S02]  /*e320*/  PRMT R17, R20, 0x7772, RZ ;  /* 0x0000777214117816 */ /* 0x000fe400000000ff */
[----:B------:R-:W-:-:S02]  /*e330*/  LOP3.LUT R11, R0, 0xd6, RZ, 0xfc, !PT ;  /* 0x000000d6000b7812 */ /* 0x000fc400078efcff */
[----:B------:R-:W-:Y:S01]  /*e340*/  ISETP.LT.AND P4, PT, R10, UR4, !P0 ;  /* 0x000000040a007c0c */ /* 0x000fe2000c781270 */
[----:B------:R-:W-:Y:S01]  /*e350*/  ULDC UR4, c[0x0][0x22c] ;  /* 0x00008b0000047ab9 */ /* 0x000fe20000000800 */
[----:B------:R1:W-:Y:S01]  /*e360*/  @P2 STG.E.U8 desc[UR10][R6.64], R17 ;  /* 0x0000001106002986 */ /* 0x0003e2000c10110a */
[----:B------:R-:W-:Y:S01]  /*e370*/  ISETP.LT.AND P3, PT, R11, UR4, !P0 ;  /* 0x000000040b007c0c */ /* 0x000fe2000c761270 */
[----:B--2---:R-:W-:Y:S01]  /*e380*/  IMAD R11, R25, 0x2, R12 ;  /* 0x00000002190b7824 */ /* 0x004fe200078e020c */
[-C--:B---3--:R-:W-:Y:S01]  /*e390*/  IADD3 R4, P2, R12, R3.reuse, RZ ;  /* 0x000000030c047210 */ /* 0x088fe20007f5e0ff */
[----:B------:R-:W2:Y:S01]  /*e3a0*/  LDC R25, c[0x0][0x248] ;  /* 0x00009200ff197b82 */ /* 0x000ea20000000800 */
[----:B------:R-:W-:Y:S01]  /*e3b0*/  LOP3.LUT R10, R0, 0xd8, RZ, 0xfc, !PT ;  /* 0x000000d8000a7812 */ /* 0x000fe200078efcff */
[----:B------:R-:W-:Y:S01]  /*e3c0*/  ULDC UR4, c[0x0][0x22c] ;  /* 0x00008b0000047ab9 */ /* 0x000fe20000000800 */
[----:B------:R-:W-:Y:S02]  /*e3d0*/  LEA.HI.X.SX32 R5, R12, R24, 0x1, P2 ;  /* 0x000000180c057211 */ /* 0x000fe400010f0eff */
[----:B----4-:R-:W-:-:S02]  /*e3e0*/  IADD3 R8, P2, R11, R3, RZ ;  /* 0x000000030b087210 */ /* 0x010fc40007f5e0ff */
[----:B------:R-:W-:Y:S01]  /*e3f0*/  PRMT R15, R21, 0x7772, RZ ;  /* 0x00007772150f7816 */ /* 0x000fe200000000ff */
[----:B0-----:R-:W-:Y:S01]  /*e400*/  IMAD R12, R14, 0x2, R11 ;  /* 0x000000020e0c7824 */ /* 0x001fe200078e020b */
[----:B------:R-:W-:Y:S01]  /*e410*/  ISETP.LT.AND P5, PT, R10, UR5, !P0 ;  /* 0x000000050a007c0c */ /* 0x000fe2000c7a1270 */
[----:B------:R-:W-:Y:S01]  /*e420*/  ULDC UR5, c[0x0][0x22c] ;  /* 0x00008b0000057ab9 */ /* 0x000fe20000000800 */
[----:B------:R-:W-:Y:S02]  /*e430*/  PRMT R13, R22, 0x7772, RZ ;  /* 0x00007772160d7816 */ /* 0x000fe400000000ff */
[----:B------:R-:W-:Y:S02]  /*e440*/  LEA.HI.X.SX32 R9, R11, R24, 0x1, P2 ;  /* 0x000000180b097211 */ /* 0x000fe400010f0eff */
[C---:B------:R-:W-:Y:S01]  /*e450*/  LOP3.LUT R10, R0.reuse, 0xda, RZ, 0xfc, !PT ;  /* 0x000000da000a7812 */ /* 0x040fe200078efcff */
[----:B------:R2:W-:Y:S01]  /*e460*/  @P6 STG.E.U8 desc[UR10][R4.64], R15 ;  /* 0x0000000f04006986 */ /* 0x0005e2000c10110a */
[----:B-1----:R-:W-:-:S02]  /*e470*/  LOP3.LUT R7, R0, 0xdc, RZ, 0xfc, !PT ;  /* 0x000000dc00077812 */ /* 0x002fc400078efcff */
[----:B------:R-:W-:Y:S01]  /*e480*/  ISETP.LT.AND P2, PT, R10, UR4, !P0 ;  /* 0x000000040a007c0c */ /* 0x000fe2000c741270 */
[----:B------:R0:W-:Y:S01]  /*e490*/  @P4 STG.E.U8 desc[UR10][R8.64], R13 ;  /* 0x0000000d08004986 */ /* 0x0001e2000c10110a */
[-C--:B------:R-:W-:Y:S01]  /*e4a0*/  IADD3 R10, P4, R12, R3.reuse, RZ ;  /* 0x000000030c0a7210 */ /* 0x080fe20007f9e0ff */
[----:B------:R-:W-:Y:S01]  /*e4b0*/  ULDC UR4, c[0x0][0x22c] ;  /* 0x00008b0000047ab9 */ /* 0x000fe20000000800 */
[----:B------:R-:W-:Y:S02]  /*e4c0*/  LOP3.LUT R6, R0, 0xde, RZ, 0xfc, !PT ;  /* 0x000000de00067812 */ /* 0x000fe400078efcff */
[-C--:B------:R-:W-:Y:S02]  /*e4d0*/  LEA.HI.X.SX32 R11, R12, R24.reuse, 0x1, P4 ;  /* 0x000000180c0b7211 */ /* 0x080fe400020f0eff */
[----:B------:R-:W-:Y:S02]  /*e4e0*/  ISETP.LT.AND P4, PT, R7, UR4, !P0 ;  /* 0x0000000407007c0c */ /* 0x000fe4000c781270 */
[----:B------:R-:W-:Y:S01]  /*e4f0*/  ISETP.LT.AND P6, PT, R6, UR5, !P0 ;  /* 0x0000000506007c0c */ /* 0x000fe2000c7c1270 */
[----:B------:R-:W-:Y:S01]  /*e500*/  IMAD R12, R27, 0x2, R12 ;  /* 0x000000021b0c7824 */ /* 0x000fe200078e020c */
[----:B------:R-:W-:Y:S01]  /*e510*/  PRMT R19, R23, 0x7772, RZ ;  /* 0x0000777217137816 */ /* 0x000fe200000000ff */
[----:B------:R-:W1:Y:S01]  /*e520*/  LDS.128 R4, [R2] ;  /* 0x0000000002047984 */ /* 0x000e620000000c00 */
[----:B------:R-:W-:Y:S01]  /*e530*/  PRMT R17, R20, 0x7773, RZ ;  /* 0x0000777314117816 */ /* 0x000fe200000000ff */
[----:B--2---:R-:W-:Y:S01]  /*e540*/  IMAD R15, R25, 0x2, R12 ;  /* 0x00000002190f7824 */ /* 0x004fe200078e020c */
[----:B------:R-:W-:Y:S01]  /*e550*/  PRMT R21, R21, 0x7773, RZ ;  /* 0x0000777315157816 */ /* 0x000fe200000000ff */
[----:B------:R2:W-:Y:S01]  /*e560*/  @P3 STG.E.U8 desc[UR10][R10.64], R19 ;  /* 0x000000130a003986 */ /* 0x0005e2000c10110a */
[-C--:B0-----:R-:W-:Y:S01]  /*e570*/  IADD3 R8, P3, R12, R3.reuse, RZ ;  /* 0x000000030c087210 */ /* 0x081fe20007f7e0ff */
[----:B------:R-:W0:Y:S01]  /*e580*/  LDC R25, c[0x0][0x248] ;  /* 0x00009200ff197b82 */ /* 0x000e220000000800 */
[----:B------:R-:W-:Y:S01]  /*e590*/  LOP3.LUT R14, R0, 0xe0, RZ, 0xfc, !PT ;  /* 0x000000e0000e7812 */ /* 0x000fe200078efcff */
[----:B------:R-:W-:Y:S01]  /*e5a0*/  ULDC UR4, c[0x0][0x22c] ;  /* 0x00008b0000047ab9 */ /* 0x000fe20000000800 */
[----:B------:R-:W-:Y:S01]  /*e5b0*/  LEA.HI.X.SX32 R9, R12, R24, 0x1, P3 ;  /* 0x000000180c097211 */ /* 0x000fe200018f0eff */
[----:B------:R-:W-:Y:S01]  /*e5c0*/  ULDC UR5, c[0x0][0x22c] ;  /* 0x00008b0000057ab9 */ /* 0x000fe20000000800 */
[----:B------:R-:W-:-:S03]  /*e5d0*/  IADD3 R12, P3, R15, R3, RZ ;  /* 0x000000030f0c7210 */ /* 0x000fc60007f7e0ff */
[----:B------:R-:W3:Y:S01]  /*e5e0*/  LDC R27, c[0x0][0x248] ;  /* 0x00009200ff1b7b82 */ /* 0x000ee20000000800 */
[-C--:B------:R-:W-:Y:S01]  /*e5f0*/  LEA.HI.X.SX32 R13, R15, R24.reuse, 0x1, P3 ;  /* 0x000000180f0d7211 */ /* 0x080fe200018f0eff */
[----:B------:R-:W-:Y:S01]  /*e600*/  IMAD R15, R16, 0x2, R15 ;  /* 0x00000002100f7824 */ /* 0x000fe200078e020f */
[----:B------:R4:W-:Y:S04]  /*e610*/  @P5 STG.E.U8 desc[UR10][R8.64], R17 ;  /* 0x0000001108005986 */ /* 0x0009e8000c10110a */
[CC--:B--2---:R-:W-:Y:S01]  /*e620*/  IADD3 R10, P5, R15.reuse, R3.reuse, RZ ;  /* 0x000000030f0a7210 */ /* 0x0c4fe20007fbe0ff */
[----:B------:R-:W2:Y:S03]  /*e630*/  LDC R16, c[0x0][0x248] ;  /* 0x00009200ff107b82 */ /* 0x000ea60000000800 */
[----:B------:R-:W-:Y:S01]  /*e640*/  LEA.HI.X.SX32 R11, R15, R24, 0x1, P5 ;  /* 0x000000180f0b7211 */ /* 0x000fe200028f0eff */
[----:B------:R-:W-:Y:S01]  /*e650*/  IMAD R15, R18, 0x2, R15 ;  /* 0x00000002120f7824 */ /* 0x000fe200078e020f */
[----:B----4-:R-:W-:Y:S01]  /*e660*/  PRMT R17, R22, 0x7773, RZ ;  /* 0x0000777316117816 */ /* 0x010fe200000000ff */
[----:B------:R4:W-:Y:S01]  /*e670*/  @P2 STG.E.U8 desc[UR10][R12.64], R21 ;  /* 0x000000150c002986 */ /* 0x0009e2000c10110a */
[----:B------:R-:W-:Y:S01]  /*e680*/  ISETP.LT.AND P3, PT, R14, UR4, !P0 ;  /* 0x000000040e007c0c */ /* 0x000fe2000c761270 */
[----:B------:R-:W-:Y:S01]  /*e690*/  IMAD R14, R26, 0x2, R15 ;  /* 0x000000021a0e7824 */ /* 0x000fe200078e020f */
[----:B------:R-:W3:Y:S01]  /*e6a0*/  LDC R18, c[0x0][0x248] ;  /* 0x00009200ff127b82 */ /* 0x000ee20000000800 */
[----:B------:R1:W-:Y:S01]  /*e6b0*/  @P4 STG.E.U8 desc[UR10][R10.64], R17 ;  /* 0x000000110a004986 */ /* 0x0003e2000c10110a */
[----:B------:R-:W-:Y:S01]  /*e6c0*/  IADD3 R8, P4, R15, R3, RZ ;  /* 0x000000030f087210 */ /* 0x000fe20007f9e0ff */
[----:B------:R-:W-:-:S03]  /*e6d0*/  ULDC UR4, c[0x0][0x22c] ;  /* 0x00008b0000047ab9 */ /* 0x000fc60000000800 */
[-C--:B------:R-:W-:Y:S02]  /*e6e0*/  LEA.HI.X.SX32 R9, R15, R24.reuse, 0x1, P4 ;  /* 0x000000180f097211 */ /* 0x080fe400020f0eff */
[----:B----4-:R-:W-:Y:S02]  /*e6f0*/  IADD3 R12, P4, R14, R3, RZ ;  /* 0x000000030e0c7210 */ /* 0x010fe40007f9e0ff */
[----:B------:R-:W-:Y:S02]  /*e700*/  LOP3.LUT R2, R0, 0xe2, RZ, 0xfc, !PT ;  /* 0x000000e200027812 */ /* 0x000fe400078efcff */
[----:B------:R-:W-:Y:S01]  /*e710*/  PRMT R23, R23, 0x7773, RZ ;  /* 0x0000777317177816 */ /* 0x000fe200000000ff */
[----:B0-----:R-:W-:Y:S01]  /*e720*/  IMAD R15, R25, 0x2, R14 ;  /* 0x00000002190f7824 */ /* 0x001fe200078e020e */
[----:B-1----:R-:W-:Y:S01]  /*e730*/  PRMT R19, R4, 0x7770, RZ ;  /* 0x0000777004137816 */ /* 0x002fe200000000ff */
[----:B------:R-:W0:Y:S01]  /*e740*/  LDC R25, c[0x0][0x248] ;  /* 0x00009200ff197b82 */ /* 0x000e220000000800 */
[----:B------:R-:W-:-:S02]  /*e750*/  LEA.HI.X.SX32 R13, R14, R24, 0x1, P4 ;  /* 0x000000180e0d7211 */ /* 0x000fc400020f0eff */
[----:B------:R-:W-:Y:S01]  /*e760*/  ISETP.LT.AND P2, PT, R2, UR4, !P0 ;  /* 0x0000000402007c0c */ /* 0x000fe2000c741270 */
[----:B------:R1:W-:Y:S01]  /*e770*/  @P6 STG.E.U8 desc[UR10][R8.64], R23 ;  /* 0x0000001708006986 */ /* 0x0003e2000c10110a */
[----:B------:R-:W-:Y:S01]  /*e780*/  LOP3.LUT R2, R0, 0xe4, RZ, 0xfc, !PT ;  /* 0x000000e400027812 */ /* 0x000fe200078efcff */
[----:B------:R-:W-:Y:S02]  /*e790*/  ULDC UR4, c[0x0][0x22c] ;  /* 0x00008b0000047ab9 */ /* 0x000fe40000000800 */
[----:B------:R4:W-:Y:S01]  /*e7a0*/  @P3 STG.E.U8 desc[UR10][R12.64], R19 ;  /* 0x000000130c003986 */ /* 0x0009e2000c10110a */
[----:B------:R-:W-:Y:S02]  /*e7b0*/  IADD3 R10, P3, R15, R3, RZ ;  /* 0x000000030f0a7210 */ /* 0x000fe40007f7e0ff */
[----:B------:R-:W-:Y:S01]  /*e7c0*/  ISETP.LT.AND P5, PT, R2, UR4, !P0 ;  /* 0x0000000402007c0c */ /* 0x000fe2000c7a1270 */
[----:B------:R-:W-:Y:S01]  /*e7d0*/  ULDC UR4, c[0x0][0x22c] ;  /* 0x00008b0000047ab9 */ /* 0x000fe20000000800 */
[----:B------:R-:W-:-:S02]  /*e7e0*/  LOP3.LUT R2, R0, 0xe6, RZ, 0xfc, !PT ;  /* 0x000000e600027812 */ /* 0x000fc400078efcff */
[-C--:B------:R-:W-:Y:S01]  /*e7f0*/  LEA.HI.X.SX32 R11, R15, R24.reuse, 0x1, P3 ;  /* 0x000000180f0b7211 */ /* 0x080fe200018f0eff */
[----:B--2---:R-:W-:Y:S01]  /*e800*/  IMAD R15, R16, 0x2, R15 ;  /* 0x00000002100f7824 */ /* 0x004fe200078e020f */
[----:B------:R-:W-:Y:S01]  /*e810*/  PRMT R21, R5, 0x7770, RZ ;  /* 0x0000777005157816 */ /* 0x000fe200000000ff */
[----:B------:R-:W2:Y:S01]  /*e820*/  LDC R16, c[0x0][0x248] ;  /* 0x00009200ff107b82 */ /* 0x000ea20000000800 */
[----:B------:R-:W-:Y:S02]  /*e830*/  LOP3.LUT R14, R0, 0xe8, RZ, 0xfc, !PT ;  /* 0x000000e8000e7812 */ /* 0x000fe400078efcff */
[----:B------:R-:W-:Y:S01]  /*e840*/  ISETP.LT.AND P4, PT, R2, UR4, !P0 ;  /* 0x0000000402007c0c */ /* 0x000fe2000c781270 */
[----:B------:R-:W-:Y:S01]  /*e850*/  ULDC UR4, c[0x0][0x22c] ;  /* 0x00008b0000047ab9 */ /* 0x000fe20000000800 */
[----:B------:R0:W-:Y:S01]  /*e860*/  @P2 STG.E.U8 desc[UR10][R10.64], R21 ;  /* 0x000000150a002986 */ /* 0x0001e2000c10110a */
[----:B------:R-:W-:Y:S01]  /*e870*/  ISETP.LT.AND P3, PT, R14, UR4, !P0 ;  /* 0x000000040e007c0c */ /* 0x000fe2000c761270 */
[----:B---3--:R-:W-:Y:S01]  /*e880*/  IMAD R14, R18, 0x2, R15 ;  /* 0x00000002120e7824 */ /* 0x008fe200078e020f */
[C---:B-1----:R-:W-:Y:S01]  /*e890*/  IADD3 R8, P2, R15.reuse, R3, RZ ;  /* 0x000000030f087210 */ /* 0x042fe20007f5e0ff */
[----:B------:R-:W1:Y:S01]  /*e8a0*/  LDC R18, c[0x0][0x248] ;  /* 0x00009200ff127b82 */ /* 0x000e620000000800 */
[----:B----4-:R-:W-:Y:S01]  /*e8b0*/  PRMT R19, R6, 0x7770, RZ ;  /* 0x0000777006137816 */ /* 0x010fe200000000ff */
        /* <DEDUP_REMOVED lines=10> */
[C---:B------:R-:W-:Y:S01]  /*e960*/  IADD3 R10, P4, R15.reuse, R3, RZ ;  /* 0x000000030f0a7210 */ /* 0x040fe20007f9e0ff */
[----:B------:R-:W0:Y:S01]  /*e970*/  LDC R25, c[0x0][0x248] ;  /* 0x00009200ff197b82 */ /* 0x000e220000000800 */
[----:B------:R-:W-:Y:S01]  /*e980*/  ISETP.LT.AND P6, PT, R2, UR5, !P0 ;  /* 0x0000000502007c0c */ /* 0x000fe2000c7c1270 */
[----:B------:R-:W-:Y:S01]  /*e990*/  ULDC UR5, c[0x0][0x22c] ;  /* 0x00008b0000057ab9 */ /* 0x000fe20000000800 */
[----:B------:R-:W-:Y:S02]  /*e9a0*/  LOP3.LUT R2, R0, 0xec, RZ, 0xfc, !PT ;  /* 0x000000ec00027812 */ /* 0x000fe400078efcff */
[----:B------:R-:W-:Y:S01]  /*e9b0*/  LEA.HI.X.SX32 R11, R15, R24, 0x1, P4 ;  /* 0x000000180f0b7211 */ /* 0x000fe200020f0eff */
[----:B--2---:R-:W-:Y:S01]  /*e9c0*/  IMAD R15, R16, 0x2, R15 ;  /* 0x00000002100f7824 */ /* 0x004fe200078e020f */
[----:B------:R-:W-:Y:S01]  /*e9d0*/  PRMT R21, R4, 0x7771, RZ ;  /* 0x0000777104157816 */ /* 0x000fe200000000ff */
[----:B------:R-:W2:Y:S01]  /*e9e0*/  LDC R16, c[0x0][0x248] ;  /* 0x00009200ff107b82 */ /* 0x000ea20000000800 */
[----:B------:R-:W-:-:S02]  /*e9f0*/  LOP3.LUT R14, R0, 0xee, RZ, 0xfc, !PT ;  /* 0x000000ee000e7812 */ /* 0x000fc400078efcff */
[----:B------:R-:W-:Y:S01]  /*ea00*/  ISETP.LT.AND P2, PT, R2, UR4, !P0 ;  /* 0x0000000402007c0c */ /* 0x000fe2000c741270 */
[----:B------:R-:W-:Y:S01]  /*ea10*/  ULDC UR4, c[0x0][0x22c] ;  /* 0x00008b0000047ab9 */ /* 0x000fe20000000800 */
[----:B------:R0:W-:Y:S01]  /*ea20*/  @P3 STG.E.U8 desc[UR10][R10.64], R21 ;  /* 0x000000150a003986 */ /* 0x0001e2000c10110a */
[----:B------:R-:W-:Y:S01]  /*ea30*/  ISETP.LT.AND P4, PT, R14, UR4, !P0 ;  /* 0x000000040e007c0c */ /* 0x000fe2000c781270 */
[----:B-1----:R-:W-:Y:S01]  /*ea40*/  IMAD R14, R18, 0x2, R15 ;  /* 0x00000002120e7824 */ /* 0x002fe200078e020f */
[-C--:B---3--:R-:W-:Y:S01]  /*ea50*/  IADD3 R8, P3, R15, R3.reuse, RZ ;  /* 0x000000030f087210 */ /* 0x088fe20007f7e0ff */
[----:B------:R-:W1:Y:S01]  /*ea60*/  LDC R18, c[0x0][0x248] ;  /* 0x00009200ff127b82 */ /* 0x000e620000000800 */
[----:B------:R-:W-:Y:S01]  /*ea70*/  PRMT R19, R5, 0x7771, RZ ;  /* 0x0000777105137816 */ /* 0x000fe200000000ff */
[----:B------:R-:W-:Y:S01]  /*ea80*/  ULDC UR4, c[0x0][0x22c] ;  /* 0x00008b0000047ab9 */ /* 0x000fe20000000800 */
[-C--:B------:R-:W-:Y:S02]  /*ea90*/  LEA.HI.X.SX32 R9, R15, R24.reuse, 0x1, P3 ;  /* 0x000000180f097211 */ /* 0x080fe400018f0eff */
[----:B----4-:R-:W-:Y:S01]  /*eaa0*/  IADD3 R12, P3, R14, R3, RZ ;  /* 0x000000030e0c7210 */ /* 0x010fe20007f7e0ff */
        /* <DEDUP_REMOVED lines=14> */
[----:B---3--:R-:W-:Y:S02]  /*eb90*/  PRMT R19, R7, 0x7771, RZ ;  /* 0x0000777107137816 */ /* 0x008fe400000000ff */
[----:B------:R-:W-:-:S02]  /*eba0*/  LOP3.LUT R14, R0, 0xf4, RZ, 0xfc, !PT ;  /* 0x000000f4000e7812 */ /* 0x000fc400078efcff */
[----:B------:R-:W-:Y:S01]  /*ebb0*/  ISETP.LT.AND P6, PT, R2, UR4, !P0 ;  /* 0x0000000402007c0c */ /* 0x000fe2000c7c1270 */
[----:B------:R-:W-:Y:S01]  /*ebc0*/  ULDC UR4, c[0x0][0x22c] ;  /* 0x00008b0000047ab9 */ /* 0x000fe20000000800 */
[----:B------:R2:W-:Y:S01]  /*ebd0*/  @P4 STG.E.U8 desc[UR10][R10.64], R19 ;  /* 0x000000130a004986 */ /* 0x0005e2000c10110a */
[----:B------:R-:W-:Y:S01]  /*ebe0*/  ISETP.LT.AND P2, PT, R14, UR4, !P0 ;  /* 0x000000040e007c0c */ /* 0x000fe2000c741270 */
[----:B-1----:R-:W-:Y:S01]  /*ebf0*/  IMAD R14, R18, 0x2, R15 ;  /* 0x00000002120e7824 */ /* 0x002fe200078e020f */
[----:B------:R-:W-:Y:S01]  /*ec00*/  IADD3 R8, P4, R15, R3, RZ ;  /* 0x000000030f087210 */ /* 0x000fe20007f9e0ff */
[----:B------:R-:W-:-:S03]  /*ec10*/  ULDC UR4, c[0x0][0x22c] ;  /* 0x00008b0000047ab9 */ /* 0x000fc60000000800 */
[-C--:B------:R-:W-:Y:S02]  /*ec20*/  LEA.HI.X.SX32 R9, R15, R24.reuse, 0x1, P4 ;  /* 0x000000180f097211 */ /* 0x080fe400020f0eff */
[-C--:B----4-:R-:W-:Y:S02]  /*ec30*/  IADD3 R12, P4, R14, R3.reuse, RZ ;  /* 0x000000030e0c7210 */ /* 0x090fe40007f9e0ff */
[----:B------:R-:W-:Y:S02]  /*ec40*/  LOP3.LUT R2, R0, 0xf6, RZ, 0xfc, !PT ;  /* 0x000000f600027812 */ /* 0x000fe400078efcff */
[----:B------:R-:W-:Y:S02]  /*ec50*/  PRMT R17, R4, 0x7772, RZ ;  /* 0x0000777204117816 */ /* 0x000fe400000000ff */
[----:B------:R-:W-:Y:S01]  /*ec60*/  LEA.HI.X.SX32 R13, R14, R24, 0x1, P4 ;  /* 0x000000180e0d7211 */ /* 0x000fe200020f0eff */
[----:B0-----:R-:W-:Y:S01]  /*ec70*/  IMAD R14, R21, 0x2, R14 ;  /* 0x00000002150e7824 */ /* 0x001fe200078e020e */
[----:B------:R-:W-:Y:S01]  /*ec80*/  ISETP.LT.AND P3, PT, R2, UR5, !P0 ;  /* 0x0000000502007c0c */ /* 0x000fe2000c761270 */
[----:B------:R0:W-:Y:S01]  /*ec90*/  @P5 STG.E.U8 desc[UR10][R8.64], R17 ;  /* 0x0000001108005986 */ /* 0x0001e2000c10110a */
[----:B------:R-:W-:Y:S01]  /*eca0*/  LOP3.LUT R2, R0, 0xf8, RZ, 0xfc, !PT ;  /* 0x000000f800027812 */ /* 0x000fe200078efcff */
[----:B------:R-:W-:Y:S01]  /*ecb0*/  ULDC UR5, c[0x0][0x22c] ;  /* 0x00008b0000057ab9 */ /* 0x000fe20000000800 */
[----:B--2---:R-:W-:-:S02]  /*ecc0*/  IADD3 R10, P5, R14, R3, RZ ;  /* 0x000000030e0a7210 */ /* 0x004fc40007fbe0ff */
[----:B------:R-:W-:Y:S01]  /*ecd0*/  ISETP.LT.AND P4, PT, R2, UR4, !P0 ;  /* 0x0000000402007c0c */ /* 0x000fe2000c781270 */
[----:B------:R-:W-:Y:S01]  /*ece0*/  ULDC UR4, c[0x0][0x22c] ;  /* 0x00008b0000047ab9 */ /* 0x000fe20000000800 */
[C---:B------:R-:W-:Y:S02]  /*ecf0*/  LOP3.LUT R2, R0.reuse, 0xfa, RZ, 0xfc, !PT ;  /* 0x000000fa00027812 */ /* 0x040fe400078efcff */
[----:B------:R-:W-:Y:S02]  /*ed00*/  LOP3.LUT R0, R0, 0xfc, RZ, 0xfc, !PT ;  /* 0x000000fc00007812 */ /* 0x000fe400078efcff */
[----:B------:R-:W-:Y:S01]  /*ed10*/  LEA.HI.X.SX32 R11, R14, R24, 0x1, P5 ;  /* 0x000000180e0b7211 */ /* 0x000fe200028f0eff */
[----:B------:R-:W-:Y:S01]  /*ed20*/  IMAD R14, R23, 0x2, R14 ;  /* 0x00000002170e7824 */ /* 0x000fe200078e020e */
[----:B------:R-:W-:Y:S02]  /*ed30*/  PRMT R15, R5, 0x7772, RZ ;  /* 0x00007772050f7816 */ /* 0x000fe400000000ff */
[----:B------:R-:W-:-:S02]  /*ed40*/  ISETP.LT.AND P5, PT, R2, UR4, !P0 ;  /* 0x0000000402007c0c */ /* 0x000fc4000c7a1270 */
[----:B0-----:R-:W-:Y:S02]  /*ed50*/  PRMT R9, R6, 0x7772, RZ ;  /* 0x0000777206097816 */ /* 0x001fe400000000ff */
[----:B------:R-:W-:Y:S01]  /*ed60*/  ISETP.LT.AND P0, PT, R0, UR5, !P0 ;  /* 0x0000000500007c0c */ /* 0x000fe2000c701270 */
[----:B------:R-:W-:Y:S01]  /*ed70*/  IMAD R0, R25, 0x2, R14 ;  /* 0x0000000219007824 */ /* 0x000fe200078e020e */
[----:B------:R0:W-:Y:S01]  /*ed80*/  @P6 STG.E.U8 desc[UR10][R12.64], R15 ;  /* 0x0000000f0c006986 */ /* 0x0001e2000c10110a */
[----:B------:R-:W-:-:S03]  /*ed90*/  PRMT R19, R4, 0x7773, RZ ;  /* 0x0000777304137816 */ /* 0x000fc600000000ff */
[----:B------:R1:W-:Y:S01]  /*eda0*/  @P2 STG.E.U8 desc[UR10][R10.64], R9 ;  /* 0x000000090a002986 */ /* 0x0003e2000c10110a */
[-C--:B------:R-:W-:Y:S01]  /*edb0*/  IADD3 R4, P2, R14, R3.reuse, RZ ;  /* 0x000000030e047210 */ /* 0x080fe20007f5e0ff */
[----:B------:R-:W-:Y:S01]  /*edc0*/  IMAD R2, R27, 0x2, R0 ;  /* 0x000000021b027824 */ /* 0x000fe200078e0200 */
[----:B------:R-:W-:Y:S02]  /*edd0*/  PRMT R17, R5, 0x7773, RZ ;  /* 0x0000777305117816 */ /* 0x000fe400000000ff */
[----:B0-----:R-:W-:Y:S02]  /*ede0*/  PRMT R15, R6, 0x7773, RZ ;  /* 0x00007773060f7816 */ /* 0x001fe400000000ff */
[----:B------:R-:W-:Y:S02]  /*edf0*/  IADD3 R6, P6, R0, R3, RZ ;  /* 0x0000000300067210 */ /* 0x000fe40007fde0ff */
[C---:B------:R-:W-:Y:S02]  /*ee00*/  PRMT R13, R7.reuse, 0x7773, RZ ;  /* 0x00007773070d7816 */ /* 0x040fe400000000ff */
[----:B------:R-:W-:-:S02]  /*ee10*/  PRMT R21, R7, 0x7772, RZ ;  /* 0x0000777207157816 */ /* 0x000fc400000000ff */
[-C--:B------:R-:W-:Y:S02]  /*ee20*/  LEA.HI.X.SX32 R5, R14, R24.reuse, 0x1, P2 ;  /* 0x000000180e057211 */ /* 0x080fe400010f0eff */
[-C--:B------:R-:W-:Y:S01]  /*ee30*/  LEA.HI.X.SX32 R7, R0, R24.reuse, 0x1, P6 ;  /* 0x0000001800077211 */ /* 0x080fe200030f0eff */
[----:B------:R-:W-:Y:S01]  /*ee40*/  IMAD R0, R29, 0x2, R2 ;  /* 0x000000021d007824 */ /* 0x000fe200078e0202 */
[-C--:B------:R-:W-:Y:S01]  /*ee50*/  IADD3 R8, P2, R2, R3.reuse, RZ ;  /* 0x0000000302087210 */ /* 0x080fe20007f5e0ff */
[----:B------:R0:W-:Y:S03]  /*ee60*/  @P3 STG.E.U8 desc[UR10][R4.64], R21 ;  /* 0x0000001504003986 */ /* 0x0001e6000c10110a */
[----:B-1----:R-:W-:Y:S01]  /*ee70*/  IADD3 R10, P3, R0, R3, RZ ;  /* 0x00000003000a7210 */ /* 0x002fe20007f7e0ff */
[----:B------:R-:W-:Y:S01]  /*ee80*/  IMAD R12, R31, 0x2, R0 ;  /* 0x000000021f0c7824 */ /* 0x000fe200078e0200 */
[----:B------:R-:W-:-:S02]  /*ee90*/  LEA.HI.X.SX32 R9, R2, R24, 0x1, P2 ;  /* 0x0000001802097211 */ /* 0x000fc400010f0eff */
[----:B------:R-:W-:Y:S01]  /*eea0*/  LEA.HI.X.SX32 R11, R0, R24, 0x1, P3 ;  /* 0x00000018000b7211 */ /* 0x000fe200018f0eff */
[----:B------:R0:W-:Y:S01]  /*eeb0*/  @P4 STG.E.U8 desc[UR10][R6.64], R19 ;  /* 0x0000001306004986 */ /* 0x0001e2000c10110a */
[----:B------:R-:W-:-:S03]  /*eec0*/  IADD3 R2, P2, R12, R3, RZ ;  /* 0x000000030c027210 */ /* 0x000fc60007f5e0ff */
[----:B------:R0:W-:Y:S01]  /*eed0*/  @P5 STG.E.U8 desc[UR10][R8.64], R17 ;  /* 0x0000001108005986 */ /* 0x0001e2000c10110a */
[----:B------:R-:W-:-:S03]  /*eee0*/  LEA.HI.X.SX32 R3, R12, R24, 0x1, P2 ;  /* 0x000000180c037211 */ /* 0x000fc600010f0eff */
[----:B------:R0:W-:Y:S01]  /*eef0*/  @P0 STG.E.U8 desc[UR10][R10.64], R15 ;  /* 0x0000000f0a000986 */ /* 0x0001e2000c10110a */
[----:B------:R-:W-:Y:S05]  /*ef00*/  @!P1 EXIT ;  /* 0x000000000000994d */ /* 0x000fea0003800000 */
[----:B------:R-:W-:Y:S01]  /*ef10*/  STG.E.U8 desc[UR10][R2.64], R13 ;  /* 0x0000000d02007986 */ /* 0x000fe2000c10110a */
[----:B------:R-:W-:Y:S05]  /*ef20*/  EXIT ;  /* 0x000000000000794d */ /* 0x000fea0003800000 */
.L_x_2:
[----:B------:R-:W-:-:S00]  /*ef30*/  BRA `(.L_x_2) ;  /* 0xfffffffc00fc7947 */ /* 0x000fc0000383ffff */
[----:B------:R-:W-:-:S00]  /*ef40*/  NOP ;  /* 0x0000000000007918 */ /* 0x000fc00000000000 */
        /* <DEDUP_REMOVED lines=11> */
.L_x_3:


//--------------------- .nv.shared.matmul_kernel  --------------------------
	.section	.nv.shared.matmul_kernel,"aw",@nobits
	.sectionflags	@""
	.align	16
	.zero		1024


//--------------------- .nv.shared.reserved.0     --------------------------
	.section	.nv.shared.reserved.0,"aw",@nobits
	.weak		__nv_reservedSMEM_offset_0_alias
	.size		__nv_reservedSMEM_offset_0_alias, 0, 0
	.other		__nv_reservedSMEM_offset_0_alias,@"STO_CUDA_RESERVED_SHARED STV_DEFAULT"
__nv_reservedSMEM_offset_0_alias:
	.zero		0


//--------------------- .nv.constant0.matmul_kernel --------------------------
	.section	.nv.constant0.matmul_kernel,"a",@progbits
	.sectionflags	@""
	.align	4
.nv.constant0.matmul_kernel:
	.zero		608


//--------------------- SYMBOLS --------------------------

	.type		.nv.reservedSmem.offset0,@object
	.size		.nv.reservedSmem.offset0,0x4
